	.target	sm_90a

	.elftype	@"ET_EXEC"


//--------------------- .note.nv.tkinfo           --------------------------
	.section	.note.nv.tkinfo,"",@"SHT_NOTE"
	.sectionflags	@"SHF_NOTE_NV_TKINFO"
	.tkinfo
        /*0018*/ 	.word	0x00000002
        /*0030*/ 	.string	""
        /*0030*/ 	.string	"ptxas"
        /*0030*/ 	.string	"Cuda compilation tools, release 13.0, V13.0.88"
        /*0030*/ 	.string	"Build cuda_13.0.r13.0/compiler.36424714_0"
        /*0030*/ 	.string	"-v  -suppress-debug-info  -lineinfo  -arch sm_90a "



//--------------------- .note.nv.cuinfo           --------------------------
	.section	.note.nv.cuinfo,"",@"SHT_NOTE"
	.sectionflags	@"SHF_NOTE_NV_CUINFO"
        /*0018*/ 	.short	0x0002
        /*001a*/ 	.short	0x005a
        /*001c*/ 	.short	0x0082
	.zero		2


//--------------------- .nv.info                  --------------------------
	.section	.nv.info,"",@"SHT_CUDA_INFO"
	.align	4


	//----- nvinfo : EIATTR_REGCOUNT
	.align		4
        /*0000*/ 	.byte	0x04, 0x2f
        /*0002*/ 	.short	(.L_1 - .L_0)
	.align		4
.L_0:
        /*0004*/ 	.word	index@(matmul_kernel)
        /*0008*/ 	.word	0x000000ff


	//----- nvinfo : EIATTR_FRAME_SIZE
	.align		4
.L_1:
        /*000c*/ 	.byte	0x04, 0x11
        /*000e*/ 	.short	(.L_3 - .L_2)
	.align		4
.L_2:
        /*0010*/ 	.word	index@(matmul_kernel)
        /*0014*/ 	.word	0x00000e58


	//----- nvinfo : EIATTR_MIN_STACK_SIZE
	.align		4
.L_3:
        /*0018*/ 	.byte	0x04, 0x12
        /*001a*/ 	.short	(.L_5 - .L_4)
	.align		4
.L_4:
        /*001c*/ 	.word	index@(matmul_kernel)
        /*0020*/ 	.word	0x00000e58
.L_5:


//--------------------- .nv.compat                --------------------------
	.section	.nv.compat,"",@"SHT_CUDA_COMPAT_INFO"
	.align	4
        /*0000*/ 	.byte	0x02, 0x09, 0x01, 0x00, 0x02, 0x02, 0x04, 0x00, 0x02, 0x05, 0x05, 0x00, 0x03, 0x07, 0x01, 0x01
        /*0010*/ 	.byte	0x02, 0x03, 0x00, 0x00, 0x02, 0x06, 0x01, 0x00, 0x04, 0x0b, 0x08, 0x00, 0x00, 0x00, 0x00, 0x00
        /*0020*/ 	.byte	0x00, 0x00, 0x00, 0x00


//--------------------- .nv.info.matmul_kernel    --------------------------
	.section	.nv.info.matmul_kernel,"",@"SHT_CUDA_INFO"
	.sectionflags	@""
	.align	4


	//----- nvinfo : EIATTR_CUDA_API_VERSION
	.align		4
        /*0000*/ 	.byte	0x04, 0x37
        /*0002*/ 	.short	(.L_7 - .L_6)
.L_6:
        /*0004*/ 	.word	0x00000082


	//----- nvinfo : EIATTR_KPARAM_INFO
	.align		4
.L_7:
        /*0008*/ 	.byte	0x04, 0x17
        /*000a*/ 	.short	(.L_9 - .L_8)
.L_8:
        /*000c*/ 	.word	0x00000000
        /*0010*/ 	.short	0x000d
        /*0012*/ 	.short	0x0048
        /*0014*/ 	.byte	0x00, 0xf4, 0x21, 0x00


	//----- nvinfo : EIATTR_KPARAM_INFO
	.align		4
.L_9:
        /*0018*/ 	.byte	0x04, 0x17
        /*001a*/ 	.short	(.L_11 - .L_10)
.L_10:
        /*001c*/ 	.word	0x00000000
        /*0020*/ 	.short	0x000c
        /*0022*/ 	.short	0x0040
        /*0024*/ 	.byte	0x00, 0xf4, 0x21, 0x00


	//----- nvinfo : EIATTR_KPARAM_INFO
	.align		4
.L_11:
        /*0028*/ 	.byte	0x04, 0x17
        /*002a*/ 	.short	(.L_13 - .L_12)
.L_12:
        /*002c*/ 	.word	0x00000000
        /*0030*/ 	.short	0x000b
        /*0032*/ 	.short	0x0038
        /*0034*/ 	.byte	0x00, 0xf0, 0x11, 0x00


	//----- nvinfo : EIATTR_KPARAM_INFO
	.align		4
.L_13:
        /*0038*/ 	.byte	0x04, 0x17
        /*003a*/ 	.short	(.L_15 - .L_14)
.L_14:
        /*003c*/ 	.word	0x00000000
        /*0040*/ 	.short	0x000a
        /*0042*/ 	.short	0x0034
        /*0044*/ 	.byte	0x00, 0xf0, 0x11, 0x00


	//----- nvinfo : EIATTR_KPARAM_INFO
	.align		4
.L_15:
        /*0048*/ 	.byte	0x04, 0x17
        /*004a*/ 	.short	(.L_17 - .L_16)
.L_16:
        /*004c*/ 	.word	0x00000000
        /*0050*/ 	.short	0x0009
        /*0052*/ 	.short	0x0030
        /*0054*/ 	.byte	0x00, 0xf0, 0x11, 0x00


	//----- nvinfo : EIATTR_KPARAM_INFO
	.align		4
.L_17:
        /*0058*/ 	.byte	0x04, 0x17
        /*005a*/ 	.short	(.L_19 - .L_18)
.L_18:
        /*005c*/ 	.word	0x00000000
        /*0060*/ 	.short	0x0008
        /*0062*/ 	.short	0x002c
        /*0064*/ 	.byte	0x00, 0xf0, 0x11, 0x00


	//----- nvinfo : EIATTR_KPARAM_INFO
	.align		4
.L_19:
        /*0068*/ 	.byte	0x04, 0x17
        /*006a*/ 	.short	(.L_21 - .L_20)
.L_20:
        /*006c*/ 	.word	0x00000000
        /*0070*/ 	.short	0x0007
        /*0072*/ 	.short	0x0028
        /*0074*/ 	.byte	0x00, 0xf0, 0x11, 0x00


	//----- nvinfo : EIATTR_KPARAM_INFO
	.align		4
.L_21:
        /*0078*/ 	.byte	0x04, 0x17
        /*007a*/ 	.short	(.L_23 - .L_22)
.L_22:
        /*007c*/ 	.word	0x00000000
        /*0080*/ 	.short	0x0006
        /*0082*/ 	.short	0x0024
        /*0084*/ 	.byte	0x00, 0xf0, 0x11, 0x00


	//----- nvinfo : EIATTR_KPARAM_INFO
	.align		4
.L_23:
        /*0088*/ 	.byte	0x04, 0x17
        /*008a*/ 	.short	(.L_25 - .L_24)
.L_24:
        /*008c*/ 	.word	0x00000000
        /*0090*/ 	.short	0x0005
        /*0092*/ 	.short	0x0020
        /*0094*/ 	.byte	0x00, 0xf0, 0x11, 0x00


	//----- nvinfo : EIATTR_KPARAM_INFO
	.align		4
.L_25:
        /*0098*/ 	.byte	0x04, 0x17
        /*009a*/ 	.short	(.L_27 - .L_26)
.L_26:
        /*009c*/ 	.word	0x00000000
        /*00a0*/ 	.short	0x0004
        /*00a2*/ 	.short	0x001c
        /*00a4*/ 	.byte	0x00, 0xf0, 0x11, 0x00


	//----- nvinfo : EIATTR_KPARAM_INFO
	.align		4
.L_27:
        /*00a8*/ 	.byte	0x04, 0x17
        /*00aa*/ 	.short	(.L_29 - .L_28)
.L_28:
        /*00ac*/ 	.word	0x00000000
        /*00b0*/ 	.short	0x0003
        /*00b2*/ 	.short	0x0018
        /*00b4*/ 	.byte	0x00, 0xf0, 0x11, 0x00


	//----- nvinfo : EIATTR_KPARAM_INFO
	.align		4
.L_29:
        /*00b8*/ 	.byte	0x04, 0x17
        /*00ba*/ 	.short	(.L_31 - .L_30)
.L_30:
        /*00bc*/ 	.word	0x00000000
        /*00c0*/ 	.short	0x0002
        /*00c2*/ 	.short	0x0010
        /*00c4*/ 	.byte	0x00, 0xf4, 0x21, 0x00


	//----- nvinfo : EIATTR_KPARAM_INFO
	.align		4
.L_31:
        /*00c8*/ 	.byte	0x04, 0x17
        /*00ca*/ 	.short	(.L_33 - .L_32)
.L_32:
        /*00cc*/ 	.word	0x00000000
        /*00d0*/ 	.short	0x0001
        /*00d2*/ 	.short	0x0008
        /*00d4*/ 	.byte	0x00, 0xf4, 0x21, 0x00


	//----- nvinfo : EIATTR_KPARAM_INFO
	.align		4
.L_33:
        /*00d8*/ 	.byte	0x04, 0x17
        /*00da*/ 	.short	(.L_35 - .L_34)
.L_34:
        /*00dc*/ 	.word	0x00000000
        /*00e0*/ 	.short	0x0000
        /*00e2*/ 	.short	0x0000
        /*00e4*/ 	.byte	0x00, 0xf4, 0x21, 0x00


	//----- nvinfo : EIATTR_SPARSE_MMA_MASK
	.align		4
.L_35:
        /*00e8*/ 	.byte	0x03, 0x50
        /*00ea*/ 	.short	0x0000


	//----- nvinfo : EIATTR_MAXREG_COUNT
	.align		4
        /*00ec*/ 	.byte	0x03, 0x1b
        /*00ee*/ 	.short	0x00ff


	//----- nvinfo : EIATTR_NUM_BARRIERS
	.align		4
        /*00f0*/ 	.byte	0x02, 0x4c
        /*00f2*/ 	.byte	0x01
	.zero		1


	//----- nvinfo : EIATTR_ANNOTATIONS
	.align		4
        /*00f4*/ 	.byte	0x04, 0x55
        /*00f6*/ 	.short	(.L_37 - .L_36)


	//   ....[0]....
.L_36:
        /*00f8*/ 	.word	0x00000001
        /*00fc*/ 	.byte	0xc0, 0x00, 0x00, 0x00, 0x01, 0x00, 0x00, 0x00, 0x10, 0x06, 0x00, 0x00, 0x01, 0x00, 0x00, 0x00
        /* <DEDUP_REMOVED lines=1828> */
        /*734c*/ 	.byte	0x30, 0x87, 0x02, 0x00


	//----- nvinfo : EIATTR_MERCURY_ISA_VERSION
	.align		4
.L_37:
        /*7350*/ 	.byte	0x03, 0x5f
        /*7352*/ 	.short	0x0101


	//----- nvinfo : EIATTR_EXIT_INSTR_OFFSETS
	.align		4
        /*7354*/ 	.byte	0x04, 0x1c
        /*7356*/ 	.short	(.L_39 - .L_38)


	//   ....[0]....
.L_38:
        /*7358*/ 	.word	0x0002cd90


	//   ....[1]....
        /*735c*/ 	.word	0x0002cdb0


	//----- nvinfo : EIATTR_REQNTID
	.align		4
.L_39:
        /*7360*/ 	.byte	0x04, 0x10
        /*7362*/ 	.short	(.L_41 - .L_40)
.L_40:
        /*7364*/ 	.word	0x00000080
        /*7368*/ 	.word	0x00000001
        /*736c*/ 	.word	0x00000001


	//----- nvinfo : EIATTR_CBANK_PARAM_SIZE
	.align		4
.L_41:
        /*7370*/ 	.byte	0x03, 0x19
        /*7372*/ 	.short	0x0050


	//----- nvinfo : EIATTR_PARAM_CBANK
	.align		4
        /*7374*/ 	.byte	0x04, 0x0a
        /*7376*/ 	.short	(.L_43 - .L_42)
	.align		4
.L_42:
        /*7378*/ 	.word	index@(.nv.constant0.matmul_kernel)
        /*737c*/ 	.short	0x0210
        /*737e*/ 	.short	0x0050


	//----- nvinfo : EIATTR_SW_WAR
	.align		4
.L_43:
        /*7380*/ 	.byte	0x04, 0x36
        /*7382*/ 	.short	(.L_45 - .L_44)
.L_44:
        /*7384*/ 	.word	0x00000008
.L_45:


//--------------------- .nv.callgraph             --------------------------
	.section	.nv.callgraph,"",@"SHT_CUDA_CALLGRAPH"
	.align	4
	.sectionentsize	8
	.align		4
        /*0000*/ 	.word	0x00000000
	.align		4
        /*0004*/ 	.word	0xffffffff
	.align		4
        /*0008*/ 	.word	0x00000000
	.align		4
        /*000c*/ 	.word	0xfffffffe
	.align		4
        /*0010*/ 	.word	0x00000000
	.align		4
        /*0014*/ 	.word	0xfffffffd
	.align		4
        /*0018*/ 	.word	0x00000000
	.align		4
        /*001c*/ 	.word	0xfffffffc


//--------------------- .text.matmul_kernel       --------------------------
	.section	.text.matmul_kernel,"ax",@progbits
	.align	128
        .global         matmul_kernel
        .type           matmul_kernel,@function
        .size           matmul_kernel,(.L_x_3 - matmul_kernel)
        .other          matmul_kernel,@"STO_CUDA_ENTRY STV_DEFAULT"
matmul_kernel:
.text.matmul_kernel:
[----:B------:R-:W1:Y:S08]  /*0000*/  LDC R1, c[0x0][0x28] ;  /* 0x00000a00ff017b82 */ /* 0x000e700000000800 */
[----:B------:R-:W2:Y:S01]  /*0010*/  LDC.64 R2, c[0x0][0x228] ;  /* 0x00008a00ff027b82 */ /* 0x000ea20000000a00 */
[----:B-1----:R-:W-:Y:S01]  /*0020*/  VIADD R1, R1, 0xfffff1a8 ;  /* 0xfffff1a801017836 */ /* 0x002fe20000000000 */
[----:B------:R-:W1:Y:S01]  /*0030*/  S2R R5, SR_CTAID.X ;  /* 0x0000000000057919 */ /* 0x000e620000002500 */
[----:B------:R-:W-:Y:S01]  /*0040*/  ULDC.64 UR4, c[0x0][0x218] ;  /* 0x0000860000047ab9 */ /* 0x000fe20000000a00 */
[----:B------:R-:W-:Y:S01]  /*0050*/  ULDC.64 UR6, c[0x0][0x210] ;  /* 0x0000840000067ab9 */ /* 0x000fe20000000a00 */
[----:B------:R-:W-:Y:S01]  /*0060*/  UMOV UR12, 0x400 ;  /* 0x00000400000c7882 */ /* 0x000fe20000000000 */
[----:B------:R-:W3:Y:S01]  /*0070*/  S2R R84, SR_TID.X ;  /* 0x0000000000547919 */ /* 0x000ee20000002100 */
[----:B------:R-:W-:Y:S01]  /*0080*/  ULDC.64 UR16, c[0x0][0x208] ;  /* 0x0000820000107ab9 */ /* 0x000fe20000000a00 */
[----:B------:R-:W4:Y:S08]  /*0090*/  LDC R232, c[0x0][0x230] ;  /* 0x00008c00ffe87b82 */ /* 0x000f300000000800 */
[----:B------:R-:W4:Y:S01]  /*00a0*/  LDC R240, c[0x0][0x230] ;  /* 0x00008c00fff07b82 */ /* 0x000f220000000800 */
[----:B--2---:R-:W-:Y:S01]  /*00b0*/  IMAD.MOV.U32 R59, RZ, RZ, R3 ;  /* 0x000000ffff3b7224 */ /* 0x004fe200078e0003 */
[----:B------:R2:W-:Y:S01]  /*00c0*/  STL.64 [R1+0x968], R2 ;  /* 0x0009680201007387 */ /* 0x0005e20000100a00 */
[----:B------:R-:W-:-:S05]  /*00d0*/  IMAD.MOV.U32 R58, RZ, RZ, R2 ;  /* 0x000000ffff3a7224 */ /* 0x000fca00078e0002 */
[----:B------:R-:W4:Y:S01]  /*00e0*/  LDC R251, c[0x0][0x230] ;  /* 0x00008c00fffb7b82 */ /* 0x000f220000000800 */
[----:B------:R-:W-:Y:S02]  /*00f0*/  IADD3 R0, R59, 0x7f, RZ ;  /* 0x0000007f3b007810 */ /* 0x000fe40007ffe0ff */
[----:B-1----:R-:W-:Y:S02]  /*0100*/  IABS R8, R5 ;  /* 0x0000000500087213 */ /* 0x002fe40000000000 */
[----:B--2---:R-:W-:Y:S02]  /*0110*/  SHF.R.S32.HI R3, RZ, 0x1f, R0 ;  /* 0x0000001fff037819 */ /* 0x004fe40000011400 */
[C---:B---3--:R-:W-:Y:S02]  /*0120*/  LOP3.LUT R88, R84.reuse, 0x7f, RZ, 0xc0, !PT ;  /* 0x0000007f54587812 */ /* 0x048fe400078ec0ff */
[----:B------:R-:W-:Y:S02]  /*0130*/  LEA.HI R3, R3, R0, RZ, 0x7 ;  /* 0x0000000003037211 */ /* 0x000fe400078f38ff */
[----:B------:R-:W-:-:S02]  /*0140*/  LOP3.LUT R52, R84, 0x60, RZ, 0xc0, !PT ;  /* 0x0000006054347812 */ /* 0x000fc400078ec0ff */
[----:B------:R-:W-:-:S05]  /*0150*/  SHF.R.S32.HI R3, RZ, 0x7, R3 ;  /* 0x00000007ff037819 */ /* 0x000fca0000011403 */
[----:B------:R-:W-:-:S05]  /*0160*/  IMAD.SHL.U32 R4, R3, 0x8, RZ ;  /* 0x0000000803047824 */ /* 0x000fca00078e00ff */
[-C--:B------:R-:W-:Y:S02]  /*0170*/  IABS R7, R4.reuse ;  /* 0x0000000400077213 */ /* 0x080fe40000000000 */
[----:B------:R-:W-:Y:S02]  /*0180*/  IABS R10, R4 ;  /* 0x00000004000a7213 */ /* 0x000fe40000000000 */
[----:B------:R-:W1:Y:S08]  /*0190*/  I2F.RP R0, R7 ;  /* 0x0000000700007306 */ /* 0x000e700000209400 */
[----:B-1----:R-:W1:Y:S02]  /*01a0*/  MUFU.RCP R0, R0 ;  /* 0x0000000000007308 */ /* 0x002e640000001000 */
[----:B-1----:R-:W-:-:S02]  /*01b0*/  VIADD R2, R0, 0xffffffe ;  /* 0x0ffffffe00027836 */ /* 0x002fc40000000000 */
[----:B------:R-:W-:-:S04]  /*01c0*/  IMAD.MOV R0, RZ, RZ, -R10 ;  /* 0x000000ffff007224 */ /* 0x000fc800078e0a0a */
[----:B------:R1:W2:Y:S02]  /*01d0*/  F2I.FTZ.U32.TRUNC.NTZ R3, R2 ;  /* 0x0000000200037305 */ /* 0x0002a4000021f000 */
[----:B-1----:R-:W-:Y:S02]  /*01e0*/  IMAD.MOV.U32 R2, RZ, RZ, RZ ;  /* 0x000000ffff027224 */ /* 0x002fe400078e00ff */
[----:B--2---:R-:W-:-:S04]  /*01f0*/  IMAD.MOV R6, RZ, RZ, -R3 ;  /* 0x000000ffff067224 */ /* 0x004fc800078e0a03 */
[----:B------:R-:W-:Y:S01]  /*0200*/  IMAD R9, R6, R7, RZ ;  /* 0x0000000706097224 */ /* 0x000fe200078e02ff */
[----:B------:R-:W-:-:S03]  /*0210*/  MOV R6, R8 ;  /* 0x0000000800067202 */ /* 0x000fc60000000f00 */
[----:B------:R-:W-:-:S06]  /*0220*/  IMAD.HI.U32 R3, R3, R9, R2 ;  /* 0x0000000903037227 */ /* 0x000fcc00078e0002 */
[----:B------:R-:W-:-:S04]  /*0230*/  IMAD.HI.U32 R3, R3, R6, RZ ;  /* 0x0000000603037227 */ /* 0x000fc800078e00ff */
[----:B------:R-:W-:-:S05]  /*0240*/  IMAD R0, R3, R0, R6 ;  /* 0x0000000003007224 */ /* 0x000fca00078e0206 */
[----:B------:R-:W-:-:S13]  /*0250*/  ISETP.GT.U32.AND P1, PT, R7, R0, PT ;  /* 0x000000000700720c */ /* 0x000fda0003f24070 */
[----:B------:R-:W-:Y:S01]  /*0260*/  @!P1 IMAD.IADD R0, R0, 0x1, -R7 ;  /* 0x0000000100009824 */ /* 0x000fe200078e0a07 */
[----:B------:R-:W-:Y:S02]  /*0270*/  @!P1 IADD3 R3, R3, 0x1, RZ ;  /* 0x0000000103039810 */ /* 0x000fe40007ffe0ff */
[----:B------:R-:W-:Y:S02]  /*0280*/  ISETP.NE.AND P1, PT, R4, RZ, PT ;  /* 0x000000ff0400720c */ /* 0x000fe40003f25270 */
[----:B------:R-:W-:Y:S02]  /*0290*/  ISETP.GE.U32.AND P0, PT, R0, R7, PT ;  /* 0x000000070000720c */ /* 0x000fe40003f06070 */
[----:B------:R-:W-:-:S04]  /*02a0*/  LOP3.LUT R0, R5, R4, RZ, 0x3c, !PT ;  /* 0x0000000405007212 */ /* 0x000fc800078e3cff */
[----:B------:R-:W-:Y:S01]  /*02b0*/  ISETP.GE.AND P2, PT, R0, RZ, PT ;  /* 0x000000ff0000720c */ /* 0x000fe20003f46270 */
[----:B------:R-:W-:-:S06]  /*02c0*/  VIADD R0, R58, 0x1ff ;  /* 0x000001ff3a007836 */ /* 0x000fcc0000000000 */
[----:B------:R-:W-:-:S04]  /*02d0*/  @P0 VIADD R3, R3, 0x1 ;  /* 0x0000000103030836 */ /* 0x000fc80000000000 */
[----:B------:R-:W-:Y:S01]  /*02e0*/  IMAD.MOV.U32 R2, RZ, RZ, R3 ;  /* 0x000000ffff027224 */ /* 0x000fe200078e0003 */
[----:B------:R-:W-:-:S04]  /*02f0*/  SHF.R.S32.HI R3, RZ, 0x1f, R0 ;  /* 0x0000001fff037819 */ /* 0x000fc80000011400 */
[----:B------:R-:W-:Y:S02]  /*0300*/  @!P2 IADD3 R2, -R2, RZ, RZ ;  /* 0x000000ff0202a210 */ /* 0x000fe40007ffe1ff */
[----:B------:R-:W-:Y:S02]  /*0310*/  @!P1 LOP3.LUT R2, RZ, R4, RZ, 0x33, !PT ;  /* 0x00000004ff029212 */ /* 0x000fe400078e33ff */
[----:B------:R-:W-:-:S03]  /*0320*/  LEA.HI R3, R3, R0, RZ, 0x9 ;  /* 0x0000000003037211 */ /* 0x000fc600078f48ff */
[----:B------:R-:W-:Y:S02]  /*0330*/  IMAD.SHL.U32 R16, R2, 0x8, RZ ;  /* 0x0000000802107824 */ /* 0x000fe400078e00ff */
[----:B------:R-:W-:-:S03]  /*0340*/  IMAD.MOV R2, RZ, RZ, -R2 ;  /* 0x000000ffff027224 */ /* 0x000fc600078e0a02 */
[----:B------:R-:W-:Y:S01]  /*0350*/  LEA.HI.SX32 R3, R3, -R16, 0x17 ;  /* 0x8000001003037211 */ /* 0x000fe200078fbaff */
[----:B------:R-:W-:Y:S02]  /*0360*/  IMAD R12, R4, R2, R5 ;  /* 0x00000002040c7224 */ /* 0x000fe400078e0205 */
[----:B------:R-:W-:Y:S01]  /*0370*/  IMAD.MOV.U32 R2, RZ, RZ, RZ ;  /* 0x000000ffff027224 */ /* 0x000fe200078e00ff */
[----:B------:R-:W-:Y:S02]  /*0380*/  VIMNMX R15, R3, 0x8, PT ;  /* 0x00000008030f7848 */ /* 0x000fe40003fe0100 */
[----:B------:R-:W-:Y:S02]  /*0390*/  IABS R4, R12 ;  /* 0x0000000c00047213 */ /* 0x000fe40000000000 */
[----:B------:R-:W-:-:S04]  /*03a0*/  IABS R7, R15 ;  /* 0x0000000f00077213 */ /* 0x000fc80000000000 */
[----:B------:R-:W1:Y:S08]  /*03b0*/  I2F.RP R0, R7 ;  /* 0x0000000700007306 */ /* 0x000e700000209400 */
[----:B-1----:R-:W1:Y:S02]  /*03c0*/  MUFU.RCP R0, R0 ;  /* 0x0000000000007308 */ /* 0x002e640000001000 */
[----:B-1----:R-:W-:Y:S01]  /*03d0*/  VIADD R3, R0, 0xffffffe ;  /* 0x0ffffffe00037836 */ /* 0x002fe20000000000 */
[----:B------:R-:W-:-:S05]  /*03e0*/  IABS R0, R59 ;  /* 0x0000003b00007213 */ /* 0x000fca0000000000 */
[----:B------:R-:W1:Y:S02]  /*03f0*/  F2I.FTZ.U32.TRUNC.NTZ R3, R3 ;  /* 0x0000000300037305 */ /* 0x000e64000021f000 */
[----:B-1----:R-:W-:-:S05]  /*0400*/  IADD3 R6, RZ, -R3, RZ ;  /* 0x80000003ff067210 */ /* 0x002fca0007ffe0ff */
[----:B------:R-:W-:Y:S01]  /*0410*/  IMAD R5, R6, R7, RZ ;  /* 0x0000000706057224 */ /* 0x000fe200078e02ff */
[----:B------:R-:W-:-:S03]  /*0420*/  IABS R6, R15 ;  /* 0x0000000f00067213 */ /* 0x000fc60000000000 */
[----:B------:R-:W-:Y:S02]  /*0430*/  IMAD.HI.U32 R2, R3, R5, R2 ;  /* 0x0000000503027227 */ /* 0x000fe400078e0002 */
[----:B------:R-:W1:Y:S02]  /*0440*/  I2F.RP R5, R0 ;  /* 0x0000000000057306 */ /* 0x000e640000209400 */
[----:B------:R-:W-:Y:S02]  /*0450*/  IMAD.MOV R6, RZ, RZ, -R6 ;  /* 0x000000ffff067224 */ /* 0x000fe400078e0a06 */
[----:B------:R-:W-:Y:S01]  /*0460*/  IMAD.HI.U32 R3, R2, R4, RZ ;  /* 0x0000000402037227 */ /* 0x000fe200078e00ff */
[----:B------:R-:W-:-:S03]  /*0470*/  IABS R2, R58 ;  /* 0x0000003a00027213 */ /* 0x000fc60000000000 */
[----:B------:R-:W-:Y:S02]  /*0480*/  IMAD R4, R3, R6, R4 ;  /* 0x0000000603047224 */ /* 0x000fe400078e0204 */
[----:B------:R-:W2:Y:S03]  /*0490*/  I2F.RP R6, R2 ;  /* 0x0000000200067306 */ /* 0x000ea60000209400 */
[----:B------:R-:W-:-:S05]  /*04a0*/  ISETP.GT.U32.AND P1, PT, R7, R4, PT ;  /* 0x000000040700720c */ /* 0x000fca0003f24070 */
[----:B-1----:R-:W1:Y:S08]  /*04b0*/  MUFU.RCP R5, R5 ;  /* 0x0000000500057308 */ /* 0x002e700000001000 */
[----:B------:R-:W-:Y:S01]  /*04c0*/  @!P1 IMAD.IADD R4, R4, 0x1, -R7 ;  /* 0x0000000104049824 */ /* 0x000fe200078e0a07 */
[----:B--2---:R-:W2:Y:S01]  /*04d0*/  MUFU.RCP R6, R6 ;  /* 0x0000000600067308 */ /* 0x004ea20000001000 */
[----:B------:R-:W-:Y:S01]  /*04e0*/  @!P1 VIADD R3, R3, 0x1 ;  /* 0x0000000103039836 */ /* 0x000fe20000000000 */
[----:B------:R-:W-:-:S02]  /*04f0*/  ISETP.NE.AND P1, PT, R15, RZ, PT ;  /* 0x000000ff0f00720c */ /* 0x000fc40003f25270 */
[----:B------:R-:W-:Y:S02]  /*0500*/  ISETP.GE.U32.AND P0, PT, R4, R7, PT ;  /* 0x000000070400720c */ /* 0x000fe40003f06070 */
[----:B------:R-:W-:Y:S02]  /*0510*/  LOP3.LUT R4, R12, R15, RZ, 0x3c, !PT ;  /* 0x0000000f0c047212 */ /* 0x000fe400078e3cff */
[----:B-1----:R-:W-:Y:S02]  /*0520*/  IADD3 R7, R5, 0xffffffe, RZ ;  /* 0x0ffffffe05077810 */ /* 0x002fe40007ffe0ff */
[----:B------:R-:W-:Y:S02]  /*0530*/  ISETP.GE.AND P2, PT, R4, RZ, PT ;  /* 0x000000ff0400720c */ /* 0x000fe40003f46270 */
[----:B------:R2:W1:Y:S01]  /*0540*/  F2I.FTZ.U32.TRUNC.NTZ R5, R7 ;  /* 0x0000000700057305 */ /* 0x000462000021f000 */
[----:B------:R-:W-:-:S04]  /*0550*/  SHF.R.U32.HI R4, RZ, 0x5, R84 ;  /* 0x00000005ff047819 */ /* 0x000fc80000011654 */
[----:B------:R-:W-:Y:S01]  /*0560*/  @P0 VIADD R3, R3, 0x1 ;  /* 0x0000000103030836 */ /* 0x000fe20000000000 */
[----:B------:R-:W-:-:S03]  /*0570*/  SGXT.U32 R4, R4, 0x2 ;  /* 0x000000020404781a */ /* 0x000fc60000000000 */
[----:B------:R-:W-:Y:S02]  /*0580*/  IMAD.MOV.U32 R10, RZ, RZ, R3 ;  /* 0x000000ffff0a7224 */ /* 0x000fe400078e0003 */
[----:B--2---:R-:W-:-:S03]  /*0590*/  VIADD R7, R6, 0xffffffe ;  /* 0x0ffffffe06077836 */ /* 0x004fc60000000000 */
[----:B------:R-:W-:Y:S01]  /*05a0*/  @!P2 IADD3 R10, -R10, RZ, RZ ;  /* 0x000000ff0a0aa210 */ /* 0x000fe20007ffe1ff */
[----:B-1----:R-:W-:Y:S01]  /*05b0*/  IMAD.MOV R9, RZ, RZ, -R5 ;  /* 0x000000ffff097224 */ /* 0x002fe200078e0a05 */
[----:B------:R-:W-:-:S03]  /*05c0*/  @!P1 LOP3.LUT R10, RZ, R15, RZ, 0x33, !PT ;  /* 0x0000000fff0a9212 */ /* 0x000fc600078e33ff */
[----:B------:R-:W-:Y:S02]  /*05d0*/  IMAD R9, R9, R0, RZ ;  /* 0x0000000009097224 */ /* 0x000fe400078e02ff */
[----:B------:R-:W-:Y:S02]  /*05e0*/  IMAD.SHL.U32 R11, R10, 0x80, RZ ;  /* 0x000000800a0b7824 */ /* 0x000fe400078e00ff */
[----:B------:R-:W-:-:S03]  /*05f0*/  IMAD.MOV R6, RZ, RZ, -R10 ;  /* 0x000000ffff067224 */ /* 0x000fc600078e0a0a */
[----:B------:R-:W-:Y:S01]  /*0600*/  LOP3.LUT R8, R11, R4, RZ, 0xfc, !PT ;  /* 0x000000040b087212 */ /* 0x000fe200078efcff */
[----:B------:R-:W-:Y:S01]  /*0610*/  STL [R1+0xbe0], R11 ;  /* 0x000be00b01007387 */ /* 0x000fe20000100800 */
[----:B------:R-:W-:Y:S02]  /*0620*/  MOV R4, RZ ;  /* 0x000000ff00047202 */ /* 0x000fe40000000f00 */
[----:B------:R-:W-:Y:S02]  /*0630*/  IABS R13, R8 ;  /* 0x00000008000d7213 */ /* 0x000fe40000000000 */
[C---:B------:R-:W-:Y:S01]  /*0640*/  LOP3.LUT R21, R8.reuse, 0x7c, RZ, 0xfc, !PT ;  /* 0x0000007c08157812 */ /* 0x040fe200078efcff */
[----:B------:R-:W-:Y:S01]  /*0650*/  IMAD.HI.U32 R9, R5, R9, R4 ;  /* 0x0000000905097227 */ /* 0x000fe200078e0004 */
[----:B------:R-:W-:Y:S01]  /*0660*/  LOP3.LUT R18, R8, 0x8, RZ, 0xfc, !PT ;  /* 0x0000000808127812 */ /* 0x000fe200078efcff */
[----:B------:R-:W1:Y:S01]  /*0670*/  F2I.FTZ.U32.TRUNC.NTZ R5, R7 ;  /* 0x0000000700057305 */ /* 0x000e62000021f000 */
[----:B------:R-:W-:-:S02]  /*0680*/  IABS R17, R21 ;  /* 0x0000001500117213 */ /* 0x000fc40000000000 */
[----:B------:R-:W-:Y:S01]  /*0690*/  LOP3.LUT R20, R8, 0xc, RZ, 0xfc, !PT ;  /* 0x0000000c08147812 */ /* 0x000fe200078efcff */
[----:B------:R-:W-:Y:S01]  /*06a0*/  IMAD.HI.U32 R3, R9, R13, RZ ;  /* 0x0000000d09037227 */ /* 0x000fe200078e00ff */
[----:B------:R-:W-:Y:S02]  /*06b0*/  ISETP.GE.AND P4, PT, R21, RZ, PT ;  /* 0x000000ff1500720c */ /* 0x000fe40003f86270 */
[----:B------:R-:W-:Y:S01]  /*06c0*/  IABS R14, R20 ;  /* 0x00000014000e7213 */ /* 0x000fe20000000000 */
[----:B------:R-:W-:Y:S01]  /*06d0*/  IMAD.MOV R10, RZ, RZ, -R3 ;  /* 0x000000ffff0a7224 */ /* 0x000fe200078e0a03 */
[----:B------:R-:W-:Y:S01]  /*06e0*/  ISETP.GE.AND P3, PT, R20, RZ, PT ;  /* 0x000000ff1400720c */ /* 0x000fe20003f66270 */
[----:B------:R-:W-:Y:S01]  /*06f0*/  IMAD.HI.U32 R4, R9, R17, RZ ;  /* 0x0000001109047227 */ /* 0x000fe200078e00ff */
[C---:B------:R-:W-:Y:S02]  /*0700*/  LOP3.LUT R20, R8.reuse, 0x14, RZ, 0xfc, !PT ;  /* 0x0000001408147812 */ /* 0x040fe400078efcff */
[----:B------:R-:W-:Y:S01]  /*0710*/  LOP3.LUT R21, R8, 0x18, RZ, 0xfc, !PT ;  /* 0x0000001808157812 */ /* 0x000fe200078efcff */
[----:B------:R-:W-:Y:S01]  /*0720*/  IMAD R13, R0, R10, R13 ;  /* 0x0000000a000d7224 */ /* 0x000fe200078e020d */
[----:B-1----:R-:W-:Y:S01]  /*0730*/  IADD3 R7, RZ, -R5, RZ ;  /* 0x80000005ff077210 */ /* 0x002fe20007ffe0ff */
[----:B------:R-:W-:Y:S01]  /*0740*/  IMAD.MOV R4, RZ, RZ, -R4 ;  /* 0x000000ffff047224 */ /* 0x000fe200078e0a04 */
[----:B------:R-:W-:Y:S01]  /*0750*/  LOP3.LUT R22, R8, 0x20, RZ, 0xfc, !PT ;  /* 0x0000002008167812 */ /* 0x000fe200078efcff */
[----:B------:R-:W-:Y:S01]  /*0760*/  IMAD R3, R15, R6, R12 ;  /* 0x000000060f037224 */ /* 0x000fe200078e020c */
[C---:B------:R-:W-:Y:S01]  /*0770*/  ISETP.GT.U32.AND P0, PT, R0.reuse, R13, PT ;  /* 0x0000000d0000720c */ /* 0x040fe20003f04070 */
[----:B------:R-:W-:Y:S01]  /*0780*/  IMAD R17, R0, R4, R17 ;  /* 0x0000000400117224 */ /* 0x000fe200078e0211 */
[----:B------:R-:W-:Y:S01]  /*0790*/  LOP3.LUT R15, R8, 0x4, RZ, 0xfc, !PT ;  /* 0x00000004080f7812 */ /* 0x000fe200078efcff */
[----:B------:R-:W-:Y:S01]  /*07a0*/  IMAD.MOV.U32 R4, RZ, RZ, RZ ;  /* 0x000000ffff047224 */ /* 0x000fe200078e00ff */
[----:B------:R-:W-:Y:S01]  /*07b0*/  IABS R12, R18 ;  /* 0x00000012000c7213 */ /* 0x000fe20000000000 */
[----:B------:R-:W-:Y:S01]  /*07c0*/  IMAD R7, R7, R2, RZ ;  /* 0x0000000207077224 */ /* 0x000fe200078e02ff */
[----:B------:R-:W-:Y:S01]  /*07d0*/  ISETP.GT.U32.AND P1, PT, R0, R17, PT ;  /* 0x000000110000720c */ /* 0x000fe20003f24070 */
[----:B------:R-:W-:Y:S01]  /*07e0*/  IMAD.IADD R3, R16, 0x1, R3 ;  /* 0x0000000110037824 */ /* 0x000fe200078e0203 */
[----:B------:R-:W-:Y:S01]  /*07f0*/  IABS R10, R15 ;  /* 0x0000000f000a7213 */ /* 0x000fe20000000000 */
[----:B------:R-:W-:Y:S01]  /*0800*/  IMAD.HI.U32 R4, R5, R7, R4 ;  /* 0x0000000705047227 */ /* 0x000fe200078e0004 */
[----:B------:R-:W-:-:S02]  /*0810*/  ISETP.GE.AND P5, PT, R15, RZ, PT ;  /* 0x000000ff0f00720c */ /* 0x000fc40003fa6270 */
[C---:B------:R-:W-:Y:S01]  /*0820*/  LOP3.LUT R27, R8.reuse, 0x28, RZ, 0xfc, !PT ;  /* 0x00000028081b7812 */ /* 0x040fe200078efcff */
[----:B------:R-:W-:Y:S01]  /*0830*/  @!P0 IMAD.IADD R13, R13, 0x1, -R0 ;  /* 0x000000010d0d8824 */ /* 0x000fe200078e0a00 */
[----:B------:R-:W-:Y:S01]  /*0840*/  LOP3.LUT R25, R8, 0x24, RZ, 0xfc, !PT ;  /* 0x0000002408197812 */ /* 0x000fe200078efcff */
[----:B------:R-:W-:Y:S01]  /*0850*/  IMAD.HI.U32 R6, R9, R10, RZ ;  /* 0x0000000a09067227 */ /* 0x000fe200078e00ff */
[----:B------:R-:W-:Y:S02]  /*0860*/  IABS R23, R27 ;  /* 0x0000001b00177213 */ /* 0x000fe40000000000 */
[----:B------:R-:W-:Y:S01]  /*0870*/  ISETP.GT.U32.AND P6, PT, R0, R13, PT ;  /* 0x0000000d0000720c */ /* 0x000fe20003fc4070 */
[----:B------:R-:W-:Y:S01]  /*0880*/  IMAD.MOV R5, RZ, RZ, -R6 ;  /* 0x000000ffff057224 */ /* 0x000fe200078e0a06 */
[----:B------:R-:W-:Y:S01]  /*0890*/  @!P1 IADD3 R17, R17, -R0, RZ ;  /* 0x8000000011119210 */ /* 0x000fe20007ffe0ff */
[----:B------:R-:W-:Y:S01]  /*08a0*/  IMAD.HI.U32 R6, R9, R12, RZ ;  /* 0x0000000c09067227 */ /* 0x000fe200078e00ff */
[----:B------:R-:W-:-:S02]  /*08b0*/  ISETP.GE.AND P1, PT, R18, RZ, PT ;  /* 0x000000ff1200720c */ /* 0x000fc40003f26270 */
[----:B------:R-:W-:Y:S01]  /*08c0*/  ISETP.GT.U32.AND P0, PT, R0, R17, PT ;  /* 0x000000110000720c */ /* 0x000fe20003f04070 */
[----:B------:R-:W-:Y:S01]  /*08d0*/  IMAD.HI.U32 R7, R9, R14, RZ ;  /* 0x0000000e09077227 */ /* 0x000fe200078e00ff */
[----:B------:R-:W-:Y:S02]  /*08e0*/  IABS R18, R21 ;  /* 0x0000001500127213 */ /* 0x000fe40000000000 */
[C---:B------:R-:W-:Y:S01]  /*08f0*/  LOP3.LUT R29, R8.reuse, 0x2c, RZ, 0xfc, !PT ;  /* 0x0000002c081d7812 */ /* 0x040fe200078efcff */
[----:B------:R-:W-:Y:S01]  /*0900*/  IMAD.MOV R15, RZ, RZ, -R6 ;  /* 0x000000ffff0f7224 */ /* 0x000fe200078e0a06 */
[C---:B------:R-:W-:Y:S01]  /*0910*/  LOP3.LUT R31, R8.reuse, 0x4c, RZ, 0xfc, !PT ;  /* 0x0000004c081f7812 */ /* 0x040fe200078efcff */
[----:B------:R-:W-:Y:S01]  /*0920*/  IMAD.MOV R19, RZ, RZ, -R7 ;  /* 0x000000ffff137224 */ /* 0x000fe200078e0a07 */
[----:B------:R-:W-:Y:S01]  /*0930*/  LOP3.LUT R33, R8, 0x50, RZ, 0xfc, !PT ;  /* 0x0000005008217812 */ /* 0x000fe200078efcff */
[----:B------:R-:W-:Y:S01]  /*0940*/  IMAD R7, R0, R15, R12 ;  /* 0x0000000f00077224 */ /* 0x000fe200078e020c */
[C---:B------:R-:W-:Y:S01]  /*0950*/  LOP3.LUT R51, R8.reuse, 0x60, RZ, 0xfc, !PT ;  /* 0x0000006008337812 */ /* 0x040fe200078efcff */
[----:B------:R-:W-:Y:S01]  /*0960*/  @!P6 IMAD.IADD R13, R13, 0x1, -R0 ;  /* 0x000000010d0de824 */ /* 0x000fe200078e0a00 */
[----:B------:R-:W-:Y:S01]  /*0970*/  LOP3.LUT R53, R8, 0x64, RZ, 0xfc, !PT ;  /* 0x0000006408357812 */ /* 0x000fe200078efcff */
[C---:B------:R-:W-:Y:S01]  /*0980*/  IMAD R5, R0.reuse, R5, R10 ;  /* 0x0000000500057224 */ /* 0x040fe200078e020a */
[C---:B------:R-:W-:Y:S01]  /*0990*/  ISETP.GT.U32.AND P6, PT, R0.reuse, R7, PT ;  /* 0x000000070000720c */ /* 0x040fe20003fc4070 */
[----:B------:R-:W-:Y:S01]  /*09a0*/  IMAD R15, R0, R19, R14 ;  /* 0x00000013000f7224 */ /* 0x000fe200078e020e */
[----:B------:R-:W-:-:S02]  /*09b0*/  @!P0 IADD3 R17, R17, -R0, RZ ;  /* 0x8000000011118210 */ /* 0x000fc40007ffe0ff */
[----:B------:R-:W-:Y:S02]  /*09c0*/  ISETP.GT.U32.AND P2, PT, R0, R5, PT ;  /* 0x000000050000720c */ /* 0x000fe40003f44070 */
[----:B------:R-:W-:Y:S01]  /*09d0*/  LOP3.LUT R19, R8, 0x10, RZ, 0xfc, !PT ;  /* 0x0000001008137812 */ /* 0x000fe200078efcff */
[----:B------:R-:W-:Y:S01]  /*09e0*/  IMAD.MOV.U32 R6, RZ, RZ, R17 ;  /* 0x000000ffff067224 */ /* 0x000fe200078e0011 */
[----:B------:R-:W-:Y:S02]  /*09f0*/  MOV R10, R13 ;  /* 0x0000000d000a7202 */ /* 0x000fe40000000f00 */
[----:B------:R-:W-:Y:S01]  /*0a00*/  IABS R16, R19 ;  /* 0x0000001300107213 */ /* 0x000fe20000000000 */
[----:B------:R-:W-:Y:S01]  /*0a10*/  @!P4 IMAD.MOV R6, RZ, RZ, -R6 ;  /* 0x000000ffff06c224 */ /* 0x000fe200078e0a06 */
[----:B------:R-:W-:Y:S01]  /*0a20*/  ISETP.GT.U32.AND P4, PT, R0, R15, PT ;  /* 0x0000000f0000720c */ /* 0x000fe20003f84070 */
[----:B------:R-:W-:Y:S01]  /*0a30*/  @!P6 IMAD.IADD R7, R7, 0x1, -R0 ;  /* 0x000000010707e824 */ /* 0x000fe200078e0a00 */
[----:B------:R-:W-:Y:S01]  /*0a40*/  ISETP.GE.AND P0, PT, R8, RZ, PT ;  /* 0x000000ff0800720c */ /* 0x000fe20003f06270 */
[----:B------:R-:W-:Y:S01]  /*0a50*/  IMAD.HI.U32 R12, R9, R16, RZ ;  /* 0x00000010090c7227 */ /* 0x000fe200078e00ff */
[----:B------:R-:W-:-:S02]  /*0a60*/  IABS R14, R20 ;  /* 0x00000014000e7213 */ /* 0x000fc40000000000 */
[----:B------:R-:W-:Y:S01]  /*0a70*/  ISETP.GT.U32.AND P6, PT, R0, R7, PT ;  /* 0x000000070000720c */ /* 0x000fe20003fc4070 */
[----:B------:R-:W-:Y:S01]  /*0a80*/  @!P2 IMAD.IADD R5, R5, 0x1, -R0 ;  /* 0x000000010505a824 */ /* 0x000fe200078e0a00 */
[----:B------:R-:W-:Y:S01]  /*0a90*/  MOV R17, R14 ;  /* 0x0000000e00117202 */ /* 0x000fe20000000f00 */
[----:B------:R-:W-:Y:S01]  /*0aa0*/  IMAD.MOV R13, RZ, RZ, -R12 ;  /* 0x000000ffff0d7224 */ /* 0x000fe200078e0a0c */
[----:B------:R-:W-:Y:S01]  /*0ab0*/  LOP3.LUT R54, R8, 0x68, RZ, 0xfc, !PT ;  /* 0x0000006808367812 */ /* 0x000fe200078efcff */
[----:B------:R-:W-:Y:S01]  /*0ac0*/  IMAD.HI.U32 R14, R9, R18, RZ ;  /* 0x00000012090e7227 */ /* 0x000fe200078e00ff */
[----:B------:R-:W-:Y:S02]  /*0ad0*/  ISETP.GT.U32.AND P2, PT, R0, R5, PT ;  /* 0x000000050000720c */ /* 0x000fe40003f44070 */
[----:B------:R-:W-:Y:S01]  /*0ae0*/  LOP3.LUT R55, R8, 0x6c, RZ, 0xfc, !PT ;  /* 0x0000006c08377812 */ /* 0x000fe200078efcff */
[----:B------:R-:W-:Y:S01]  /*0af0*/  IMAD R13, R0, R13, R16 ;  /* 0x0000000d000d7224 */ /* 0x000fe200078e0210 */
[----:B------:R-:W-:Y:S01]  /*0b00*/  LOP3.LUT R56, R8, 0x70, RZ, 0xfc, !PT ;  /* 0x0000007008387812 */ /* 0x000fe200078efcff */
[----:B------:R-:W-:Y:S01]  /*0b10*/  @!P4 IMAD.IADD R15, R15, 0x1, -R0 ;  /* 0x000000010f0fc824 */ /* 0x000fe200078e0a00 */
[----:B------:R-:W-:Y:S01]  /*0b20*/  IABS R35, R55 ;  /* 0x0000003700237213 */ /* 0x000fe20000000000 */
[----:B------:R-:W-:Y:S01]  /*0b30*/  IMAD.HI.U32 R12, R9, R17, RZ ;  /* 0x00000011090c7227 */ /* 0x000fe200078e00ff */
[----:B------:R-:W-:-:S02]  /*0b40*/  @!P6 IADD3 R7, R7, -R0, RZ ;  /* 0x800000000707e210 */ /* 0x000fc40007ffe0ff */
[C---:B------:R-:W-:Y:S01]  /*0b50*/  ISETP.GT.U32.AND P6, PT, R0.reuse, R13, PT ;  /* 0x0000000d0000720c */ /* 0x040fe20003fc4070 */
[----:B------:R-:W-:Y:S01]  /*0b60*/  @!P0 IMAD.MOV R10, RZ, RZ, -R10 ;  /* 0x000000ffff0a8224 */ /* 0x000fe200078e0a0a */
[----:B------:R-:W-:Y:S01]  /*0b70*/  ISETP.GT.U32.AND P4, PT, R0, R15, PT ;  /* 0x0000000f0000720c */ /* 0x000fe20003f84070 */
[----:B------:R-:W-:Y:S01]  /*0b80*/  @!P2 IMAD.IADD R5, R5, 0x1, -R0 ;  /* 0x000000010505a824 */ /* 0x000fe200078e0a00 */
[----:B------:R-:W-:Y:S01]  /*0b90*/  ISETP.GE.AND P0, PT, R19, RZ, PT ;  /* 0x000000ff1300720c */ /* 0x000fe20003f06270 */
[----:B------:R-:W-:Y:S01]  /*0ba0*/  IMAD.MOV R12, RZ, RZ, -R12 ;  /* 0x000000ffff0c7224 */ /* 0x000fe200078e0a0c */
[----:B------:R-:W-:Y:S01]  /*0bb0*/  ISETP.GE.AND P2, PT, R20, RZ, PT ;  /* 0x000000ff1400720c */ /* 0x000fe20003f46270 */
[----:B------:R-:W-:Y:S01]  /*0bc0*/  IMAD.MOV R19, RZ, RZ, -R14 ;  /* 0x000000ffff137224 */ /* 0x000fe200078e0a0e */
[----:B------:R-:W-:Y:S01]  /*0bd0*/  MOV R16, R5 ;  /* 0x0000000500107202 */ /* 0x000fe20000000f00 */
[C---:B------:R-:W-:Y:S01]  /*0be0*/  IMAD R5, R0.reuse, R12, R17 ;  /* 0x0000000c00057224 */ /* 0x040fe200078e0211 */
[----:B------:R-:W-:Y:S01]  /*0bf0*/  IABS R37, R56 ;  /* 0x0000003800257213 */ /* 0x000fe20000000000 */
[----:B------:R-:W-:Y:S01]  /*0c00*/  IMAD R17, R0, R19, R18 ;  /* 0x0000001300117224 */ /* 0x000fe200078e0212 */
[----:B------:R-:W-:Y:S01]  /*0c10*/  IABS R19, R22 ;  /* 0x0000001600137213 */ /* 0x000fe20000000000 */
[----:B------:R-:W-:Y:S01]  /*0c20*/  IMAD.MOV.U32 R18, RZ, RZ, R7 ;  /* 0x000000ffff127224 */ /* 0x000fe200078e0007 */
[----:B------:R-:W-:Y:S01]  /*0c30*/  @!P6 IADD3 R13, R13, -R0, RZ ;  /* 0x800000000d0de210 */ /* 0x000fe20007ffe0ff */
[----:B------:R-:W-:Y:S01]  /*0c40*/  @!P4 IMAD.IADD R15, R15, 0x1, -R0 ;  /* 0x000000010f0fc824 */ /* 0x000fe200078e0a00 */
[----:B------:R-:W-:Y:S01]  /*0c50*/  LOP3.LUT R7, R8, 0x1c, RZ, 0xfc, !PT ;  /* 0x0000001c08077812 */ /* 0x000fe200078efcff */
[----:B------:R-:W-:Y:S01]  /*0c60*/  @!P1 IMAD.MOV R18, RZ, RZ, -R18 ;  /* 0x000000ffff129224 */ /* 0x000fe200078e0a12 */
[C---:B------:R-:W-:Y:S01]  /*0c70*/  ISETP.GT.U32.AND P1, PT, R0.reuse, R5, PT ;  /* 0x000000050000720c */ /* 0x040fe20003f24070 */
[----:B------:R-:W-:Y:S01]  /*0c80*/  IMAD.MOV.U32 R20, RZ, RZ, R15 ;  /* 0x000000ffff147224 */ /* 0x000fe200078e000f */
[----:B------:R-:W-:Y:S01]  /*0c90*/  ISETP.GT.U32.AND P6, PT, R0, R13, PT ;  /* 0x0000000d0000720c */ /* 0x000fe20003fc4070 */
[----:B------:R-:W-:Y:S01]  /*0ca0*/  IMAD.HI.U32 R12, R9, R19, RZ ;  /* 0x00000013090c7227 */ /* 0x000fe200078e00ff */
[----:B------:R-:W-:-:S02]  /*0cb0*/  IABS R14, R7 ;  /* 0x00000007000e7213 */ /* 0x000fc40000000000 */
[----:B------:R-:W-:Y:S01]  /*0cc0*/  @!P3 IADD3 R20, -R20, RZ, RZ ;  /* 0x000000ff1414b210 */ /* 0x000fe20007ffe1ff */
[----:B------:R-:W-:Y:S01]  /*0cd0*/  IMAD.MOV R15, RZ, RZ, -R12 ;  /* 0x000000ffff0f7224 */ /* 0x000fe200078e0a0c */
[----:B------:R-:W-:Y:S01]  /*0ce0*/  ISETP.GT.U32.AND P3, PT, R0, R17, PT ;  /* 0x000000110000720c */ /* 0x000fe20003f64070 */
[----:B------:R-:W-:Y:S01]  /*0cf0*/  @!P5 IMAD.MOV R16, RZ, RZ, -R16 ;  /* 0x000000ffff10d224 */ /* 0x000fe200078e0a10 */
[----:B------:R-:W-:Y:S01]  /*0d00*/  ISETP.GE.AND P4, PT, R7, RZ, PT ;  /* 0x000000ff0700720c */ /* 0x000fe20003f86270 */
[----:B------:R-:W-:Y:S01]  /*0d10*/  IMAD.HI.U32 R7, R9, R14, RZ ;  /* 0x0000000e09077227 */ /* 0x000fe200078e00ff */
[----:B------:R-:W-:Y:S02]  /*0d20*/  ISETP.GE.AND P5, PT, R21, RZ, PT ;  /* 0x000000ff1500720c */ /* 0x000fe40003fa6270 */
[----:B------:R-:W-:Y:S01]  /*0d30*/  IABS R21, R25 ;  /* 0x0000001900157213 */ /* 0x000fe20000000000 */
[--C-:B------:R-:W-:Y:S01]  /*0d40*/  @!P1 IMAD.IADD R5, R5, 0x1, -R0.reuse ;  /* 0x0000000105059824 */ /* 0x100fe200078e0a00 */
[----:B------:R-:W-:Y:S01]  /*0d50*/  LOP3.LUT R57, R8, 0x74, RZ, 0xfc, !PT ;  /* 0x0000007408397812 */ /* 0x000fe200078efcff */
[--C-:B------:R-:W-:Y:S01]  /*0d60*/  @!P6 IMAD.IADD R13, R13, 0x1, -R0.reuse ;  /* 0x000000010d0de824 */ /* 0x100fe200078e0a00 */
[----:B------:R-:W-:Y:S01]  /*0d70*/  ISETP.GE.AND P6, PT, R22, RZ, PT ;  /* 0x000000ff1600720c */ /* 0x000fe20003fc6270 */
[C---:B------:R-:W-:Y:S01]  /*0d80*/  IMAD R15, R0.reuse, R15, R19 ;  /* 0x0000000f000f7224 */ /* 0x040fe200078e0213 */
[----:B------:R-:W-:Y:S01]  /*0d90*/  ISETP.GT.U32.AND P1, PT, R0, R5, PT ;  /* 0x000000050000720c */ /* 0x000fe20003f24070 */
[----:B------:R-:W-:Y:S01]  /*0da0*/  IMAD.MOV.U32 R22, RZ, RZ, R13 ;  /* 0x000000ffff167224 */ /* 0x000fe200078e000d */
[----:B------:R-:W-:Y:S01]  /*0db0*/  IABS R39, R57 ;  /* 0x0000003900277213 */ /* 0x000fe20000000000 */
[----:B------:R-:W-:Y:S01]  /*0dc0*/  IMAD.MOV R7, RZ, RZ, -R7 ;  /* 0x000000ffff077224 */ /* 0x000fe200078e0a07 */
[----:B------:R-:W-:Y:S01]  /*0dd0*/  LOP3.LUT R49, R8, 0x78, RZ, 0xfc, !PT ;  /* 0x0000007808317812 */ /* 0x000fe200078efcff */
[----:B------:R-:W-:-:S02]  /*0de0*/  @!P3 IMAD.IADD R17, R17, 0x1, -R0 ;  /* 0x000000011111b824 */ /* 0x000fc400078e0a00 */
[----:B------:R-:W-:Y:S01]  /*0df0*/  @!P0 IMAD.MOV R22, RZ, RZ, -R22 ;  /* 0x000000ffff168224 */ /* 0x000fe200078e0a16 */
[C---:B------:R-:W-:Y:S01]  /*0e00*/  ISETP.GT.U32.AND P0, PT, R0.reuse, R15, PT ;  /* 0x0000000f0000720c */ /* 0x040fe20003f04070 */
[C---:B------:R-:W-:Y:S01]  /*0e10*/  IMAD R7, R0.reuse, R7, R14 ;  /* 0x0000000700077224 */ /* 0x040fe200078e020e */
[C---:B------:R-:W-:Y:S01]  /*0e20*/  ISETP.GT.U32.AND P3, PT, R0.reuse, R17, PT ;  /* 0x000000110000720c */ /* 0x040fe20003f64070 */
[----:B------:R-:W-:Y:S01]  /*0e30*/  IMAD.HI.U32 R14, R9, R23, RZ ;  /* 0x00000017090e7227 */ /* 0x000fe200078e00ff */
[----:B------:R-:W-:Y:S02]  /*0e40*/  IABS R41, R49 ;  /* 0x0000003100297213 */ /* 0x000fe40000000000 */
[----:B------:R-:W-:Y:S01]  /*0e50*/  @!P1 IADD3 R5, R5, -R0, RZ ;  /* 0x8000000005059210 */ /* 0x000fe20007ffe0ff */
[----:B------:R-:W-:Y:S01]  /*0e60*/  IMAD.MOV R14, RZ, RZ, -R14 ;  /* 0x000000ffff0e7224 */ /* 0x000fe200078e0a0e */
[----:B------:R-:W-:Y:S01]  /*0e70*/  ISETP.GT.U32.AND P1, PT, R0, R7, PT ;  /* 0x000000070000720c */ /* 0x000fe20003f24070 */
[----:B------:R-:W-:Y:S01]  /*0e80*/  IMAD.HI.U32 R12, R9, R21, RZ ;  /* 0x00000015090c7227 */ /* 0x000fe200078e00ff */
[----:B------:R-:W-:-:S03]  /*0e90*/  MOV R24, R5 ;  /* 0x0000000500187202 */ /* 0x000fc60000000f00 */
[----:B------:R-:W-:Y:S01]  /*0ea0*/  IMAD R13, R0, R14, R23 ;  /* 0x0000000e000d7224 */ /* 0x000fe200078e0217 */
[----:B------:R-:W-:Y:S01]  /*0eb0*/  IABS R14, R29 ;  /* 0x0000001d000e7213 */ /* 0x000fe20000000000 */
[----:B------:R-:W-:Y:S01]  /*0ec0*/  IMAD.MOV R12, RZ, RZ, -R12 ;  /* 0x000000ffff0c7224 */ /* 0x000fe200078e0a0c */
[----:B------:R-:W-:Y:S01]  /*0ed0*/  @!P3 IADD3 R17, R17, -R0, RZ ;  /* 0x800000001111b210 */ /* 0x000fe20007ffe0ff */
[--C-:B------:R-:W-:Y:S01]  /*0ee0*/  @!P0 IMAD.IADD R15, R15, 0x1, -R0.reuse ;  /* 0x000000010f0f8824 */ /* 0x100fe200078e0a00 */
[----:B------:R-:W-:Y:S01]  /*0ef0*/  LOP3.LUT R23, R8, 0x30, RZ, 0xfc, !PT ;  /* 0x0000003008177812 */ /* 0x000fe200078efcff */
[C---:B------:R-:W-:Y:S02]  /*0f00*/  IMAD R5, R0.reuse, R12, R21 ;  /* 0x0000000c00057224 */ /* 0x040fe400078e0215 */
[----:B------:R-:W-:Y:S01]  /*0f10*/  IMAD.HI.U32 R12, R9, R14, RZ ;  /* 0x0000000e090c7227 */ /* 0x000fe200078e00ff */
[C---:B------:R-:W-:Y:S02]  /*0f20*/  ISETP.GT.U32.AND P0, PT, R0.reuse, R15, PT ;  /* 0x0000000f0000720c */ /* 0x040fe40003f04070 */
[----:B------:R-:W-:Y:S01]  /*0f30*/  ISETP.GT.U32.AND P3, PT, R0, R5, PT ;  /* 0x000000050000720c */ /* 0x000fe20003f64070 */
[----:B------:R-:W-:Y:S01]  /*0f40*/  IMAD.MOV.U32 R26, RZ, RZ, R17 ;  /* 0x000000ffff1a7224 */ /* 0x000fe200078e0011 */
[----:B------:R-:W-:Y:S01]  /*0f50*/  IADD3 R17, -R12, RZ, RZ ;  /* 0x000000ff0c117210 */ /* 0x000fe20007ffe1ff */
[----:B------:R-:W-:Y:S01]  /*0f60*/  @!P1 IMAD.IADD R7, R7, 0x1, -R0 ;  /* 0x0000000107079824 */ /* 0x000fe200078e0a00 */
[----:B------:R-:W-:Y:S01]  /*0f70*/  IABS R19, R23 ;  /* 0x0000001700137213 */ /* 0x000fe20000000000 */
[----:B------:R-:W-:Y:S01]  /*0f80*/  @!P5 IMAD.MOV R26, RZ, RZ, -R26 ;  /* 0x000000ffff1ad224 */ /* 0x000fe200078e0a1a */
[C---:B------:R-:W-:Y:S01]  /*0f90*/  ISETP.GT.U32.AND P5, PT, R0.reuse, R13, PT ;  /* 0x0000000d0000720c */ /* 0x040fe20003fa4070 */
[C---:B------:R-:W-:Y:S01]  /*0fa0*/  IMAD R17, R0.reuse, R17, R14 ;  /* 0x0000001100117224 */ /* 0x040fe200078e020e */
[C---:B------:R-:W-:Y:S01]  /*0fb0*/  ISETP.GT.U32.AND P1, PT, R0.reuse, R7, PT ;  /* 0x000000070000720c */ /* 0x040fe20003f24070 */
[----:B------:R-:W-:Y:S01]  /*0fc0*/  @!P2 IMAD.MOV R24, RZ, RZ, -R24 ;  /* 0x000000ffff18a224 */ /* 0x000fe200078e0a18 */
[----:B------:R-:W-:Y:S01]  /*0fd0*/  ISETP.GE.AND P2, PT, R25, RZ, PT ;  /* 0x000000ff1900720c */ /* 0x000fe20003f46270 */
[--C-:B------:R-:W-:Y:S01]  /*0fe0*/  @!P0 IMAD.IADD R15, R15, 0x1, -R0.reuse ;  /* 0x000000010f0f8824 */ /* 0x100fe200078e0a00 */
[----:B------:R-:W-:Y:S01]  /*0ff0*/  ISETP.GT.U32.AND P0, PT, R0, R17, PT ;  /* 0x000000110000720c */ /* 0x000fe20003f04070 */
[----:B------:R-:W-:Y:S01]  /*1000*/  @!P3 IMAD.IADD R5, R5, 0x1, -R0 ;  /* 0x000000010505b824 */ /* 0x000fe200078e0a00 */
[----:B------:R-:W-:Y:S01]  /*1010*/  LOP3.LUT R25, R8, 0x34, RZ, 0xfc, !PT ;  /* 0x0000003408197812 */ /* 0x000fe200078efcff */
[----:B------:R-:W-:Y:S01]  /*1020*/  IMAD.HI.U32 R12, R9, R19, RZ ;  /* 0x00000013090c7227 */ /* 0x000fe200078e00ff */
[----:B------:R-:W-:-:S02]  /*1030*/  MOV R30, R15 ;  /* 0x0000000f001e7202 */ /* 0x000fc40000000f00 */
[----:B------:R-:W-:Y:S01]  /*1040*/  IABS R21, R25 ;  /* 0x0000001900157213 */ /* 0x000fe20000000000 */
[--C-:B------:R-:W-:Y:S01]  /*1050*/  @!P5 IMAD.IADD R13, R13, 0x1, -R0.reuse ;  /* 0x000000010d0dd824 */ /* 0x100fe200078e0a00 */
[----:B------:R-:W-:Y:S01]  /*1060*/  ISETP.GT.U32.AND P3, PT, R0, R5, PT ;  /* 0x000000050000720c */ /* 0x000fe20003f64070 */
[--C-:B------:R-:W-:Y:S01]  /*1070*/  @!P1 IMAD.IADD R7, R7, 0x1, -R0.reuse ;  /* 0x0000000107079824 */ /* 0x100fe200078e0a00 */
[----:B------:R-:W-:Y:S01]  /*1080*/  ISETP.GE.AND P5, PT, R29, RZ, PT ;  /* 0x000000ff1d00720c */ /* 0x000fe20003fa6270 */
[----:B------:R-:W-:Y:S01]  /*1090*/  IMAD.MOV.U32 R14, RZ, RZ, R21 ;  /* 0x000000ffff0e7224 */ /* 0x000fe200078e0015 */
[----:B------:R-:W-:Y:S01]  /*10a0*/  ISETP.GE.AND P1, PT, R27, RZ, PT ;  /* 0x000000ff1b00720c */ /* 0x000fe20003f26270 */
[----:B------:R-:W-:Y:S01]  /*10b0*/  @!P0 IMAD.IADD R17, R17, 0x1, -R0 ;  /* 0x0000000111118824 */ /* 0x000fe200078e0a00 */
[----:B------:R-:W-:Y:S01]  /*10c0*/  MOV R28, R7 ;  /* 0x00000007001c7202 */ /* 0x000fe20000000f00 */
[----:B------:R-:W-:Y:S01]  /*10d0*/  IMAD.HI.U32 R7, R9, R14, RZ ;  /* 0x0000000e09077227 */ /* 0x000fe200078e00ff */
[----:B------:R-:W-:-:S02]  /*10e0*/  LOP3.LUT R27, R8, 0x44, RZ, 0xfc, !PT ;  /* 0x00000044081b7812 */ /* 0x000fc400078efcff */
[C---:B------:R-:W-:Y:S01]  /*10f0*/  ISETP.GT.U32.AND P0, PT, R0.reuse, R17, PT ;  /* 0x000000110000720c */ /* 0x040fe20003f04070 */
[----:B------:R-:W-:Y:S01]  /*1100*/  @!P4 IMAD.MOV R28, RZ, RZ, -R28 ;  /* 0x000000ffff1cc224 */ /* 0x000fe200078e0a1c */
[----:B------:R-:W-:Y:S01]  /*1110*/  ISETP.GT.U32.AND P4, PT, R0, R13, PT ;  /* 0x0000000d0000720c */ /* 0x000fe20003f84070 */
[----:B------:R-:W-:Y:S01]  /*1120*/  IMAD.MOV R12, RZ, RZ, -R12 ;  /* 0x000000ffff0c7224 */ /* 0x000fe200078e0a0c */
[----:B------:R-:W-:Y:S01]  /*1130*/  @!P3 IADD3 R5, R5, -R0, RZ ;  /* 0x800000000505b210 */ /* 0x000fe20007ffe0ff */
[----:B------:R-:W-:Y:S01]  /*1140*/  IMAD.MOV R15, RZ, RZ, -R7 ;  /* 0x000000ffff0f7224 */ /* 0x000fe200078e0a07 */
[----:B------:R-:W-:Y:S01]  /*1150*/  LOP3.LUT R29, R8, 0x48, RZ, 0xfc, !PT ;  /* 0x00000048081d7812 */ /* 0x000fe200078efcff */
[----:B------:R-:W-:Y:S01]  /*1160*/  IMAD R7, R0, R12, R19 ;  /* 0x0000000c00077224 */ /* 0x000fe200078e0213 */
[----:B------:R-:W-:Y:S01]  /*1170*/  LOP3.LUT R12, R8, 0x38, RZ, 0xfc, !PT ;  /* 0x00000038080c7812 */ /* 0x000fe200078efcff */
[----:B------:R-:W-:Y:S01]  /*1180*/  IMAD R15, R0, R15, R14 ;  /* 0x0000000f000f7224 */ /* 0x000fe200078e020e */
[C---:B------:R-:W-:Y:S01]  /*1190*/  LOP3.LUT R14, R8.reuse, 0x3c, RZ, 0xfc, !PT ;  /* 0x0000003c080e7812 */ /* 0x040fe200078efcff */
[----:B------:R-:W-:Y:S01]  /*11a0*/  IMAD.MOV.U32 R32, RZ, RZ, R5 ;  /* 0x000000ffff207224 */ /* 0x000fe200078e0005 */
[----:B------:R-:W-:Y:S01]  /*11b0*/  LOP3.LUT R19, R8, 0x40, RZ, 0xfc, !PT ;  /* 0x0000004008137812 */ /* 0x000fe200078efcff */
[--C-:B------:R-:W-:Y:S01]  /*11c0*/  @!P0 IMAD.IADD R17, R17, 0x1, -R0.reuse ;  /* 0x0000000111118824 */ /* 0x100fe200078e0a00 */
[----:B------:R-:W-:Y:S01]  /*11d0*/  ISETP.GE.AND P3, PT, R25, RZ, PT ;  /* 0x000000ff1900720c */ /* 0x000fe20003f66270 */
[----:B------:R-:W-:Y:S01]  /*11e0*/  @!P4 IMAD.IADD R13, R13, 0x1, -R0 ;  /* 0x000000010d0dc824 */ /* 0x000fe200078e0a00 */
[----:B------:R-:W-:Y:S01]  /*11f0*/  ISETP.GT.U32.AND P4, PT, R0, R7, PT ;  /* 0x000000070000720c */ /* 0x000fe20003f84070 */
[----:B------:R-:W-:Y:S01]  /*1200*/  IMAD.MOV.U32 R36, RZ, RZ, R17 ;  /* 0x000000ffff247224 */ /* 0x000fe200078e0011 */
[----:B------:R-:W-:Y:S01]  /*1210*/  ISETP.GE.AND P0, PT, R19, RZ, PT ;  /* 0x000000ff1300720c */ /* 0x000fe20003f06270 */
[----:B------:R-:W-:Y:S01]  /*1220*/  @!P2 IMAD.MOV R32, RZ, RZ, -R32 ;  /* 0x000000ffff20a224 */ /* 0x000fe200078e0a20 */
[----:B------:R-:W-:Y:S01]  /*1230*/  ISETP.GE.AND P2, PT, R12, RZ, PT ;  /* 0x000000ff0c00720c */ /* 0x000fe20003f46270 */
[----:B------:R-:W-:Y:S01]  /*1240*/  @!P5 IMAD.MOV R36, RZ, RZ, -R36 ;  /* 0x000000ffff24d224 */ /* 0x000fe200078e0a24 */
[----:B------:R-:W-:Y:S01]  /*1250*/  ISETP.GT.U32.AND P5, PT, R0, R15, PT ;  /* 0x0000000f0000720c */ /* 0x000fe20003fa4070 */
[----:B------:R-:W-:Y:S01]  /*1260*/  @!P6 IMAD.MOV R30, RZ, RZ, -R30 ;  /* 0x000000ffff1ee224 */ /* 0x000fe200078e0a1e */
[----:B------:R-:W-:-:S02]  /*1270*/  IABS R12, R12 ;  /* 0x0000000c000c7213 */ /* 0x000fc40000000000 */
[----:B------:R-:W-:Y:S02]  /*1280*/  MOV R34, R13 ;  /* 0x0000000d00227202 */ /* 0x000fe40000000f00 */
[----:B------:R-:W-:Y:S01]  /*1290*/  IABS R19, R19 ;  /* 0x0000001300137213 */ /* 0x000fe20000000000 */
[----:B------:R-:W-:Y:S01]  /*12a0*/  IMAD.HI.U32 R5, R9, R12, RZ ;  /* 0x0000000c09057227 */ /* 0x000fe200078e00ff */
[----:B------:R-:W-:Y:S02]  /*12b0*/  @!P4 IADD3 R7, R7, -R0, RZ ;  /* 0x800000000707c210 */ /* 0x000fe40007ffe0ff */
[----:B------:R-:W-:Y:S01]  /*12c0*/  ISETP.GE.AND P6, PT, R23, RZ, PT ;  /* 0x000000ff1700720c */ /* 0x000fe20003fc6270 */
[----:B------:R-:W-:Y:S01]  /*12d0*/  @!P1 IMAD.MOV R34, RZ, RZ, -R34 ;  /* 0x000000ffff229224 */ /* 0x000fe200078e0a22 */
[----:B------:R-:W-:Y:S01]  /*12e0*/  ISETP.GT.U32.AND P4, PT, R0, R7, PT ;  /* 0x000000070000720c */ /* 0x000fe20003f84070 */
[----:B------:R-:W-:Y:S01]  /*12f0*/  @!P5 IMAD.IADD R15, R15, 0x1, -R0 ;  /* 0x000000010f0fd824 */ /* 0x000fe200078e0a00 */
[----:B------:R-:W-:Y:S01]  /*1300*/  ISETP.GE.AND P1, PT, R14, RZ, PT ;  /* 0x000000ff0e00720c */ /* 0x000fe20003f26270 */
[----:B------:R-:W-:Y:S01]  /*1310*/  IMAD.MOV R5, RZ, RZ, -R5 ;  /* 0x000000ffff057224 */ /* 0x000fe200078e0a05 */
[----:B------:R-:W-:Y:S01]  /*1320*/  IABS R14, R14 ;  /* 0x0000000e000e7213 */ /* 0x000fe20000000000 */
[----:B------:R-:W-:Y:S01]  /*1330*/  IMAD.HI.U32 R13, R9, R19, RZ ;  /* 0x00000013090d7227 */ /* 0x000fe200078e00ff */
[----:B------:R-:W-:-:S02]  /*1340*/  ISETP.GT.U32.AND P5, PT, R0, R15, PT ;  /* 0x0000000f0000720c */ /* 0x000fc40003fa4070 */
[----:B------:R-:W-:Y:S01]  /*1350*/  IABS R23, R27 ;  /* 0x0000001b00177213 */ /* 0x000fe20000000000 */
[C---:B------:R-:W-:Y:S01]  /*1360*/  IMAD R5, R0.reuse, R5, R12 ;  /* 0x0000000500057224 */ /* 0x040fe200078e020c */
[----:B------:R-:W-:Y:S01]  /*1370*/  IABS R25, R29 ;  /* 0x0000001d00197213 */ /* 0x000fe20000000000 */
[----:B------:R-:W-:Y:S02]  /*1380*/  IMAD.HI.U32 R12, R9, R14, RZ ;  /* 0x0000000e090c7227 */ /* 0x000fe400078e00ff */
[-C--:B------:R-:W-:Y:S02]  /*1390*/  @!P4 IADD3 R7, R7, -R0.reuse, RZ ;  /* 0x800000000707c210 */ /* 0x080fe40007ffe0ff */
[----:B------:R-:W-:Y:S01]  /*13a0*/  IMAD.MOV R17, RZ, RZ, -R12 ;  /* 0x000000ffff117224 */ /* 0x000fe200078e0a0c */
[----:B------:R-:W-:Y:S01]  /*13b0*/  ISETP.GT.U32.AND P4, PT, R0, R5, PT ;  /* 0x000000050000720c */ /* 0x000fe20003f84070 */
[----:B------:R-:W-:Y:S02]  /*13c0*/  IMAD.MOV R21, RZ, RZ, -R13 ;  /* 0x000000ffff157224 */ /* 0x000fe400078e0a0d */
[----:B------:R-:W-:Y:S01]  /*13d0*/  IMAD.HI.U32 R12, R9, R23, RZ ;  /* 0x00000017090c7227 */ /* 0x000fe200078e00ff */
[----:B------:R-:W-:-:S03]  /*13e0*/  @!P5 IADD3 R15, R15, -R0, RZ ;  /* 0x800000000f0fd210 */ /* 0x000fc60007ffe0ff */
[----:B------:R-:W-:Y:S01]  /*13f0*/  IMAD R13, R0, R17, R14 ;  /* 0x00000011000d7224 */ /* 0x000fe200078e020e */
[----:B------:R-:W-:Y:S01]  /*1400*/  IADD3 R14, -R12, RZ, RZ ;  /* 0x000000ff0c0e7210 */ /* 0x000fe20007ffe1ff */
[----:B------:R-:W-:-:S03]  /*1410*/  IMAD.HI.U32 R12, R9, R25, RZ ;  /* 0x00000019090c7227 */ /* 0x000fc600078e00ff */
[C---:B------:R-:W-:Y:S01]  /*1420*/  ISETP.GT.U32.AND P5, PT, R0.reuse, R13, PT ;  /* 0x0000000d0000720c */ /* 0x040fe20003fa4070 */
[C---:B------:R-:W-:Y:S01]  /*1430*/  IMAD R17, R0.reuse, R21, R19 ;  /* 0x0000001500117224 */ /* 0x040fe200078e0213 */
[----:B------:R-:W-:Y:S01]  /*1440*/  IABS R21, R31 ;  /* 0x0000001f00157213 */ /* 0x000fe20000000000 */
[----:B------:R-:W-:Y:S01]  /*1450*/  IMAD R19, R0, R14, R23 ;  /* 0x0000000e00137224 */ /* 0x000fe200078e0217 */
[----:B------:R-:W-:Y:S01]  /*1460*/  IABS R23, R33 ;  /* 0x0000002100177213 */ /* 0x000fe20000000000 */
[----:B------:R-:W-:Y:S02]  /*1470*/  IMAD.MOV R12, RZ, RZ, -R12 ;  /* 0x000000ffff0c7224 */ /* 0x000fe400078e0a0c */
[----:B------:R-:W-:Y:S01]  /*1480*/  IMAD.MOV.U32 R40, RZ, RZ, R15 ;  /* 0x000000ffff287224 */ /* 0x000fe200078e000f */
[----:B------:R-:W-:Y:S01]  /*1490*/  LOP3.LUT R15, R8, 0x58, RZ, 0xfc, !PT ;  /* 0x00000058080f7812 */ /* 0x000fe200078efcff */
[----:B------:R-:W-:Y:S02]  /*14a0*/  @!P4 IMAD.IADD R5, R5, 0x1, -R0 ;  /* 0x000000010505c824 */ /* 0x000fe400078e0a00 */
[----:B------:R-:W-:-:S02]  /*14b0*/  IMAD.MOV.U32 R14, RZ, RZ, R21 ;  /* 0x000000ffff0e7224 */ /* 0x000fc400078e0015 */
[C---:B------:R-:W-:Y:S01]  /*14c0*/  IMAD R21, R0.reuse, R12, R25 ;  /* 0x0000000c00157224 */ /* 0x040fe200078e0219 */
[C---:B------:R-:W-:Y:S01]  /*14d0*/  ISETP.GT.U32.AND P4, PT, R0.reuse, R5, PT ;  /* 0x000000050000720c */ /* 0x040fe20003f84070 */
[----:B------:R-:W-:Y:S01]  /*14e0*/  @!P3 IMAD.MOV R40, RZ, RZ, -R40 ;  /* 0x000000ffff28b224 */ /* 0x000fe200078e0a28 */
[C---:B------:R-:W-:Y:S01]  /*14f0*/  ISETP.GT.U32.AND P3, PT, R0.reuse, R19, PT ;  /* 0x000000130000720c */ /* 0x040fe20003f64070 */
[----:B------:R-:W-:Y:S01]  /*1500*/  @!P5 IMAD.IADD R13, R13, 0x1, -R0 ;  /* 0x000000010d0dd824 */ /* 0x000fe200078e0a00 */
[----:B------:R-:W-:Y:S01]  /*1510*/  ISETP.GT.U32.AND P5, PT, R0, R21, PT ;  /* 0x000000150000720c */ /* 0x000fe20003fa4070 */
[----:B------:R-:W-:Y:S02]  /*1520*/  IMAD.MOV.U32 R38, RZ, RZ, R7 ;  /* 0x000000ffff267224 */ /* 0x000fe400078e0007 */
[----:B------:R-:W-:-:S04]  /*1530*/  IMAD.HI.U32 R7, R9, R14, RZ ;  /* 0x0000000e09077227 */ /* 0x000fc800078e00ff */
[----:B------:R-:W-:Y:S01]  /*1540*/  @!P6 IMAD.MOV R38, RZ, RZ, -R38 ;  /* 0x000000ffff26e224 */ /* 0x000fe200078e0a26 */
[----:B------:R-:W-:Y:S01]  /*1550*/  IADD3 R7, -R7, RZ, RZ ;  /* 0x000000ff07077210 */ /* 0x000fe20007ffe1ff */
[--C-:B------:R-:W-:Y:S01]  /*1560*/  @!P4 IMAD.IADD R5, R5, 0x1, -R0.reuse ;  /* 0x000000010505c824 */ /* 0x100fe200078e0a00 */
[C---:B------:R-:W-:Y:S01]  /*1570*/  ISETP.GT.U32.AND P6, PT, R0.reuse, R17, PT ;  /* 0x000000110000720c */ /* 0x040fe20003fc4070 */
[--C-:B------:R-:W-:Y:S01]  /*1580*/  @!P3 IMAD.IADD R19, R19, 0x1, -R0.reuse ;  /* 0x000000011313b824 */ /* 0x100fe200078e0a00 */
[----:B------:R-:W-:Y:S01]  /*1590*/  ISETP.GE.AND P4, PT, R27, RZ, PT ;  /* 0x000000ff1b00720c */ /* 0x000fe20003f86270 */
[----:B------:R-:W-:Y:S01]  /*15a0*/  @!P5 IMAD.IADD R21, R21, 0x1, -R0 ;  /* 0x000000011515d824 */ /* 0x000fe200078e0a00 */
[----:B------:R-:W-:Y:S01]  /*15b0*/  IABS R27, R15 ;  /* 0x0000000f001b7213 */ /* 0x000fe20000000000 */
[----:B------:R-:W-:Y:S01]  /*15c0*/  IMAD.MOV.U32 R42, RZ, RZ, R5 ;  /* 0x000000ffff2a7224 */ /* 0x000fe200078e0005 */
[----:B------:R-:W-:Y:S01]  /*15d0*/  ISETP.GT.U32.AND P5, PT, R0, R19, PT ;  /* 0x000000130000720c */ /* 0x000fe20003fa4070 */
[----:B------:R-:W-:-:S03]  /*15e0*/  IMAD.HI.U32 R5, R9, R23, RZ ;  /* 0x0000001709057227 */ /* 0x000fc600078e00ff */
[----:B------:R-:W-:Y:S01]  /*15f0*/  @!P2 IADD3 R42, -R42, RZ, RZ ;  /* 0x000000ff2a2aa210 */ /* 0x000fe20007ffe1ff */
[----:B------:R-:W-:Y:S01]  /*1600*/  IMAD R7, R0, R7, R14 ;  /* 0x0000000700077224 */ /* 0x000fe200078e020e */
[----:B------:R-:W-:Y:S01]  /*1610*/  LOP3.LUT R14, R8, 0x54, RZ, 0xfc, !PT ;  /* 0x00000054080e7812 */ /* 0x000fe200078efcff */
[----:B------:R-:W-:Y:S01]  /*1620*/  IMAD.MOV R5, RZ, RZ, -R5 ;  /* 0x000000ffff057224 */ /* 0x000fe200078e0a05 */
[C---:B------:R-:W-:Y:S01]  /*1630*/  ISETP.GT.U32.AND P2, PT, R0.reuse, R21, PT ;  /* 0x000000150000720c */ /* 0x040fe20003f44070 */
[----:B------:R-:W-:Y:S01]  /*1640*/  IMAD.HI.U32 R12, R9, R27, RZ ;  /* 0x0000001b090c7227 */ /* 0x000fe200078e00ff */
[----:B------:R-:W-:Y:S02]  /*1650*/  IABS R25, R14 ;  /* 0x0000000e00197213 */ /* 0x000fe40000000000 */
[-C--:B------:R-:W-:Y:S01]  /*1660*/  @!P6 IADD3 R17, R17, -R0.reuse, RZ ;  /* 0x800000001111e210 */ /* 0x080fe20007ffe0ff */
[C---:B------:R-:W-:Y:S01]  /*1670*/  IMAD R23, R0.reuse, R5, R23 ;  /* 0x0000000500177224 */ /* 0x040fe200078e0217 */
[----:B------:R-:W-:Y:S01]  /*1680*/  @!P5 IADD3 R19, R19, -R0, RZ ;  /* 0x800000001313d210 */ /* 0x000fe20007ffe0ff */
[----:B------:R-:W-:Y:S01]  /*1690*/  IMAD.HI.U32 R5, R9, R25, RZ ;  /* 0x0000001909057227 */ /* 0x000fe200078e00ff */
[----:B------:R-:W-:-:S02]  /*16a0*/  ISETP.GT.U32.AND P6, PT, R0, R13, PT ;  /* 0x0000000d0000720c */ /* 0x000fc40003fc4070 */
[C---:B------:R-:W-:Y:S01]  /*16b0*/  ISETP.GT.U32.AND P5, PT, R0.reuse, R23, PT ;  /* 0x000000170000720c */ /* 0x040fe20003fa4070 */
[----:B------:R-:W-:Y:S01]  /*16c0*/  IMAD.MOV R5, RZ, RZ, -R5 ;  /* 0x000000ffff057224 */ /* 0x000fe200078e0a05 */
[C---:B------:R-:W-:Y:S01]  /*16d0*/  ISETP.GT.U32.AND P3, PT, R0.reuse, R17, PT ;  /* 0x000000110000720c */ /* 0x040fe20003f64070 */
[----:B------:R-:W-:Y:S02]  /*16e0*/  IMAD.MOV R12, RZ, RZ, -R12 ;  /* 0x000000ffff0c7224 */ /* 0x000fe400078e0a0c */
[C---:B------:R-:W-:Y:S02]  /*16f0*/  IMAD R25, R0.reuse, R5, R25 ;  /* 0x0000000500197224 */ /* 0x040fe400078e0219 */
[C---:B------:R-:W-:Y:S02]  /*1700*/  IMAD R27, R0.reuse, R12, R27 ;  /* 0x0000000c001b7224 */ /* 0x040fe400078e021b */
[----:B------:R-:W-:Y:S02]  /*1710*/  IMAD.MOV.U32 R48, RZ, RZ, R19 ;  /* 0x000000ffff307224 */ /* 0x000fe400078e0013 */
[--C-:B------:R-:W-:Y:S01]  /*1720*/  @!P2 IMAD.IADD R21, R21, 0x1, -R0.reuse ;  /* 0x000000011515a824 */ /* 0x100fe200078e0a00 */
[----:B------:R-:W-:Y:S01]  /*1730*/  ISETP.GE.AND P2, PT, R31, RZ, PT ;  /* 0x000000ff1f00720c */ /* 0x000fe20003f46270 */
[----:B------:R-:W-:Y:S01]  /*1740*/  @!P5 IMAD.IADD R23, R23, 0x1, -R0 ;  /* 0x000000011717d824 */ /* 0x000fe200078e0a00 */
[----:B------:R-:W-:Y:S01]  /*1750*/  ISETP.GT.U32.AND P5, PT, R0, R25, PT ;  /* 0x000000190000720c */ /* 0x000fe20003fa4070 */
[----:B------:R-:W-:Y:S01]  /*1760*/  @!P4 IMAD.MOV R48, RZ, RZ, -R48 ;  /* 0x000000ffff30c224 */ /* 0x000fe200078e0a30 */
[----:B------:R-:W-:Y:S01]  /*1770*/  LOP3.LUT R31, R8, 0x5c, RZ, 0xfc, !PT ;  /* 0x0000005c081f7812 */ /* 0x000fe200078efcff */
[--C-:B------:R-:W-:Y:S01]  /*1780*/  @!P6 IMAD.IADD R13, R13, 0x1, -R0.reuse ;  /* 0x000000010d0de824 */ /* 0x100fe200078e0a00 */
[C---:B------:R-:W-:Y:S01]  /*1790*/  ISETP.GT.U32.AND P4, PT, R0.reuse, R27, PT ;  /* 0x0000001b0000720c */ /* 0x040fe20003f84070 */
[--C-:B------:R-:W-:Y:S01]  /*17a0*/  @!P3 IMAD.IADD R17, R17, 0x1, -R0.reuse ;  /* 0x000000011111b824 */ /* 0x100fe200078e0a00 */
[----:B------:R-:W-:Y:S01]  /*17b0*/  IABS R5, R31 ;  /* 0x0000001f00057213 */ /* 0x000fe20000000000 */
[----:B------:R-:W-:Y:S01]  /*17c0*/  IMAD.MOV.U32 R44, RZ, RZ, R13 ;  /* 0x000000ffff2c7224 */ /* 0x000fe200078e000d */
[----:B------:R-:W-:Y:S01]  /*17d0*/  ISETP.GE.AND P3, PT, R29, RZ, PT ;  /* 0x000000ff1d00720c */ /* 0x000fe20003f66270 */
[----:B------:R-:W-:Y:S01]  /*17e0*/  IMAD.MOV.U32 R46, RZ, RZ, R17 ;  /* 0x000000ffff2e7224 */ /* 0x000fe200078e0011 */
[----:B------:R-:W-:Y:S01]  /*17f0*/  IABS R29, R51 ;  /* 0x00000033001d7213 */ /* 0x000fe20000000000 */
[----:B------:R-:W-:Y:S01]  /*1800*/  IMAD.MOV.U32 R13, RZ, RZ, R5 ;  /* 0x000000ffff0d7224 */ /* 0x000fe200078e0005 */
[----:B------:R-:W-:Y:S01]  /*1810*/  MOV R50, R21 ;  /* 0x0000001500327202 */ /* 0x000fe20000000f00 */
[----:B------:R-:W-:Y:S01]  /*1820*/  @!P5 IMAD.IADD R25, R25, 0x1, -R0 ;  /* 0x000000011919d824 */ /* 0x000fe200078e0a00 */
[----:B------:R-:W-:Y:S01]  /*1830*/  ISETP.GT.U32.AND P6, PT, R0, R7, PT ;  /* 0x000000070000720c */ /* 0x000fe20003fc4070 */
[----:B------:R-:W-:Y:S01]  /*1840*/  IMAD.HI.U32 R5, R9, R13, RZ ;  /* 0x0000000d09057227 */ /* 0x000fe200078e00ff */
[----:B------:R-:W-:-:S02]  /*1850*/  @!P1 IADD3 R44, -R44, RZ, RZ ;  /* 0x000000ff2c2c9210 */ /* 0x000fc40007ffe1ff */
[C---:B------:R-:W-:Y:S01]  /*1860*/  ISETP.GT.U32.AND P5, PT, R0.reuse, R25, PT ;  /* 0x000000190000720c */ /* 0x040fe20003fa4070 */
[----:B------:R-:W-:Y:S01]  /*1870*/  IMAD.HI.U32 R12, R9, R29, RZ ;  /* 0x0000001d090c7227 */ /* 0x000fe200078e00ff */
[-C--:B------:R-:W-:Y:S02]  /*1880*/  @!P4 IADD3 R27, R27, -R0.reuse, RZ ;  /* 0x800000001b1bc210 */ /* 0x080fe40007ffe0ff */
[----:B------:R-:W-:Y:S01]  /*1890*/  IADD3 R5, -R5, RZ, RZ ;  /* 0x000000ff05057210 */ /* 0x000fe20007ffe1ff */
[----:B------:R-:W-:Y:S01]  /*18a0*/  @!P0 IMAD.MOV R46, RZ, RZ, -R46 ;  /* 0x000000ffff2e8224 */ /* 0x000fe200078e0a2e */
[C---:B------:R-:W-:Y:S01]  /*18b0*/  ISETP.GT.U32.AND P4, PT, R0.reuse, R27, PT ;  /* 0x0000001b0000720c */ /* 0x040fe20003f84070 */
[----:B------:R-:W-:Y:S01]  /*18c0*/  IMAD.MOV R12, RZ, RZ, -R12 ;  /* 0x000000ffff0c7224 */ /* 0x000fe200078e0a0c */
[C---:B------:R-:W-:Y:S01]  /*18d0*/  ISETP.GT.U32.AND P0, PT, R0.reuse, R23, PT ;  /* 0x000000170000720c */ /* 0x040fe20003f04070 */
[C---:B------:R-:W-:Y:S01]  /*18e0*/  IMAD R21, R0.reuse, R5, R13 ;  /* 0x0000000500157224 */ /* 0x040fe200078e020d */
[----:B------:R-:W-:Y:S01]  /*18f0*/  @!P6 IADD3 R7, R7, -R0, RZ ;  /* 0x800000000707e210 */ /* 0x000fe20007ffe0ff */
[C---:B------:R-:W-:Y:S01]  /*1900*/  IMAD R29, R0.reuse, R12, R29 ;  /* 0x0000000c001d7224 */ /* 0x040fe200078e021d */
[----:B------:R-:W-:Y:S01]  /*1910*/  ISETP.GE.AND P6, PT, R33, RZ, PT ;  /* 0x000000ff2100720c */ /* 0x000fe20003fc6270 */
[----:B------:R-:W-:Y:S01]  /*1920*/  @!P5 IMAD.IADD R25, R25, 0x1, -R0 ;  /* 0x000000011919d824 */ /* 0x000fe200078e0a00 */
[----:B------:R-:W-:Y:S01]  /*1930*/  ISETP.GT.U32.AND P5, PT, R0, R21, PT ;  /* 0x000000150000720c */ /* 0x000fe20003fa4070 */
[----:B------:R-:W-:Y:S01]  /*1940*/  IMAD.HI.U32 R12, R9, R35, RZ ;  /* 0x00000023090c7227 */ /* 0x000fe200078e00ff */
[----:B------:R-:W-:-:S02]  /*1950*/  IABS R33, R54 ;  /* 0x0000003600217213 */ /* 0x000fc40000000000 */
[C---:B------:R-:W-:Y:S01]  /*1960*/  ISETP.GT.U32.AND P1, PT, R0.reuse, R7, PT ;  /* 0x000000070000720c */ /* 0x040fe20003f24070 */
[--C-:B------:R-:W-:Y:S01]  /*1970*/  @!P4 IMAD.IADD R27, R27, 0x1, -R0.reuse ;  /* 0x000000011b1bc824 */ /* 0x100fe200078e0a00 */
[----:B------:R-:W-:Y:S01]  /*1980*/  ISETP.GT.U32.AND P4, PT, R0, R29, PT ;  /* 0x0000001d0000720c */ /* 0x000fe20003f84070 */
[----:B------:R-:W-:Y:S01]  /*1990*/  @!P0 IMAD.IADD R23, R23, 0x1, -R0 ;  /* 0x0000000117178824 */ /* 0x000fe200078e0a00 */
[----:B------:R-:W-:Y:S01]  /*19a0*/  ISETP.GE.AND P0, PT, R31, RZ, PT ;  /* 0x000000ff1f00720c */ /* 0x000fe20003f06270 */
[----:B------:R-:W-:Y:S01]  /*19b0*/  @!P3 IMAD.MOV R50, RZ, RZ, -R50 ;  /* 0x000000ffff32b224 */ /* 0x000fe200078e0a32 */
[----:B------:R-:W-:Y:S01]  /*19c0*/  IABS R31, R53 ;  /* 0x00000035001f7213 */ /* 0x000fe20000000000 */
[----:B------:R-:W-:Y:S01]  /*19d0*/  @!P6 IMAD.MOV R23, RZ, RZ, -R23 ;  /* 0x000000ffff17e224 */ /* 0x000fe200078e0a17 */
[----:B------:R-:W-:Y:S01]  /*19e0*/  ISETP.GE.AND P3, PT, R14, RZ, PT ;  /* 0x000000ff0e00720c */ /* 0x000fe20003f66270 */
[----:B------:R-:W-:Y:S01]  /*19f0*/  IMAD.MOV R14, RZ, RZ, -R12 ;  /* 0x000000ffff0e7224 */ /* 0x000fe200078e0a0c */
[----:B------:R-:W-:Y:S01]  /*1a00*/  @!P5 IADD3 R21, R21, -R0, RZ ;  /* 0x800000001515d210 */ /* 0x000fe20007ffe0ff */
[----:B------:R-:W-:-:S03]  /*1a10*/  IMAD.HI.U32 R5, R9, R31, RZ ;  /* 0x0000001f09057227 */ /* 0x000fc600078e00ff */
[C---:B------:R-:W-:Y:S01]  /*1a20*/  ISETP.GT.U32.AND P5, PT, R0.reuse, R21, PT ;  /* 0x000000150000720c */ /* 0x040fe20003fa4070 */
[----:B------:R-:W-:Y:S02]  /*1a30*/  @!P4 IMAD.IADD R29, R29, 0x1, -R0 ;  /* 0x000000011d1dc824 */ /* 0x000fe400078e0a00 */
[----:B------:R-:W-:Y:S02]  /*1a40*/  IMAD.MOV R5, RZ, RZ, -R5 ;  /* 0x000000ffff057224 */ /* 0x000fe400078e0a05 */
[C---:B------:R-:W-:Y:S01]  /*1a50*/  IMAD R35, R0.reuse, R14, R35 ;  /* 0x0000000e00237224 */ /* 0x040fe200078e0223 */
[C---:B------:R-:W-:Y:S01]  /*1a60*/  ISETP.GT.U32.AND P4, PT, R0.reuse, R29, PT ;  /* 0x0000001d0000720c */ /* 0x040fe20003f84070 */
[----:B------:R-:W-:Y:S02]  /*1a70*/  IMAD R31, R0, R5, R31 ;  /* 0x00000005001f7224 */ /* 0x000fe400078e021f */
[----:B------:R-:W-:-:S04]  /*1a80*/  IMAD.HI.U32 R5, R9, R33, RZ ;  /* 0x0000002109057227 */ /* 0x000fc800078e00ff */
[----:B------:R-:W-:Y:S02]  /*1a90*/  IMAD.MOV R13, RZ, RZ, -R5 ;  /* 0x000000ffff0d7224 */ /* 0x000fe400078e0a05 */
[----:B------:R-:W-:Y:S01]  /*1aa0*/  @!P5 IMAD.IADD R21, R21, 0x1, -R0 ;  /* 0x000000011515d824 */ /* 0x000fe200078e0a00 */
[C---:B------:R-:W-:Y:S01]  /*1ab0*/  ISETP.GT.U32.AND P5, PT, R0.reuse, R31, PT ;  /* 0x0000001f0000720c */ /* 0x040fe20003fa4070 */
[C---:B------:R-:W-:Y:S02]  /*1ac0*/  IMAD R33, R0.reuse, R13, R33 ;  /* 0x0000000d00217224 */ /* 0x040fe400078e0221 */
[----:B------:R-:W-:Y:S01]  /*1ad0*/  @!P4 IADD3 R29, R29, -R0, RZ ;  /* 0x800000001d1dc210 */ /* 0x000fe20007ffe0ff */
[C---:B------:R-:W-:Y:S02]  /*1ae0*/  IMAD.HI.U32 R5, R9.reuse, R37, RZ ;  /* 0x0000002509057227 */ /* 0x040fe400078e00ff */
[----:B------:R-:W-:Y:S02]  /*1af0*/  ISETP.GT.U32.AND P4, PT, R0, R33, PT ;  /* 0x000000210000720c */ /* 0x000fe40003f84070 */
[----:B------:R-:W-:Y:S01]  /*1b00*/  IMAD.HI.U32 R12, R9, R39, RZ ;  /* 0x00000027090c7227 */ /* 0x000fe200078e00ff */
[----:B------:R-:W-:-:S03]  /*1b10*/  IADD3 R5, -R5, RZ, RZ ;  /* 0x000000ff05057210 */ /* 0x000fc60007ffe1ff */
[----:B------:R-:W-:Y:S01]  /*1b20*/  @!P1 IMAD.IADD R7, R7, 0x1, -R0 ;  /* 0x0000000107079824 */ /* 0x000fe200078e0a00 */
[----:B------:R-:W-:Y:S01]  /*1b30*/  @!P5 IADD3 R31, R31, -R0, RZ ;  /* 0x800000001f1fd210 */ /* 0x000fe20007ffe0ff */
[C---:B------:R-:W-:Y:S01]  /*1b40*/  IMAD R37, R0.reuse, R5, R37 ;  /* 0x0000000500257224 */ /* 0x040fe200078e0225 */
[C---:B------:R-:W-:Y:S01]  /*1b50*/  ISETP.GT.U32.AND P5, PT, R0.reuse, R35, PT ;  /* 0x000000230000720c */ /* 0x040fe20003fa4070 */
[----:B------:R-:W-:Y:S01]  /*1b60*/  IMAD.MOV R5, RZ, RZ, -R12 ;  /* 0x000000ffff057224 */ /* 0x000fe200078e0a0c */
[----:B------:R-:W-:Y:S01]  /*1b70*/  ISETP.GE.AND P1, PT, R15, RZ, PT ;  /* 0x000000ff0f00720c */ /* 0x000fe20003f26270 */
[----:B------:R-:W-:Y:S01]  /*1b80*/  IMAD R12, R3, 0x200, R88 ;  /* 0x00000200030c7824 */ /* 0x000fe200078e0258 */
[----:B------:R-:W-:Y:S01]  /*1b90*/  MOV R8, R7 ;  /* 0x0000000700087202 */ /* 0x000fe20000000f00 */
[----:B------:R-:W-:Y:S01]  /*1ba0*/  @!P4 IMAD.IADD R33, R33, 0x1, -R0 ;  /* 0x000000012121c824 */ /* 0x000fe200078e0a00 */
[----:B------:R-:W-:Y:S01]  /*1bb0*/  ISETP.GT.U32.AND P4, PT, R0, R31, PT ;  /* 0x0000001f0000720c */ /* 0x000fe20003f84070 */
[C---:B------:R-:W-:Y:S01]  /*1bc0*/  VIADD R15, R12.reuse, 0x80 ;  /* 0x000000800c0f7836 */ /* 0x040fe20000000000 */
[----:B------:R-:W-:Y:S01]  /*1bd0*/  IABS R17, R12 ;  /* 0x0000000c00117213 */ /* 0x000fe20000000000 */
[----:B------:R-:W-:-:S02]  /*1be0*/  VIADD R14, R12, 0x100 ;  /* 0x000001000c0e7836 */ /* 0x000fc40000000000 */
[----:B------:R-:W-:Y:S01]  /*1bf0*/  IMAD.HI.U32 R9, R9, R41, RZ ;  /* 0x0000002909097227 */ /* 0x000fe200078e00ff */
[----:B------:R-:W-:Y:S02]  /*1c00*/  IABS R19, R15 ;  /* 0x0000000f00137213 */ /* 0x000fe40000000000 */
[----:B------:R-:W-:Y:S01]  /*1c10*/  IABS R43, R14 ;  /* 0x0000000e002b7213 */ /* 0x000fe20000000000 */
[----:B------:R-:W-:Y:S01]  /*1c20*/  @!P5 IMAD.IADD R35, R35, 0x1, -R0 ;  /* 0x000000012323d824 */ /* 0x000fe200078e0a00 */
[----:B------:R-:W-:Y:S01]  /*1c30*/  ISETP.GT.U32.AND P5, PT, R0, R33, PT ;  /* 0x000000210000720c */ /* 0x000fe20003fa4070 */
[----:B------:R-:W-:Y:S01]  /*1c40*/  IMAD.HI.U32 R3, R4, R17, RZ ;  /* 0x0000001104037227 */ /* 0x000fe200078e00ff */
[----:B------:R-:W-:Y:S02]  /*1c50*/  @!P1 IADD3 R27, -R27, RZ, RZ ;  /* 0x000000ff1b1b9210 */ /* 0x000fe40007ffe1ff */
[----:B------:R-:W-:Y:S01]  /*1c60*/  ISETP.GE.AND P1, PT, R51, RZ, PT ;  /* 0x000000ff3300720c */ /* 0x000fe20003f26270 */
[----:B------:R-:W-:Y:S01]  /*1c70*/  @!P2 IMAD.MOV R8, RZ, RZ, -R8 ;  /* 0x000000ffff08a224 */ /* 0x000fe200078e0a08 */
[C---:B------:R-:W-:Y:S01]  /*1c80*/  ISETP.GT.U32.AND P2, PT, R0.reuse, R35, PT ;  /* 0x000000230000720c */ /* 0x040fe20003f44070 */
[----:B------:R-:W-:Y:S01]  /*1c90*/  @!P4 IMAD.IADD R31, R31, 0x1, -R0 ;  /* 0x000000011f1fc824 */ /* 0x000fe200078e0a00 */
[----:B------:R-:W-:Y:S01]  /*1ca0*/  ISETP.GT.U32.AND P4, PT, R0, R37, PT ;  /* 0x000000250000720c */ /* 0x000fe20003f84070 */
[----:B------:R-:W-:-:S02]  /*1cb0*/  VIADD R13, R12, 0x180 ;  /* 0x000001800c0d7836 */ /* 0x000fc40000000000 */
[----:B------:R-:W-:Y:S02]  /*1cc0*/  IMAD.MOV R47, RZ, RZ, -R9 ;  /* 0x000000ffff2f7224 */ /* 0x000fe400078e0a09 */
[----:B------:R-:W-:Y:S01]  /*1cd0*/  IMAD.MOV R9, RZ, RZ, -R3 ;  /* 0x000000ffff097224 */ /* 0x000fe200078e0a03 */
[----:B------:R-:W-:Y:S01]  /*1ce0*/  IABS R45, R13 ;  /* 0x0000000d002d7213 */ /* 0x000fe20000000000 */
[----:B------:R-:W-:-:S04]  /*1cf0*/  IMAD.HI.U32 R3, R4, R19, RZ ;  /* 0x0000001304037227 */ /* 0x000fc800078e00ff */
[----:B------:R-:W-:Y:S01]  /*1d00*/  IMAD R39, R0, R5, R39 ;  /* 0x0000000500277224 */ /* 0x000fe200078e0227 */
[----:B------:R-:W-:Y:S01]  /*1d10*/  IADD3 R3, -R3, RZ, RZ ;  /* 0x000000ff03037210 */ /* 0x000fe20007ffe1ff */
[----:B------:R-:W-:Y:S01]  /*1d20*/  IMAD.HI.U32 R5, R4, R43, RZ ;  /* 0x0000002b04057227 */ /* 0x000fe200078e00ff */
[----:B------:R-:W-:-:S03]  /*1d30*/  @!P2 IADD3 R35, R35, -R0, RZ ;  /* 0x800000002323a210 */ /* 0x000fc60007ffe0ff */
[----:B------:R-:W-:Y:S02]  /*1d40*/  IMAD.MOV R5, RZ, RZ, -R5 ;  /* 0x000000ffff057224 */ /* 0x000fe400078e0a05 */
[C---:B------:R-:W-:Y:S02]  /*1d50*/  IMAD R41, R0.reuse, R47, R41 ;  /* 0x0000002f00297224 */ /* 0x040fe400078e0229 */
[----:B------:R-:W-:Y:S01]  /*1d60*/  @!P5 IMAD.IADD R33, R33, 0x1, -R0 ;  /* 0x000000012121d824 */ /* 0x000fe200078e0a00 */
[----:B------:R-:W-:Y:S01]  /*1d70*/  ISETP.GT.U32.AND P5, PT, R0, R39, PT ;  /* 0x000000270000720c */ /* 0x000fe20003fa4070 */
[----:B------:R-:W-:Y:S01]  /*1d80*/  IMAD R7, R2, R9, R17 ;  /* 0x0000000902077224 */ /* 0x000fe200078e0211 */
[----:B------:R-:W-:Y:S01]  /*1d90*/  ISETP.GT.U32.AND P2, PT, R0, R41, PT ;  /* 0x000000290000720c */ /* 0x000fe20003f44070 */
[----:B------:R-:W-:-:S04]  /*1da0*/  IMAD.HI.U32 R4, R4, R45, RZ ;  /* 0x0000002d04047227 */ /* 0x000fc800078e00ff */
[C---:B------:R-:W-:Y:S02]  /*1db0*/  IMAD R9, R2.reuse, R3, R19 ;  /* 0x0000000302097224 */ /* 0x040fe400078e0213 */
[C---:B------:R-:W-:Y:S02]  /*1dc0*/  IMAD R17, R2.reuse, R5, R43 ;  /* 0x0000000502117224 */ /* 0x040fe400078e022b */
[----:B------:R-:W-:Y:S01]  /*1dd0*/  @!P4 IMAD.IADD R37, R37, 0x1, -R0 ;  /* 0x000000012525c824 */ /* 0x000fe200078e0a00 */
[C---:B------:R-:W-:Y:S01]  /*1de0*/  ISETP.GT.U32.AND P4, PT, R2.reuse, R7, PT ;  /* 0x000000070200720c */ /* 0x040fe20003f84070 */
[----:B------:R-:W-:Y:S01]  /*1df0*/  IMAD.MOV R4, RZ, RZ, -R4 ;  /* 0x000000ffff047224 */ /* 0x000fe200078e0a04 */
[C---:B------:R-:W-:Y:S01]  /*1e00*/  ISETP.GT.U32.AND P6, PT, R2.reuse, R17, PT ;  /* 0x000000110200720c */ /* 0x040fe20003fc4070 */
[----:B------:R-:W-:Y:S01]  /*1e10*/  @!P3 IMAD.MOV R25, RZ, RZ, -R25 ;  /* 0x000000ffff19b224 */ /* 0x000fe200078e0a19 */
[C---:B------:R-:W-:Y:S01]  /*1e20*/  ISETP.GT.U32.AND P3, PT, R2.reuse, R9, PT ;  /* 0x000000090200720c */ /* 0x040fe20003f64070 */
[----:B------:R-:W-:Y:S01]  /*1e30*/  IMAD R19, R2, R4, R45 ;  /* 0x0000000402137224 */ /* 0x000fe200078e022d */
[----:B------:R-:W-:Y:S01]  /*1e40*/  SHF.R.U32.HI R4, RZ, 0x1, R52 ;  /* 0x00000001ff047819 */ /* 0x000fe20000011634 */
[----:B------:R-:W-:-:S02]  /*1e50*/  @!P5 IMAD.IADD R39, R39, 0x1, -R0 ;  /* 0x000000012727d824 */ /* 0x000fc400078e0a00 */
[----:B------:R-:W-:Y:S01]  /*1e60*/  @!P2 IMAD.IADD R41, R41, 0x1, -R0 ;  /* 0x000000012929a824 */ /* 0x000fe200078e0a00 */
[----:B------:R-:W-:Y:S01]  /*1e70*/  ISETP.GT.U32.AND P5, PT, R2, R19, PT ;  /* 0x000000130200720c */ /* 0x000fe20003fa4070 */
[----:B------:R-:W-:Y:S01]  /*1e80*/  IMAD.MOV.U32 R52, RZ, RZ, R21 ;  /* 0x000000ffff347224 */ /* 0x000fe200078e0015 */
[C---:B------:R-:W-:Y:S01]  /*1e90*/  ISETP.GT.U32.AND P2, PT, R0.reuse, R37, PT ;  /* 0x000000250000720c */ /* 0x040fe20003f44070 */
[----:B------:R-:W-:Y:S01]  /*1ea0*/  @!P1 IMAD.MOV R29, RZ, RZ, -R29 ;  /* 0x000000ffff1d9224 */ /* 0x000fe200078e0a1d */
[----:B------:R-:W-:Y:S01]  /*1eb0*/  @!P4 IADD3 R7, R7, -R2, RZ ;  /* 0x800000020707c210 */ /* 0x000fe20007ffe0ff */
[--C-:B------:R-:W-:Y:S01]  /*1ec0*/  @!P6 IMAD.IADD R17, R17, 0x1, -R2.reuse ;  /* 0x000000011111e824 */ /* 0x100fe200078e0a02 */
[C---:B------:R-:W-:Y:S01]  /*1ed0*/  ISETP.GT.U32.AND P4, PT, R0.reuse, R39, PT ;  /* 0x000000270000720c */ /* 0x040fe20003f84070 */
[----:B------:R-:W-:Y:S01]  /*1ee0*/  @!P3 IMAD.IADD R9, R9, 0x1, -R2 ;  /* 0x000000010909b824 */ /* 0x000fe200078e0a02 */
[----:B------:R-:W-:Y:S01]  /*1ef0*/  ISETP.GT.U32.AND P3, PT, R0, R41, PT ;  /* 0x000000290000720c */ /* 0x000fe20003f64070 */
[----:B------:R-:W-:Y:S01]  /*1f00*/  @!P0 IMAD.MOV R52, RZ, RZ, -R52 ;  /* 0x000000ffff348224 */ /* 0x000fe200078e0a34 */
[----:B------:R-:W-:Y:S01]  /*1f10*/  ISETP.GT.U32.AND P6, PT, R2, R7, PT ;  /* 0x000000070200720c */ /* 0x000fe20003fc4070 */
[----:B------:R-:W-:Y:S01]  /*1f20*/  IMAD.SHL.U32 R3, R88, 0x4, RZ ;  /* 0x0000000458037824 */ /* 0x000fe200078e00ff */
[----:B------:R-:W-:-:S02]  /*1f30*/  ISETP.GT.U32.AND P0, PT, R2, R9, PT ;  /* 0x000000090200720c */ /* 0x000fc40003f04070 */
[----:B------:R-:W-:Y:S01]  /*1f40*/  @!P5 IADD3 R19, R19, -R2, RZ ;  /* 0x800000021313d210 */ /* 0x000fe20007ffe0ff */
[--C-:B------:R-:W-:Y:S01]  /*1f50*/  @!P2 IMAD.IADD R37, R37, 0x1, -R0.reuse ;  /* 0x000000012525a824 */ /* 0x100fe200078e0a00 */
[C---:B------:R-:W-:Y:S02]  /*1f60*/  ISETP.GT.U32.AND P5, PT, R2.reuse, R17, PT ;  /* 0x000000110200720c */ /* 0x040fe40003fa4070 */
[----:B------:R-:W-:Y:S02]  /*1f70*/  ISETP.GT.U32.AND P1, PT, R2, R19, PT ;  /* 0x000000130200720c */ /* 0x000fe40003f24070 */
[----:B------:R-:W-:Y:S01]  /*1f80*/  ISETP.GE.AND P2, PT, R53, RZ, PT ;  /* 0x000000ff3500720c */ /* 0x000fe20003f46270 */
[----:B------:R-:W-:Y:S01]  /*1f90*/  @!P3 IMAD.IADD R41, R41, 0x1, -R0 ;  /* 0x000000012929b824 */ /* 0x000fe200078e0a00 */
[----:B------:R-:W-:Y:S01]  /*1fa0*/  @!P4 IADD3 R39, R39, -R0, RZ ;  /* 0x800000002727c210 */ /* 0x000fe20007ffe0ff */
[--C-:B------:R-:W-:Y:S01]  /*1fb0*/  @!P6 IMAD.IADD R7, R7, 0x1, -R2.reuse ;  /* 0x000000010707e824 */ /* 0x100fe200078e0a02 */
[----:B------:R-:W-:Y:S01]  /*1fc0*/  ISETP.GE.AND P3, PT, R55, RZ, PT ;  /* 0x000000ff3700720c */ /* 0x000fe20003f66270 */
[----:B------:R-:W-:Y:S01]  /*1fd0*/  @!P0 IMAD.IADD R9, R9, 0x1, -R2 ;  /* 0x0000000109098824 */ /* 0x000fe200078e0a02 */
[----:B------:R-:W-:-:S02]  /*1fe0*/  ISETP.GE.AND P6, PT, R56, RZ, PT ;  /* 0x000000ff3800720c */ /* 0x000fc40003fc6270 */
[----:B------:R-:W-:Y:S02]  /*1ff0*/  ISETP.GE.AND P4, PT, R54, RZ, PT ;  /* 0x000000ff3600720c */ /* 0x000fe40003f86270 */
[----:B------:R-:W-:Y:S01]  /*2000*/  LOP3.LUT R233, R3, R4, RZ, 0x3c, !PT ;  /* 0x0000000403e97212 */ /* 0x000fe200078e3cff */
[----:B------:R-:W-:Y:S01]  /*2010*/  @!P1 IMAD.IADD R19, R19, 0x1, -R2 ;  /* 0x0000000113139824 */ /* 0x000fe200078e0a02 */
[----:B------:R-:W-:Y:S01]  /*2020*/  @!P5 IADD3 R17, R17, -R2, RZ ;  /* 0x800000021111d210 */ /* 0x000fe20007ffe0ff */
[----:B------:R-:W1:Y:S01]  /*2030*/  LDC.64 R4, c[0x0][0x230] ;  /* 0x00008c00ff047b82 */ /* 0x000e620000000a00 */
[----:B------:R-:W-:Y:S01]  /*2040*/  @!P2 IMAD.MOV R31, RZ, RZ, -R31 ;  /* 0x000000ffff1fa224 */ /* 0x000fe200078e0a1f */
[----:B------:R-:W-:Y:S01]  /*2050*/  ISETP.GE.AND P0, PT, R57, RZ, PT ;  /* 0x000000ff3900720c */ /* 0x000fe20003f06270 */
[----:B------:R-:W-:Y:S01]  /*2060*/  STL [R1+0x954], R233 ;  /* 0x000954e901007387 */ /* 0x000fe20000100800 */
[----:B------:R-:W-:Y:S02]  /*2070*/  @!P3 IADD3 R35, -R35, RZ, RZ ;  /* 0x000000ff2323b210 */ /* 0x000fe40007ffe1ff */
[----:B------:R-:W-:Y:S01]  /*2080*/  @!P6 IMAD.MOV R37, RZ, RZ, -R37 ;  /* 0x000000ffff25e224 */ /* 0x000fe200078e0a25 */
[----:B------:R-:W-:Y:S01]  /*2090*/  ISETP.GE.AND P2, PT, R12, RZ, PT ;  /* 0x000000ff0c00720c */ /* 0x000fe20003f46270 */
[----:B------:R-:W2:Y:S01]  /*20a0*/  LDC.64 R2, c[0x0][0x238] ;  /* 0x00008e00ff027b82 */ /* 0x000ea20000000a00 */
[----:B------:R-:W-:Y:S01]  /*20b0*/  @!P4 IMAD.MOV R33, RZ, RZ, -R33 ;  /* 0x000000ffff21c224 */ /* 0x000fe200078e0a21 */
[----:B------:R-:W-:Y:S01]  /*20c0*/  ISETP.GE.AND P3, PT, R15, RZ, PT ;  /* 0x000000ff0f00720c */ /* 0x000fe20003f66270 */
[----:B------:R-:W-:Y:S01]  /*20d0*/  STL.64 [R1+0xb58], R14 ;  /* 0x000b580e01007387 */ /* 0x000fe20000100a00 */
[----:B------:R-:W-:-:S02]  /*20e0*/  ISETP.GE.AND P6, PT, R13, RZ, PT ;  /* 0x000000ff0d00720c */ /* 0x000fc40003fc6270 */
[----:B------:R-:W-:Y:S01]  /*20f0*/  ISETP.GE.AND P4, PT, R14, RZ, PT ;  /* 0x000000ff0e00720c */ /* 0x000fe20003f86270 */
[----:B------:R-:W-:Y:S01]  /*2100*/  @!P0 IMAD.MOV R39, RZ, RZ, -R39 ;  /* 0x000000ffff278224 */ /* 0x000fe200078e0a27 */
[----:B------:R-:W-:Y:S01]  /*2110*/  ISETP.NE.AND P1, PT, R59, RZ, PT ;  /* 0x000000ff3b00720c */ /* 0x000fe20003f25270 */
[----:B------:R3:W-:Y:S01]  /*2120*/  STL.64 [R1+0xb60], R12 ;  /* 0x000b600c01007387 */ /* 0x0007e20000100a00 */
[----:B------:R-:W-:Y:S02]  /*2130*/  LOP3.LUT R21, RZ, R59, RZ, 0x33, !PT ;  /* 0x0000003bff157212 */ /* 0x000fe400078e33ff */
[----:B------:R-:W-:Y:S01]  /*2140*/  @!P2 IMAD.MOV R7, RZ, RZ, -R7 ;  /* 0x000000ffff07a224 */ /* 0x000fe200078e0a07 */
[----:B------:R-:W-:Y:S02]  /*2150*/  ISETP.NE.AND P0, PT, R58, RZ, PT ;  /* 0x000000ff3a00720c */ /* 0x000fe40003f05270 */
[----:B------:R-:W-:Y:S01]  /*2160*/  @!P3 IMAD.MOV R9, RZ, RZ, -R9 ;  /* 0x000000ffff09b224 */ /* 0x000fe200078e0a09 */
[----:B------:R-:W-:Y:S01]  /*2170*/  LOP3.LUT R0, RZ, R58, RZ, 0x33, !PT ;  /* 0x0000003aff007212 */ /* 0x000fe200078e33ff */
[----:B------:R-:W-:Y:S01]  /*2180*/  @!P6 IMAD.MOV R19, RZ, RZ, -R19 ;  /* 0x000000ffff13e224 */ /* 0x000fe200078e0a13 */
[----:B------:R-:W-:-:S02]  /*2190*/  ISETP.GE.AND P5, PT, R49, RZ, PT ;  /* 0x000000ff3100720c */ /* 0x000fc40003fa6270 */
[----:B------:R-:W-:Y:S02]  /*21a0*/  @!P4 IADD3 R17, -R17, RZ, RZ ;  /* 0x000000ff1111c210 */ /* 0x000fe40007ffe1ff */
[----:B---3--:R-:W-:Y:S02]  /*21b0*/  LOP3.LUT R12, R84, 0x1f, RZ, 0xc0, !PT ;  /* 0x0000001f540c7812 */ /* 0x008fe400078ec0ff */
[C---:B------:R-:W-:Y:S02]  /*21c0*/  SEL R43, R21.reuse, R10, !P1 ;  /* 0x0000000a152b7207 */ /* 0x040fe40004800000 */
[C---:B------:R-:W-:Y:S02]  /*21d0*/  SEL R45, R21.reuse, R16, !P1 ;  /* 0x00000010152d7207 */ /* 0x040fe40004800000 */
[C---:B------:R-:W-:Y:S01]  /*21e0*/  SEL R47, R21.reuse, R22, !P1 ;  /* 0x00000016152f7207 */ /* 0x040fe20004800000 */
[----:B-1----:R-:W-:Y:S01]  /*21f0*/  VIADD R22, R4, 0xfffffffe ;  /* 0xfffffffe04167836 */ /* 0x002fe20000000000 */
[C---:B------:R-:W-:Y:S01]  /*2200*/  SEL R54, R21.reuse, R8, !P1 ;  /* 0x0000000815367207 */ /* 0x040fe20004800000 */
[----:B------:R-:W-:Y:S01]  /*2210*/  @!P5 IMAD.MOV R41, RZ, RZ, -R41 ;  /* 0x000000ffff29d224 */ /* 0x000fe200078e0a29 */
[----:B------:R-:W-:Y:S01]  /*2220*/  SEL R8, R0, R7, !P0 ;  /* 0x0000000700087207 */ /* 0x000fe20004000000 */
[----:B------:R-:W-:Y:S01]  /*2230*/  VIADD R7, R4, 0xfffffffd ;  /* 0xfffffffd04077836 */ /* 0x000fe20000000000 */
[----:B------:R-:W-:Y:S01]  /*2240*/  SEL R10, R0, R9, !P0 ;  /* 0x00000009000a7207 */ /* 0x000fe20004000000 */
[----:B------:R-:W-:Y:S01]  /*2250*/  VIADD R9, R4, 0xfffffffc ;  /* 0xfffffffc04097836 */ /* 0x000fe20000000000 */
[----:B------:R-:W-:Y:S01]  /*2260*/  SEL R16, R0, R17, !P0 ;  /* 0x0000001100107207 */ /* 0x000fe20004000000 */
[----:B------:R-:W-:Y:S01]  /*2270*/  IMAD R14, R8, R5, RZ ;  /* 0x00000005080e7224 */ /* 0x000fe200078e02ff */
[----:B------:R-:W-:Y:S01]  /*2280*/  SEL R252, R0, R19, !P0 ;  /* 0x0000001300fc7207 */ /* 0x000fe20004000000 */
[----:B--2---:R-:W-:Y:S01]  /*2290*/  IMAD R0, R12, R3, RZ ;  /* 0x000000030c007224 */ /* 0x004fe200078e02ff */
[----:B------:R-:W-:Y:S01]  /*22a0*/  ISETP.GE.U32.AND P4, PT, R22, 0x7fffffdf, PT ;  /* 0x7fffffdf1600780c */ /* 0x000fe20003f86070 */
[-C--:B------:R-:W-:Y:S01]  /*22b0*/  IMAD R13, R10, R5.reuse, RZ ;  /* 0x000000050a0d7224 */ /* 0x080fe200078e02ff */
[C---:B------:R-:W-:Y:S01]  /*22c0*/  SEL R20, R21.reuse, R20, !P1 ;  /* 0x0000001415147207 */ /* 0x040fe20004800000 */
[-C--:B------:R-:W-:Y:S01]  /*22d0*/  IMAD R11, R16, R5.reuse, RZ ;  /* 0x00000005100b7224 */ /* 0x080fe200078e02ff */
[----:B------:R-:W-:Y:S01]  /*22e0*/  LEA R22, P2, R0, UR4, 0x2 ;  /* 0x0000000400167c11 */ /* 0x000fe2000f8410ff */
[----:B------:R-:W-:Y:S01]  /*22f0*/  IMAD R252, R252, R5, RZ ;  /* 0x00000005fcfc7224 */ /* 0x000fe200078e02ff */
[C---:B------:R-:W-:Y:S01]  /*2300*/  SEL R18, R21.reuse, R18, !P1 ;  /* 0x0000001215127207 */ /* 0x040fe20004800000 */
[----:B------:R-:W-:Y:S01]  /*2310*/  STL [R1+0x508], R14 ;  /* 0x0005080e01007387 */ /* 0x000fe20000100800 */
[----:B------:R-:W-:Y:S01]  /*2320*/  LEA.HI.X.SX32 R5, R0, UR5, 0x2, P2 ;  /* 0x0000000500057c11 */ /* 0x000fe200090f16ff */
[----:B------:R-:W-:Y:S01]  /*2330*/  ULDC UR5, c[0x0][0x240] ;  /* 0x0000900000057ab9 */ /* 0x000fe20000000800 */
[----:B------:R-:W-:Y:S01]  /*2340*/  SEL R24, R21, R24, !P1 ;  /* 0x0000001815187207 */ /* 0x000fe20004800000 */
[----:B------:R-:W-:Y:S01]  /*2350*/  IMAD R43, R43, UR5, RZ ;  /* 0x000000052b2b7c24 */ /* 0x000fe2000f8e02ff */
[----:B------:R-:W-:Y:S01]  /*2360*/  SEL R26, R21, R26, !P1 ;  /* 0x0000001a151a7207 */ /* 0x000fe20004800000 */
[----:B------:R-:W-:Y:S01]  /*2370*/  IMAD R45, R45, UR5, RZ ;  /* 0x000000052d2d7c24 */ /* 0x000fe2000f8e02ff */
[C---:B------:R-:W-:Y:S01]  /*2380*/  SEL R28, R21.reuse, R28, !P1 ;  /* 0x0000001c151c7207 */ /* 0x040fe20004800000 */
[----:B------:R-:W-:Y:S01]  /*2390*/  IMAD R63, R20, UR5, RZ ;  /* 0x00000005143f7c24 */ /* 0x000fe2000f8e02ff */
[C---:B------:R-:W-:Y:S01]  /*23a0*/  SEL R30, R21.reuse, R30, !P1 ;  /* 0x0000001e151e7207 */ /* 0x040fe20004800000 */
[----:B------:R-:W-:Y:S01]  /*23b0*/  IMAD R18, R18, UR5, RZ ;  /* 0x0000000512127c24 */ /* 0x000fe2000f8e02ff */
[----:B------:R-:W-:Y:S01]  /*23c0*/  SEL R32, R21, R32, !P1 ;  /* 0x0000002015207207 */ /* 0x000fe20004800000 */
[----:B------:R-:W-:Y:S01]  /*23d0*/  IMAD R15, R47, UR5, RZ ;  /* 0x000000052f0f7c24 */ /* 0x000fe2000f8e02ff */
[C---:B------:R-:W-:Y:S01]  /*23e0*/  SEL R34, R21.reuse, R34, !P1 ;  /* 0x0000002215227207 */ /* 0x040fe20004800000 */
[----:B------:R-:W-:Y:S01]  /*23f0*/  IMAD R24, R24, UR5, RZ ;  /* 0x0000000518187c24 */ /* 0x000fe2000f8e02ff */
[C---:B------:R-:W-:Y:S01]  /*2400*/  SEL R36, R21.reuse, R36, !P1 ;  /* 0x0000002415247207 */ /* 0x040fe20004800000 */
[----:B------:R-:W-:Y:S01]  /*2410*/  IMAD R26, R26, UR5, RZ ;  /* 0x000000051a1a7c24 */ /* 0x000fe2000f8e02ff */
[C---:B------:R-:W-:Y:S01]  /*2420*/  SEL R38, R21.reuse, R38, !P1 ;  /* 0x0000002615267207 */ /* 0x040fe20004800000 */
[----:B------:R-:W-:Y:S01]  /*2430*/  IMAD R62, R28, UR5, RZ ;  /* 0x000000051c3e7c24 */ /* 0x000fe2000f8e02ff */
[C---:B------:R-:W-:Y:S01]  /*2440*/  SEL R40, R21.reuse, R40, !P1 ;  /* 0x0000002815287207 */ /* 0x040fe20004800000 */
[----:B------:R-:W-:Y:S01]  /*2450*/  STL [R1+0x504], R13 ;  /* 0x0005040d01007387 */ /* 0x000fe20000100800 */
        /* <DEDUP_REMOVED lines=29> */
[----:B------:R-:W-:Y:S01]  /*2630*/  IMAD R39, R40, UR5, RZ ;  /* 0x0000000528277c24 */ /* 0x000fe2000f8e02ff */
[C---:B------:R-:W-:Y:S01]  /*2640*/  SEL R59, R21.reuse, R41, !P1 ;  /* 0x00000029153b7207 */ /* 0x040fe20004800000 */
[----:B------:R-:W-:Y:S01]  /*2650*/  IMAD R41, R30, UR5, RZ ;  /* 0x000000051e297c24 */ /* 0x000fe2000f8e02ff */
[----:B------:R-:W-:Y:S01]  /*2660*/  SEL R6, R21, R6, !P1 ;  /* 0x0000000615067207 */ /* 0x000fe20004800000 */
[----:B------:R-:W-:Y:S01]  /*2670*/  IMAD R30, R49, UR5, RZ ;  /* 0x00000005311e7c24 */ /* 0x000fe2000f8e02ff */
[----:B------:R-:W-:Y:S01]  /*2680*/  IADD3 R21, R4, -0x1, RZ ;  /* 0xffffffff04157810 */ /* 0x000fe20007ffe0ff */
[----:B------:R1:W-:Y:S01]  /*2690*/  STL [R1+0x57c], R15 ;  /* 0x00057c0f01007387 */ /* 0x0003e20000100800 */
[-C--:B------:R-:W-:Y:S01]  /*26a0*/  LEA R20, P2, R43, R22.reuse, 0x2 ;  /* 0x000000162b147211 */ /* 0x080fe200078410ff */
[----:B------:R-:W-:Y:S01]  /*26b0*/  IMAD R10, R33, UR5, RZ ;  /* 0x00000005210a7c24 */ /* 0x000fe2000f8e02ff */
[-C--:B------:R-:W-:Y:S01]  /*26c0*/  LEA R52, P5, R45, R22.reuse, 0x2 ;  /* 0x000000162d347211 */ /* 0x080fe200078a10ff */
[----:B------:R-:W-:Y:S01]  /*26d0*/  STL [R1+0x578], R24 ;  /* 0x0005781801007387 */ /* 0x000fe20000100800 */
[----:B------:R-:W-:Y:S01]  /*26e0*/  ISETP.GE.U32.AND P1, PT, R21, 0x7fffffe0, PT ;  /* 0x7fffffe01500780c */ /* 0x000fe20003f26070 */
[----:B------:R-:W-:Y:S01]  /*26f0*/  IMAD R16, R29, UR5, RZ ;  /* 0x000000051d107c24 */ /* 0x000fe2000f8e02ff */
[-C--:B------:R-:W-:Y:S01]  /*2700*/  LEA.HI.X.SX32 R21, R43, R5.reuse, 0x2, P2 ;  /* 0x000000052b157211 */ /* 0x080fe200010f16ff */
[----:B------:R2:W-:Y:S01]  /*2710*/  STL [R1+0x574], R26 ;  /* 0x0005741a01007387 */ /* 0x0005e20000100800 */
[-C--:B------:R-:W-:Y:S01]  /*2720*/  LEA R50, P2, R18, R22.reuse, 0x2 ;  /* 0x0000001612327211 */ /* 0x080fe200078410ff */
[----:B------:R-:W3:Y:S01]  /*2730*/  S2UR UR4, SR_CgaCtaId ;  /* 0x00000000000479c3 */ /* 0x000ee20000008800 */
[----:B------:R-:W-:Y:S01]  /*2740*/  LEA.HI.X.SX32 R53, R45, R5, 0x2, P5 ;  /* 0x000000052d357211 */ /* 0x000fe200028f16ff */
[----:B------:R-:W-:Y:S01]  /*2750*/  STL [R1+0x570], R62 ;  /* 0x0005703e01007387 */ /* 0x000fe20000100800 */
[----:B------:R-:W-:-:S02]  /*2760*/  LEA R8, P5, R63, R22, 0x2 ;  /* 0x000000163f087211 */ /* 0x000fc400078a10ff */
[----:B------:R-:W-:Y:S01]  /*2770*/  ISETP.GE.U32.AND P0, PT, R9, 0x7fffffdd, PT ;  /* 0x7fffffdd0900780c */ /* 0x000fe20003f06070 */
[----:B------:R4:W-:Y:S01]  /*2780*/  STL [R1+0x56c], R41 ;  /* 0x00056c2901007387 */ /* 0x0009e20000100800 */
[-C--:B------:R-:W-:Y:S02]  /*2790*/  LEA.HI.X.SX32 R51, R18, R5.reuse, 0x2, P2 ;  /* 0x0000000512337211 */ /* 0x080fe400010f16ff */
[-C--:B------:R-:W-:Y:S01]  /*27a0*/  LEA R78, P2, R15, R22.reuse, 0x2 ;  /* 0x000000160f4e7211 */ /* 0x080fe200078410ff */
[----:B------:R-:W-:Y:S01]  /*27b0*/  STL [R1+0x568], R32 ;  /* 0x0005682001007387 */ /* 0x000fe20000100800 */
[-C--:B------:R-:W-:Y:S02]  /*27c0*/  LEA.HI.X.SX32 R9, R63, R5.reuse, 0x2, P5 ;  /* 0x000000053f097211 */ /* 0x080fe400028f16ff */
[-C--:B------:R-:W-:Y:S01]  /*27d0*/  LEA R48, P5, R24, R22.reuse, 0x2 ;  /* 0x0000001618307211 */ /* 0x080fe200078a10ff */
[----:B------:R-:W-:Y:S01]  /*27e0*/  STL [R1+0x564], R34 ;  /* 0x0005642201007387 */ /* 0x000fe20000100800 */
[-C--:B------:R-:W-:Y:S01]  /*27f0*/  LEA.HI.X.SX32 R79, R15, R5.reuse, 0x2, P2 ;  /* 0x000000050f4f7211 */ /* 0x080fe200010f16ff */
[----:B-1----:R-:W-:Y:S01]  /*2800*/  IMAD R15, R23, UR5, RZ ;  /* 0x00000005170f7c24 */ /* 0x002fe2000f8e02ff */
[-C--:B------:R-:W-:Y:S01]  /*2810*/  LEA R76, P2, R26, R22.reuse, 0x2 ;  /* 0x000000161a4c7211 */ /* 0x080fe200078410ff */
[----:B------:R-:W-:Y:S01]  /*2820*/  STL [R1+0x560], R36 ;  /* 0x0005602401007387 */ /* 0x000fe20000100800 */
[-C--:B------:R-:W-:Y:S01]  /*2830*/  LEA.HI.X.SX32 R49, R24, R5.reuse, 0x2, P5 ;  /* 0x0000000518317211 */ /* 0x080fe200028f16ff */
[----:B------:R-:W-:Y:S01]  /*2840*/  IMAD R23, R35, UR5, RZ ;  /* 0x0000000523177c24 */ /* 0x000fe2000f8e02ff */
[-C--:B------:R-:W-:Y:S01]  /*2850*/  LEA R46, P5, R62, R22.reuse, 0x2 ;  /* 0x000000163e2e7211 */ /* 0x080fe200078a10ff */
[----:B------:R1:W-:Y:S01]  /*2860*/  STL [R1+0x55c], R38 ;  /* 0x00055c2601007387 */ /* 0x0003e20000100800 */
[-C--:B------:R-:W-:Y:S01]  /*2870*/  LEA.HI.X.SX32 R77, R26, R5.reuse, 0x2, P2 ;  /* 0x000000051a4d7211 */ /* 0x080fe200010f16ff */
[----:B--2---:R-:W-:Y:S01]  /*2880*/  IMAD R26, R25, UR5, RZ ;  /* 0x00000005191a7c24 */ /* 0x004fe2000f8e02ff */
[-C--:B------:R-:W-:Y:S01]  /*2890*/  LEA R18, P2, R41, R22.reuse, 0x2 ;  /* 0x0000001629127211 */ /* 0x080fe200078410ff */
[----:B------:R2:W-:Y:S01]  /*28a0*/  STL [R1+0x558], R39 ;  /* 0x0005582701007387 */ /* 0x0005e20000100800 */
[-C--:B------:R-:W-:Y:S01]  /*28b0*/  LEA.HI.X.SX32 R47, R62, R5.reuse, 0x2, P5 ;  /* 0x000000053e2f7211 */ /* 0x080fe200028f16ff */
[----:B------:R-:W-:Y:S01]  /*28c0*/  IMAD R25, R55, UR5, RZ ;  /* 0x0000000537197c24 */ /* 0x000fe2000f8e02ff */
[-C--:B------:R-:W-:Y:S01]  /*28d0*/  LEA R44, P5, R32, R22.reuse, 0x2 ;  /* 0x00000016202c7211 */ /* 0x080fe200078a10ff */
[----:B------:R-:W-:Y:S01]  /*28e0*/  STL [R1+0x554], R61 ;  /* 0x0005543d01007387 */ /* 0x000fe20000100800 */
[-C--:B------:R-:W-:Y:S01]  /*28f0*/  LEA.HI.X.SX32 R19, R41, R5.reuse, 0x2, P2 ;  /* 0x0000000529137211 */ /* 0x080fe200010f16ff */
[----:B------:R-:W-:Y:S01]  /*2900*/  IMAD R24, R31, UR5, RZ ;  /* 0x000000051f187c24 */ /* 0x000fe2000f8e02ff */
[-C--:B------:R-:W-:Y:S01]  /*2910*/  LEA R74, P2, R34, R22.reuse, 0x2 ;  /* 0x00000016224a7211 */ /* 0x080fe200078410ff */
[----:B------:R2:W-:Y:S01]  /*2920*/  STL [R1+0x550], R37 ;  /* 0x0005502501007387 */ /* 0x0005e20000100800 */
[-C--:B------:R-:W-:Y:S01]  /*2930*/  LEA.HI.X.SX32 R45, R32, R5.reuse, 0x2, P5 ;  /* 0x00000005202d7211 */ /* 0x080fe200028f16ff */
[----:B---3--:R-:W-:Y:S01]  /*2940*/  ULEA UR12, UR4, UR12, 0x18 ;  /* 0x0000000c040c7291 */ /* 0x008fe2000f8ec03f */
[-C--:B------:R-:W-:Y:S01]  /*2950*/  LEA R42, P5, R36, R22.reuse, 0x2 ;  /* 0x00000016242a7211 */ /* 0x080fe200078a10ff */
[----:B------:R-:W-:Y:S01]  /*2960*/  STL [R1+0x54c], R60 ;  /* 0x00054c3c01007387 */ /* 0x000fe20000100800 */
[-C--:B------:R-:W-:Y:S01]  /*2970*/  LEA.HI.X.SX32 R75, R34, R5.reuse, 0x2, P2 ;  /* 0x00000005224b7211 */ /* 0x080fe200010f16ff */
[----:B------:R-:W-:Y:S01]  /*2980*/  ULDC UR4, c[0x0][0x230] ;  /* 0x00008c0000047ab9 */ /* 0x000fe20000000800 */
[----:B------:R-:W-:Y:S01]  /*2990*/  LEA R72, P2, R38, R22, 0x2 ;  /* 0x0000001626487211 */ /* 0x000fe200078410ff */
[----:B------:R-:W-:Y:S01]  /*29a0*/  STL [R1+0x548], R58 ;  /* 0x0005483a01007387 */ /* 0x000fe20000100800 */
[----:B------:R-:W-:-:S02]  /*29b0*/  LEA.HI.X.SX32 R43, R36, R5, 0x2, P5 ;  /* 0x00000005242b7211 */ /* 0x000fc400028f16ff */
[-C--:B------:R-:W-:Y:S01]  /*29c0*/  LEA R40, P5, R39, R22.reuse, 0x2 ;  /* 0x0000001627287211 */ /* 0x080fe200078a10ff */
[----:B------:R-:W-:Y:S01]  /*29d0*/  STL [R1+0x544], R30 ;  /* 0x0005441e01007387 */ /* 0x000fe20000100800 */
[-C--:B------:R-:W-:Y:S02]  /*29e0*/  LEA.HI.X.SX32 R73, R38, R5.reuse, 0x2, P2 ;  /* 0x0000000526497211 */ /* 0x080fe400010f16ff */
[-C--:B------:R-:W-:Y:S01]  /*29f0*/  LEA R70, P2, R61, R22.reuse, 0x2 ;  /* 0x000000163d467211 */ /* 0x080fe200078410ff */
[----:B------:R-:W-:Y:S01]  /*2a00*/  STL [R1+0x540], R28 ;  /* 0x0005401c01007387 */ /* 0x000fe20000100800 */
[-C--:B----4-:R-:W-:Y:S02]  /*2a10*/  LEA.HI.X.SX32 R41, R39, R5.reuse, 0x2, P5 ;  /* 0x0000000527297211 */ /* 0x090fe400028f16ff */
[----:B-1----:R-:W-:Y:S01]  /*2a20*/  LEA R38, P5, R37, R22, 0x2 ;  /* 0x0000001625267211 */ /* 0x002fe200078a10ff */
[----:B------:R1:W-:Y:S01]  /*2a30*/  STL [R1+0x53c], R15 ;  /* 0x00053c0f01007387 */ /* 0x0003e20000100800 */
[----:B------:R-:W-:-:S02]  /*2a40*/  LEA.HI.X.SX32 R71, R61, R5, 0x2, P2 ;  /* 0x000000053d477211 */ /* 0x000fc400010f16ff */
[-C--:B------:R-:W-:Y:S01]  /*2a50*/  LEA R68, P2, R60, R22.reuse, 0x2 ;  /* 0x000000163c447211 */ /* 0x080fe200078410ff */
[----:B------:R-:W-:Y:S01]  /*2a60*/  STL [R1+0x538], R26 ;  /* 0x0005381a01007387 */ /* 0x000fe20000100800 */
[-C--:B--2---:R-:W-:Y:S02]  /*2a70*/  LEA.HI.X.SX32 R39, R37, R5.reuse, 0x2, P5 ;  /* 0x0000000525277211 */ /* 0x084fe400028f16ff */
[-C--:B------:R-:W-:Y:S02]  /*2a80*/  LEA R36, P5, R58, R22.reuse, 0x2 ;  /* 0x000000163a247211 */ /* 0x080fe400078a10ff */
[----:B------:R-:W-:Y:S02]  /*2a90*/  LEA.HI.X.SX32 R69, R60, R5, 0x2, P2 ;  /* 0x000000053c457211 */ /* 0x000fe400010f16ff */
[----:B------:R-:W-:Y:S02]  /*2aa0*/  IADD3 R17, R4, -0x5, RZ ;  /* 0xfffffffb04117810 */ /* 0x000fe40007ffe0ff */
[----:B------:R-:W-:-:S02]  /*2ab0*/  LEA R66, P2, R30, R22, 0x2 ;  /* 0x000000161e427211 */ /* 0x000fc400078410ff */
[-C--:B------:R-:W-:Y:S02]  /*2ac0*/  LEA.HI.X.SX32 R37, R58, R5.reuse, 0x2, P5 ;  /* 0x000000053a257211 */ /* 0x080fe400028f16ff */
[-C--:B------:R-:W-:Y:S02]  /*2ad0*/  LEA R34, P5, R28, R22.reuse, 0x2 ;  /* 0x000000161c227211 */ /* 0x080fe400078a10ff */
[----:B------:R-:W-:Y:S01]  /*2ae0*/  ISETP.GE.U32.AND P6, PT, R17, 0x7fffffdc, PT ;  /* 0x7fffffdc1100780c */ /* 0x000fe20003fc6070 */
[----:B------:R-:W-:Y:S01]  /*2af0*/  IMAD R17, R27, UR5, RZ ;  /* 0x000000051b117c24 */ /* 0x000fe2000f8e02ff */
[-C--:B------:R-:W-:Y:S02]  /*2b00*/  LEA.HI.X.SX32 R67, R30, R5.reuse, 0x2, P2 ;  /* 0x000000051e437211 */ /* 0x080fe400010f16ff */
[-C--:B------:R-:W-:Y:S02]  /*2b10*/  LEA R64, P2, R15, R22.reuse, 0x2 ;  /* 0x000000160f407211 */ /* 0x080fe400078410ff */
[----:B------:R-:W-:Y:S01]  /*2b20*/  LEA.HI.X.SX32 R35, R28, R5, 0x2, P5 ;  /* 0x000000051c237211 */ /* 0x000fe200028f16ff */
[----:B------:R2:W-:Y:S01]  /*2b30*/  STL [R1+0x534], R17 ;  /* 0x0005341101007387 */ /* 0x0005e20000100800 */
[----:B------:R-:W-:-:S02]  /*2b40*/  LEA R32, P5, R26, R22, 0x2 ;  /* 0x000000161a207211 */ /* 0x000fc400078a10ff */
[-C--:B------:R-:W-:Y:S01]  /*2b50*/  LEA.HI.X.SX32 R65, R15, R5.reuse, 0x2, P2 ;  /* 0x000000050f417211 */ /* 0x080fe200010f16ff */
[----:B-1----:R-:W-:Y:S01]  /*2b60*/  IMAD R15, R56, UR5, RZ ;  /* 0x00000005380f7c24 */ /* 0x002fe2000f8e02ff */
[-C--:B------:R-:W-:Y:S01]  /*2b70*/  LEA R62, P2, R17, R22.reuse, 0x2 ;  /* 0x00000016113e7211 */ /* 0x080fe200078410ff */
[----:B------:R-:W-:Y:S01]  /*2b80*/  STL [R1+0x530], R25 ;  /* 0x0005301901007387 */ /* 0x000fe20000100800 */
[-C--:B------:R-:W-:Y:S02]  /*2b90*/  LEA.HI.X.SX32 R33, R26, R5.reuse, 0x2, P5 ;  /* 0x000000051a217211 */ /* 0x080fe400028f16ff */
[-C--:B------:R-:W-:Y:S01]  /*2ba0*/  LEA R30, P5, R25, R22.reuse, 0x2 ;  /* 0x00000016191e7211 */ /* 0x080fe200078a10ff */
[----:B------:R1:W-:Y:S01]  /*2bb0*/  STL [R1+0x52c], R16 ;  /* 0x00052c1001007387 */ /* 0x0003e20000100800 */
[-C--:B------:R-:W-:Y:S01]  /*2bc0*/  LEA.HI.X.SX32 R63, R17, R5.reuse, 0x2, P2 ;  /* 0x00000005113f7211 */ /* 0x080fe200010f16ff */
[----:B--2---:R-:W-:Y:S01]  /*2bd0*/  IMAD R17, R57, UR5, RZ ;  /* 0x0000000539117c24 */ /* 0x004fe2000f8e02ff */
[----:B------:R-:W-:Y:S01]  /*2be0*/  LEA R60, P2, R16, R22, 0x2 ;  /* 0x00000016103c7211 */ /* 0x000fe200078410ff */
[----:B------:R-:W-:Y:S01]  /*2bf0*/  STL [R1+0x528], R24 ;  /* 0x0005281801007387 */ /* 0x000fe20000100800 */
[----:B------:R-:W-:-:S02]  /*2c00*/  LEA.HI.X.SX32 R31, R25, R5, 0x2, P5 ;  /* 0x00000005191f7211 */ /* 0x000fc400028f16ff */
[-C--:B------:R-:W-:Y:S01]  /*2c10*/  LEA R28, P5, R24, R22.reuse, 0x2 ;  /* 0x00000016181c7211 */ /* 0x080fe200078a10ff */
[----:B------:R2:W-:Y:S01]  /*2c20*/  STL [R1+0x524], R10 ;  /* 0x0005240a01007387 */ /* 0x0005e20000100800 */
        /* <DEDUP_REMOVED lines=9> */
[-C--:B------:R-:W-:Y:S01]  /*2cc0*/  LEA R56, P2, R15, R22.reuse, 0x2 ;  /* 0x000000160f387211 */ /* 0x080fe200078410ff */
[----:B------:R-:W-:Y:S01]  /*2cd0*/  IMAD.SHL.U32 R6, R13, 0x4, RZ ;  /* 0x000000040d067824 */ /* 0x000fe200078e00ff */
[----:B------:R-:W-:Y:S01]  /*2ce0*/  LEA.HI.X.SX32 R27, R23, R5, 0x2, P5 ;  /* 0x00000005171b7211 */ /* 0x000fe200028f16ff */
[----:B------:R-:W-:Y:S01]  /*2cf0*/  STL [R1+0x518], R17 ;  /* 0x0005181101007387 */ /* 0x000fe20000100800 */
[----:B------:R-:W-:-:S02]  /*2d00*/  LEA R24, P5, R17, R22, 0x2 ;  /* 0x0000001611187211 */ /* 0x000fc400078a10ff */
[-C--:B------:R-:W-:Y:S01]  /*2d10*/  LEA.HI.X.SX32 R57, R15, R5.reuse, 0x2, P2 ;  /* 0x000000050f397211 */ /* 0x080fe200010f16ff */
[----:B-1----:R-:W-:Y:S01]  /*2d20*/  IMAD.SHL.U32 R15, R14, 0x4, RZ ;  /* 0x000000040e0f7824 */ /* 0x002fe200078e00ff */
[-C--:B------:R-:W-:Y:S01]  /*2d30*/  LEA R54, P2, R16, R22.reuse, 0x2 ;  /* 0x0000001610367211 */ /* 0x080fe200078410ff */
[----:B------:R-:W-:Y:S01]  /*2d40*/  STL [R1+0x514], R16 ;  /* 0x0005141001007387 */ /* 0x000fe20000100800 */
[-C--:B------:R-:W-:Y:S02]  /*2d50*/  LEA.HI.X.SX32 R25, R17, R5.reuse, 0x2, P5 ;  /* 0x0000000511197211 */ /* 0x080fe400028f16ff */
[----:B------:R-:W-:Y:S01]  /*2d60*/  LEA R22, P5, R10, R22, 0x2 ;  /* 0x000000160a167211 */ /* 0x000fe200078a10ff */
[----:B------:R-:W-:Y:S01]  /*2d70*/  STL [R1+0x510], R10 ;  /* 0x0005100a01007387 */ /* 0x000fe20000100800 */
[-C--:B------:R-:W-:Y:S02]  /*2d80*/  LEA.HI.X.SX32 R55, R16, R5.reuse, 0x2, P2 ;  /* 0x0000000510377211 */ /* 0x080fe400010f16ff */
[----:B------:R-:W-:Y:S01]  /*2d90*/  LEA.HI.X.SX32 R23, R10, R5, 0x2, P5 ;  /* 0x000000050a177211 */ /* 0x000fe200028f16ff */
[----:B------:R-:W-:Y:S01]  /*2da0*/  STL [R1+0x964], R15 ;  /* 0x0009640f01007387 */ /* 0x000fe20000100800 */
[----:B------:R-:W-:-:S02]  /*2db0*/  IADD3 R82, P5, R6, UR6, RZ ;  /* 0x0000000606527c10 */ /* 0x000fc4000ffbe0ff */
[----:B------:R-:W-:Y:S01]  /*2dc0*/  SHF.L.U32 R5, R11, 0x2, RZ ;  /* 0x000000020b057819 */ /* 0x000fe200000006ff */
[----:B------:R1:W-:Y:S01]  /*2dd0*/  STL [R1+0x960], R6 ;  /* 0x0009600601007387 */ /* 0x0003e20000100800 */
[----:B------:R-:W-:Y:S01]  /*2de0*/  LEA.HI.X.SX32 R83, R13, UR7, 0x2, P5 ;  /* 0x000000070d537c11 */ /* 0x000fe2000a8f16ff */
[C---:B------:R-:W-:Y:S01]  /*2df0*/  IMAD R13, R2.reuse, 0x18, RZ ;  /* 0x00000018020d7824 */ /* 0x040fe200078e02ff */
[----:B------:R-:W-:Y:S01]  /*2e00*/  IADD3 R86, P5, R5, UR6, RZ ;  /* 0x0000000605567c10 */ /* 0x000fe2000ffbe0ff */
[----:B------:R2:W-:Y:S01]  /*2e10*/  STL [R1+0x95c], R5 ;  /* 0x00095c0501007387 */ /* 0x0005e20000100800 */
[----:B------:R-:W-:Y:S01]  /*2e20*/  IADD3 R80, P2, R15, UR6, RZ ;  /* 0x000000060f507c10 */ /* 0x000fe2000ff5e0ff */
[----:B------:R-:W-:Y:S01]  /*2e30*/  IMAD.WIDE R244, R2, 0x4, R82 ;  /* 0x0000000402f47825 */ /* 0x000fe200078e0252 */
[----:B------:R-:W-:Y:S02]  /*2e40*/  LEA.HI.X.SX32 R87, R11, UR7, 0x2, P5 ;  /* 0x000000070b577c11 */ /* 0x000fe4000a8f16ff */
[----:B------:R-:W-:Y:S01]  /*2e50*/  LEA.HI.X.SX32 R81, R14, UR7, 0x2, P2 ;  /* 0x000000070e517c11 */ /* 0x000fe200090f16ff */
[----:B-1----:R-:W-:Y:S01]  /*2e60*/  IMAD.SHL.U32 R6, R252, 0x4, RZ ;  /* 0x00000004fc067824 */ /* 0x002fe200078e00ff */
[----:B------:R-:W-:Y:S01]  /*2e70*/  ISETP.GE.U32.AND P3, PT, R7, 0x7fffffde, PT ;  /* 0x7fffffde0700780c */ /* 0x000fe20003f66070 */
[----:B------:R-:W-:-:S02]  /*2e80*/  VIADD R7, R4, 0xfffffffa ;  /* 0xfffffffa04077836 */ /* 0x000fc40000000000 */
[----:B--2---:R-:W-:Y:S01]  /*2e90*/  IMAD.SHL.U32 R5, R84, 0x10, RZ ;  /* 0x0000001054057824 */ /* 0x004fe200078e00ff */
[----:B------:R-:W-:Y:S01]  /*2ea0*/  IADD3 R84, P5, R6, UR6, RZ ;  /* 0x0000000606547c10 */ /* 0x000fe2000ffbe0ff */
[----:B------:R-:W-:Y:S01]  /*2eb0*/  IMAD.WIDE R230, R2, 0x4, R80 ;  /* 0x0000000402e67825 */ /* 0x000fe200078e0250 */
[----:B------:R-:W-:Y:S01]  /*2ec0*/  ISETP.GE.U32.AND P2, PT, R7, 0x7fffffdb, PT ;  /* 0x7fffffdb0700780c */ /* 0x000fe20003f46070 */
[----:B------:R1:W-:Y:S01]  /*2ed0*/  STL [R1+0x958], R6 ;  /* 0x0009580601007387 */ /* 0x0003e20000100800 */
[----:B------:R-:W-:Y:S01]  /*2ee0*/  LOP3.LUT R17, R5, 0x70, RZ, 0xc0, !PT ;  /* 0x0000007005117812 */ /* 0x000fe200078ec0ff */
[----:B------:R-:W-:Y:S01]  /*2ef0*/  VIADD R5, R4, 0xfffffff9 ;  /* 0xfffffff904057836 */ /* 0x000fe20000000000 */
[----:B------:R-:W-:Y:S01]  /*2f00*/  LEA.HI.X.SX32 R85, R252, UR7, 0x2, P5 ;  /* 0x00000007fc557c11 */ /* 0x000fe2000a8f16ff */
[----:B------:R-:W-:Y:S01]  /*2f10*/  IMAD.WIDE R234, R2, 0x4, R86 ;  /* 0x0000000402ea7825 */ /* 0x000fe200078e0256 */
[----:B------:R-:W-:Y:S02]  /*2f20*/  LEA R17, R88, R17, 0x7 ;  /* 0x0000001158117211 */ /* 0x000fe400078e38ff */
[----:B------:R-:W-:Y:S01]  /*2f30*/  ISETP.GE.U32.AND P5, PT, R5, 0x7fffffda, PT ;  /* 0x7fffffda0500780c */ /* 0x000fe20003fa6070 */
[C---:B------:R-:W-:Y:S01]  /*2f40*/  IMAD.WIDE R10, R2.reuse, 0x4, R84 ;  /* 0x00000004020a7825 */ /* 0x040fe200078e0254 */
[----:B------:R-:W-:-:S03]  /*2f50*/  SHF.L.U32 R7, R2, 0x1, RZ ;  /* 0x0000000102077819 */ /* 0x000fc600000006ff */
[----:B------:R-:W-:Y:S01]  /*2f60*/  VIADD R5, R17, UR12 ;  /* 0x0000000c11057c36 */ /* 0x000fe20008000000 */
[----:B------:R2:W-:Y:S01]  /*2f70*/  STL.64 [R1+0x100], R10 ;  /* 0x0001000a01007387 */ /* 0x0005e20000100a00 */
[----:B------:R-:W-:-:S03]  /*2f80*/  IMAD.WIDE R228, R7, 0x4, R80 ;  /* 0x0000000407e47825 */ /* 0x000fc600078e0250 */
[----:B------:R-:W-:Y:S01]  /*2f90*/  @!PT LDS RZ, [RZ] ;  /* 0x00000000fffff984 */ /* 0x000fe20000000800 */
[----:B------:R-:W-:Y:S01]  /*2fa0*/  @!PT LDS RZ, [RZ] ;  /* 0x00000000fffff984 */ /* 0x000fe20000000800 */
[----:B------:R-:W-:Y:S01]  /*2fb0*/  @!PT LDS RZ, [RZ] ;  /* 0x00000000fffff984 */ /* 0x000fe20000000800 */
[----:B------:R-:W-:Y:S01]  /*2fc0*/  LDGSTS.E [R5], desc[UR16][R80.64], !P1 ;  /* 0x0000000050057fae */ /* 0x000fe2000c921850 */
[----:B------:R-:W-:-:S03]  /*2fd0*/  IMAD.WIDE R226, R7, 0x4, R82 ;  /* 0x0000000407e27825 */ /* 0x000fc600078e0252 */
[----:B------:R-:W-:Y:S01]  /*2fe0*/  LDGSTS.E [R5+0x4000], desc[UR16][R82.64], !P1 ;  /* 0x0400000052057fae */ /* 0x000fe2000c921850 */
[----:B------:R-:W-:-:S03]  /*2ff0*/  IMAD.WIDE R14, R7, 0x4, R86 ;  /* 0x00000004070e7825 */ /* 0x000fc600078e0256 */
[----:B------:R-:W-:Y:S01]  /*3000*/  LDGSTS.E [R5+0x8000], desc[UR16][R86.64], !P1 ;  /* 0x0800000056057fae */ /* 0x000fe2000c921850 */
[----:B------:R-:W-:-:S03]  /*3010*/  IMAD.WIDE R224, R7, 0x4, R84 ;  /* 0x0000000407e07825 */ /* 0x000fc600078e0254 */
[----:B------:R-:W-:Y:S01]  /*3020*/  LDGSTS.E [R5+0xc000], desc[UR16][R84.64], !P1 ;  /* 0x0c00000054057fae */ /* 0x000fe2000c921850 */
[----:B-1----:R-:W-:Y:S02]  /*3030*/  VIADD R6, R4, 0xfffffff8 ;  /* 0xfffffff804067836 */ /* 0x002fe40000000000 */
[C---:B------:R-:W-:Y:S01]  /*3040*/  IMAD.WIDE R200, R13.reuse, 0x4, R80 ;  /* 0x000000040dc87825 */ /* 0x040fe200078e0250 */
[----:B------:R-:W-:Y:S02]  /*3050*/  LDGSTS.E [R5+0x4], desc[UR16][R230.64], !P4 ;  /* 0x00004000e6057fae */ /* 0x000fe4000e121850 */
[----:B------:R-:W-:Y:S01]  /*3060*/  ISETP.GE.U32.AND P1, PT, R6, 0x7fffffd9, PT ;  /* 0x7fffffd90600780c */ /* 0x000fe20003f26070 */
[----:B------:R-:W-:Y:S01]  /*3070*/  VIADD R6, R4, 0xfffffff7 ;  /* 0xfffffff704067836 */ /* 0x000fe20000000000 */
[----:B------:R-:W-:Y:S01]  /*3080*/  LDGSTS.E [R5+0x4004], desc[UR16][R244.64], !P4 ;  /* 0x04004000f4057fae */ /* 0x000fe2000e121850 */
[----:B------:R-:W-:-:S03]  /*3090*/  IMAD.WIDE R204, R13, 0x4, R82 ;  /* 0x000000040dcc7825 */ /* 0x000fc600078e0252 */
[----:B------:R-:W-:Y:S01]  /*30a0*/  LDGSTS.E [R5+0x8004], desc[UR16][R234.64], !P4 ;  /* 0x08004000ea057fae */ /* 0x000fe2000e121850 */
[----:B------:R-:W-:-:S03]  /*30b0*/  IMAD.WIDE R206, R13, 0x4, R86 ;  /* 0x000000040dce7825 */ /* 0x000fc600078e0256 */
[----:B------:R2:W-:Y:S01]  /*30c0*/  LDGSTS.E [R5+0xc004], desc[UR16][R10.64], !P4 ;  /* 0x0c0040000a057fae */ /* 0x0005e2000e121850 */
[----:B------:R-:W-:Y:S01]  /*30d0*/  ISETP.GE.U32.AND P4, PT, R6, 0x7fffffd8, PT ;  /* 0x7fffffd80600780c */ /* 0x000fe20003f86070 */
[----:B------:R-:W-:Y:S02]  /*30e0*/  VIADD R6, R4, 0xfffffff6 ;  /* 0xfffffff604067836 */ /* 0x000fe40000000000 */
[----:B------:R1:W-:Y:S01]  /*30f0*/  STL [R1+0x708], R7 ;  /* 0x0007080701007387 */ /* 0x0003e20000100800 */
[----:B------:R-:W-:-:S03]  /*3100*/  IMAD.WIDE R208, R13, 0x4, R84 ;  /* 0x000000040dd07825 */ /* 0x000fc600078e0254 */
[----:B------:R-:W-:Y:S01]  /*3110*/  LDGSTS.E [R5+0x8], desc[UR16][R228.64], !P3 ;  /* 0x00008000e4057fae */ /* 0x000fe2000d921850 */
[----:B--2---:R-:W-:-:S03]  /*3120*/  IMAD R10, R2, 0x3, RZ ;  /* 0x00000003020a7824 */ /* 0x004fc600078e02ff */
[----:B------:R-:W-:Y:S01]  /*3130*/  LDGSTS.E [R5+0x4008], desc[UR16][R226.64], !P3 ;  /* 0x04008000e2057fae */ /* 0x000fe2000d921850 */
[----:B-1----:R-:W-:Y:S02]  /*3140*/  IMAD.SHL.U32 R7, R2, 0x4, RZ ;  /* 0x0000000402077824 */ /* 0x002fe400078e00ff */
[C---:B------:R-:W-:Y:S01]  /*3150*/  IMAD.WIDE R242, R10.reuse, 0x4, R80 ;  /* 0x000000040af27825 */ /* 0x040fe200078e0250 */
[----:B------:R1:W-:Y:S03]  /*3160*/  STL [R1+0x704], R10 ;  /* 0x0007040a01007387 */ /* 0x0003e60000100800 */
[C---:B------:R-:W-:Y:S01]  /*3170*/  IMAD.WIDE R92, R10.reuse, 0x4, R82 ;  /* 0x000000040a5c7825 */ /* 0x040fe200078e0252 */
[----:B------:R-:W-:Y:S03]  /*3180*/  LDGSTS.E [R5+0x8008], desc[UR16][R14.64], !P3 ;  /* 0x080080000e057fae */ /* 0x000fe6000d921850 */
[----:B------:R-:W-:Y:S01]  /*3190*/  IMAD.WIDE R90, R10, 0x4, R86 ;  /* 0x000000040a5a7825 */ /* 0x000fe200078e0256 */
[----:B------:R-:W-:Y:S01]  /*31a0*/  LDGSTS.E [R5+0xc008], desc[UR16][R224.64], !P3 ;  /* 0x0c008000e0057fae */ /* 0x000fe2000d921850 */
[----:B------:R-:W-:-:S02]  /*31b0*/  ISETP.GE.U32.AND P3, PT, R6, 0x7fffffd7, PT ;  /* 0x7fffffd70600780c */ /* 0x000fc40003f66070 */
[--C-:B------:R-:W-:Y:S01]  /*31c0*/  IMAD.WIDE R88, R10, 0x4, R84.reuse ;  /* 0x000000040a587825 */ /* 0x100fe200078e0254 */
[----:B-1----:R-:W-:Y:S01]  /*31d0*/  LOP3.LUT R10, R17, 0x10, RZ, 0x3c, !PT ;  /* 0x00000010110a7812 */ /* 0x002fe200078e3cff */
[----:B------:R-:W-:Y:S02]  /*31e0*/  STL [R1+0x700], R7 ;  /* 0x0007000701007387 */ /* 0x000fe40000100800 */
[----:B------:R-:W-:Y:S02]  /*31f0*/  VIADD R6, R4, 0xfffffff5 ;  /* 0xfffffff504067836 */ /* 0x000fe40000000000 */
[----:B------:R-:W-:Y:S01]  /*3200*/  LDGSTS.E [R5+0xc], desc[UR16][R242.64], !P0 ;  /* 0x0000c000f2057fae */ /* 0x000fe2000c121850 */
[----:B------:R-:W-:Y:S02]  /*3210*/  VIADD R16, R10, UR12 ;  /* 0x0000000c0a107c36 */ /* 0x000fe40008000000 */
[C---:B------:R-:W-:Y:S01]  /*3220*/  IMAD.WIDE R10, R7.reuse, 0x4, R84 ;  /* 0x00000004070a7825 */ /* 0x040fe200078e0254 */
[----:B------:R1:W-:Y:S04]  /*3230*/  STL.64 [R1+0xd0], R92 ;  /* 0x0000d05c01007387 */ /* 0x0003e80000100a00 */
[----:B------:R1:W-:Y:S04]  /*3240*/  LDGSTS.E [R5+0x400c], desc[UR16][R92.64], !P0 ;  /* 0x0400c0005c057fae */ /* 0x0003e8000c121850 */
[----:B------:R2:W-:Y:S04]  /*3250*/  STL.64 [R1+0xc8], R90 ;  /* 0x0000c85a01007387 */ /* 0x0005e80000100a00 */
[----:B------:R2:W-:Y:S01]  /*3260*/  LDGSTS.E [R5+0x800c], desc[UR16][R90.64], !P0 ;  /* 0x0800c0005a057fae */ /* 0x0005e2000c121850 */
[----:B-1----:R-:W-:-:S03]  /*3270*/  IMAD.WIDE R92, R7, 0x4, R80 ;  /* 0x00000004075c7825 */ /* 0x002fc600078e0250 */
[----:B------:R1:W-:Y:S04]  /*3280*/  STL.64 [R1+0xc0], R88 ;  /* 0x0000c05801007387 */ /* 0x0003e80000100a00 */
[----:B------:R1:W-:Y:S01]  /*3290*/  LDGSTS.E [R5+0xc00c], desc[UR16][R88.64], !P0 ;  /* 0x0c00c00058057fae */ /* 0x0003e2000c121850 */
[----:B------:R-:W-:Y:S01]  /*32a0*/  ISETP.GE.U32.AND P0, PT, R6, 0x7fffffd6, PT ;  /* 0x7fffffd60600780c */ /* 0x000fe20003f06070 */
[----:B--2---:R-:W-:Y:S02]  /*32b0*/  IMAD.WIDE R90, R7, 0x4, R82 ;  /* 0x00000004075a7825 */ /* 0x004fe400078e0252 */
[----:B------:R2:W-:Y:S01]  /*32c0*/  STL.64 [R1+0xb8], R92 ;  /* 0x0000b85c01007387 */ /* 0x0005e20000100a00 */
[----:B------:R-:W-:-:S03]  /*32d0*/  IADD3 R6, R4, -0xc, RZ ;  /* 0xfffffff404067810 */ /* 0x000fc60007ffe0ff */
[----:B------:R2:W-:Y:S01]  /*32e0*/  LDGSTS.E [R16], desc[UR16][R92.64], !P6 ;  /* 0x000000005c107fae */ /* 0x0005e2000f121850 */
[----:B-1----:R-:W-:-:S03]  /*32f0*/  IMAD.WIDE R88, R7, 0x4, R86 ;  /* 0x0000000407587825 */ /* 0x002fc600078e0256 */
[----:B------:R1:W-:Y:S01]  /*3300*/  STL.64 [R1+0xb0], R90 ;  /* 0x0000b05a01007387 */ /* 0x0003e20000100a00 */
[----:B------:R-:W-:-:S03]  /*3310*/  IMAD R7, R2, 0x5, RZ ;  /* 0x0000000502077824 */ /* 0x000fc600078e02ff */
[----:B------:R1:W-:Y:S01]  /*3320*/  LDGSTS.E [R16+0x4000], desc[UR16][R90.64], !P6 ;  /* 0x040000005a107fae */ /* 0x0003e2000f121850 */
[----:B--2---:R-:W-:-:S03]  /*3330*/  IMAD.WIDE R92, R7, 0x4, R80 ;  /* 0x00000004075c7825 */ /* 0x004fc600078e0250 */
[----:B------:R2:W-:Y:S04]  /*3340*/  STL.64 [R1+0xa8], R88 ;  /* 0x0000a85801007387 */ /* 0x0005e80000100a00 */
[----:B------:R2:W-:Y:S04]  /*3350*/  LDGSTS.E [R16+0x8000], desc[UR16][R88.64], !P6 ;  /* 0x0800000058107fae */ /* 0x0005e8000f121850 */
[----:B------:R3:W-:Y:S01]  /*3360*/  STL.64 [R1+0xa0], R10 ;  /* 0x0000a00a01007387 */ /* 0x0007e20000100a00 */
[----:B-1----:R-:W-:-:S03]  /*3370*/  IMAD.WIDE R90, R7, 0x4, R82 ;  /* 0x00000004075a7825 */ /* 0x002fc600078e0252 */
[----:B------:R3:W-:Y:S01]  /*3380*/  LDGSTS.E [R16+0xc000], desc[UR16][R10.64], !P6 ;  /* 0x0c0000000a107fae */ /* 0x0007e2000f121850 */
[----:B------:R-:W-:Y:S01]  /*3390*/  ISETP.GE.U32.AND P6, PT, R6, 0x7fffffd5, PT ;  /* 0x7fffffd50600780c */ /* 0x000fe20003fc6070 */
[----:B------:R-:W-:Y:S02]  /*33a0*/  VIADD R6, R4, 0xfffffff3 ;  /* 0xfffffff304067836 */ /* 0x000fe40000000000 */
[----:B------:R1:W-:Y:S01]  /*33b0*/  STL [R1+0x6fc], R7 ;  /* 0x0006fc0701007387 */ /* 0x0003e20000100800 */
[----:B--2---:R-:W-:-:S03]  /*33c0*/  IMAD.WIDE R88, R7, 0x4, R86 ;  /* 0x0000000407587825 */ /* 0x004fc600078e0256 */
[----:B------:R2:W-:Y:S01]  /*33d0*/  STL.64 [R1+0x98], R92 ;  /* 0x0000985c01007387 */ /* 0x0005e20000100a00 */
[----:B---3--:R-:W-:-:S03]  /*33e0*/  IMAD.WIDE R10, R7, 0x4, R84 ;  /* 0x00000004070a7825 */ /* 0x008fc600078e0254 */
[----:B------:R2:W-:Y:S01]  /*33f0*/  LDGSTS.E [R16+0x4], desc[UR16][R92.64], !P2 ;  /* 0x000040005c107fae */ /* 0x0005e2000d121850 */
[----:B-1----:R-:W-:-:S03]  /*3400*/  IMAD R7, R2, 0x6, RZ ;  /* 0x0000000602077824 */ /* 0x002fc600078e02ff */
[----:B------:R1:W-:Y:S04]  /*3410*/  STL.64 [R1+0x90], R90 ;  /* 0x0000905a01007387 */ /* 0x0003e80000100a00 */
[----:B------:R1:W-:Y:S01]  /*3420*/  LDGSTS.E [R16+0x4004], desc[UR16][R90.64], !P2 ;  /* 0x040040005a107fae */ /* 0x0003e2000d121850 */
[----:B--2---:R-:W-:-:S03]  /*3430*/  IMAD.WIDE R92, R7, 0x4, R80 ;  /* 0x00000004075c7825 */ /* 0x004fc600078e0250 */
[----:B------:R2:W-:Y:S04]  /*3440*/  STL.64 [R1+0x88], R88 ;  /* 0x0000885801007387 */ /* 0x0005e80000100a00 */
[----:B------:R2:W-:Y:S01]  /*3450*/  LDGSTS.E [R16+0x8004], desc[UR16][R88.64], !P2 ;  /* 0x0800400058107fae */ /* 0x0005e2000d121850 */
[----:B-1----:R-:W-:-:S03]  /*3460*/  IMAD.WIDE R90, R7, 0x4, R82 ;  /* 0x00000004075a7825 */ /* 0x002fc600078e0252 */
[----:B------:R1:W-:Y:S04]  /*3470*/  STL.64 [R1+0x80], R10 ;  /* 0x0000800a01007387 */ /* 0x0003e80000100a00 */
[----:B------:R1:W-:Y:S01]  /*3480*/  LDGSTS.E [R16+0xc004], desc[UR16][R10.64], !P2 ;  /* 0x0c0040000a107fae */ /* 0x0003e2000d121850 */
[----:B------:R-:W-:Y:S01]  /*3490*/  ISETP.GE.U32.AND P2, PT, R6, 0x7fffffd4, PT ;  /* 0x7fffffd40600780c */ /* 0x000fe20003f46070 */
[----:B------:R-:W-:Y:S02]  /*34a0*/  VIADD R6, R4, 0xfffffff2 ;  /* 0xfffffff204067836 */ /* 0x000fe40000000000 */
[C---:B--2---:R-:W-:Y:S01]  /*34b0*/  IMAD.WIDE R88, R7.reuse, 0x4, R86 ;  /* 0x0000000407587825 */ /* 0x044fe200078e0256 */
[----:B------:R2:W-:Y:S04]  /*34c0*/  STL [R1+0x6f8], R7 ;  /* 0x0006f80701007387 */ /* 0x0005e80000100800 */
[----:B------:R3:W-:Y:S01]  /*34d0*/  STL.64 [R1+0x78], R92 ;  /* 0x0000785c01007387 */ /* 0x0007e20000100a00 */
[----:B-1----:R-:W-:-:S03]  /*34e0*/  IMAD.WIDE R10, R7, 0x4, R84 ;  /* 0x00000004070a7825 */ /* 0x002fc600078e0254 */
[----:B------:R3:W-:Y:S01]  /*34f0*/  LDGSTS.E [R16+0x8], desc[UR16][R92.64], !P5 ;  /* 0x000080005c107fae */ /* 0x0007e2000e921850 */
[----:B--2---:R-:W-:-:S03]  /*3500*/  IMAD R7, R2, 0x7, RZ ;  /* 0x0000000702077824 */ /* 0x004fc600078e02ff */
[----:B------:R1:W-:Y:S01]  /*3510*/  STL.64 [R1+0x70], R90 ;  /* 0x0000705a01007387 */ /* 0x0003e20000100a00 */
[----:B------:R-:W-:-:S03]  /*3520*/  IMAD.WIDE R94, R7, 0x4, R80 ;  /* 0x00000004075e7825 */ /* 0x000fc600078e0250 */
[----:B------:R1:W-:Y:S04]  /*3530*/  LDGSTS.E [R16+0x4008], desc[UR16][R90.64], !P5 ;  /* 0x040080005a107fae */ /* 0x0003e8000e921850 */
[----:B------:R2:W-:Y:S01]  /*3540*/  STL.64 [R1+0x68], R88 ;  /* 0x0000685801007387 */ /* 0x0005e20000100a00 */
[----:B---3--:R-:W-:-:S03]  /*3550*/  IMAD.WIDE R92, R7, 0x4, R82 ;  /* 0x00000004075c7825 */ /* 0x008fc600078e0252 */
[----:B------:R2:W-:Y:S04]  /*3560*/  LDGSTS.E [R16+0x8008], desc[UR16][R88.64], !P5 ;  /* 0x0800800058107fae */ /* 0x0005e8000e921850 */
[----:B------:R3:W-:Y:S01]  /*3570*/  STL.64 [R1+0x60], R10 ;  /* 0x0000600a01007387 */ /* 0x0007e20000100a00 */
[----:B-1----:R-:W-:-:S03]  /*3580*/  IMAD.WIDE R90, R7, 0x4, R86 ;  /* 0x00000004075a7825 */ /* 0x002fc600078e0256 */
[----:B------:R3:W-:Y:S01]  /*3590*/  LDGSTS.E [R16+0xc008], desc[UR16][R10.64], !P5 ;  /* 0x0c0080000a107fae */ /* 0x0007e2000e921850 */
[----:B------:R-:W-:Y:S02]  /*35a0*/  ISETP.GE.U32.AND P5, PT, R6, 0x7fffffd3, PT ;  /* 0x7fffffd30600780c */ /* 0x000fe40003fa6070 */
[----:B------:R-:W-:Y:S01]  /*35b0*/  IADD3 R6, R4, -0xf, RZ ;  /* 0xfffffff104067810 */ /* 0x000fe20007ffe0ff */
[----:B------:R1:W-:Y:S01]  /*35c0*/  STL [R1+0x6f4], R7 ;  /* 0x0006f40701007387 */ /* 0x0003e20000100800 */
[----:B--2---:R-:W-:-:S03]  /*35d0*/  IMAD.WIDE R88, R7, 0x4, R84 ;  /* 0x0000000407587825 */ /* 0x004fc600078e0254 */
[----:B------:R2:W-:Y:S01]  /*35e0*/  LDGSTS.E [R16+0xc], desc[UR16][R94.64], !P1 ;  /* 0x0000c0005e107fae */ /* 0x0005e2000c921850 */
[----:B---3--:R-:W-:-:S03]  /*35f0*/  IMAD.SHL.U32 R10, R2, 0x8, RZ ;  /* 0x00000008020a7824 */ /* 0x008fc600078e00ff */
[----:B------:R3:W-:Y:S01]  /*3600*/  LDGSTS.E [R16+0x400c], desc[UR16][R92.64], !P1 ;  /* 0x0400c0005c107fae */ /* 0x0007e2000c921850 */
[----:B-1----:R-:W-:Y:S01]  /*3610*/  LOP3.LUT R7, R17, 0x20, RZ, 0x3c, !PT ;  /* 0x0000002011077812 */ /* 0x002fe200078e3cff */
[----:B------:R-:W-:Y:S02]  /*3620*/  IMAD R11, R2, 0xb, RZ ;  /* 0x0000000b020b7824 */ /* 0x000fe400078e02ff */
[----:B------:R-:W-:Y:S02]  /*3630*/  STL [R1+0x6f0], R10 ;  /* 0x0006f00a01007387 */ /* 0x000fe40000100800 */
[----:B------:R-:W-:Y:S02]  /*3640*/  VIADD R7, R7, UR12 ;  /* 0x0000000c07077c36 */ /* 0x000fe40008000000 */
[----:B------:R2:W-:Y:S01]  /*3650*/  STL.64 [R1+0x58], R94 ;  /* 0x0000585e01007387 */ /* 0x0005e20000100a00 */
[----:B------:R-:W-:-:S03]  /*3660*/  IMAD.WIDE R96, R11, 0x4, R80 ;  /* 0x000000040b607825 */ /* 0x000fc600078e0250 */
[----:B------:R3:W-:Y:S01]  /*3670*/  STL.64 [R1+0x50], R92 ;  /* 0x0000505c01007387 */ /* 0x0007e20000100a00 */
[----:B------:R-:W-:-:S03]  /*3680*/  IMAD.WIDE R98, R11, 0x4, R82 ;  /* 0x000000040b627825 */ /* 0x000fc600078e0252 */
[----:B------:R1:W-:Y:S01]  /*3690*/  STL.64 [R1+0x48], R90 ;  /* 0x0000485a01007387 */ /* 0x0003e20000100a00 */
[----:B------:R-:W-:-:S03]  /*36a0*/  IMAD.WIDE R100, R11, 0x4, R86 ;  /* 0x000000040b647825 */ /* 0x000fc600078e0256 */
[----:B------:R1:W-:Y:S01]  /*36b0*/  LDGSTS.E [R16+0x800c], desc[UR16][R90.64], !P1 ;  /* 0x0800c0005a107fae */ /* 0x0003e2000c921850 */
[----:B--2---:R-:W-:-:S03]  /*36c0*/  IMAD.WIDE R94, R10, 0x4, R80 ;  /* 0x000000040a5e7825 */ /* 0x004fc600078e0250 */
[----:B------:R2:W-:Y:S01]  /*36d0*/  STL.64 [R1+0x40], R88 ;  /* 0x0000405801007387 */ /* 0x0005e20000100a00 */
[----:B---3--:R-:W-:-:S03]  /*36e0*/  IMAD.WIDE R92, R10, 0x4, R82 ;  /* 0x000000040a5c7825 */ /* 0x008fc600078e0252 */
[----:B------:R2:W-:Y:S01]  /*36f0*/  LDGSTS.E [R16+0xc00c], desc[UR16][R88.64], !P1 ;  /* 0x0c00c00058107fae */ /* 0x0005e2000c921850 */
[----:B------:R-:W-:Y:S01]  /*3700*/  ISETP.GE.U32.AND P1, PT, R6, 0x7fffffd2, PT ;  /* 0x7fffffd20600780c */ /* 0x000fe20003f26070 */
[----:B------:R-:W-:Y:S02]  /*3710*/  VIADD R6, R4, 0xfffffff0 ;  /* 0xfffffff004067836 */ /* 0x000fe40000000000 */
[C---:B-1----:R-:W-:Y:S01]  /*3720*/  IMAD.WIDE R90, R10.reuse, 0x4, R86 ;  /* 0x000000040a5a7825 */ /* 0x042fe200078e0256 */
[----:B------:R1:W-:Y:S03]  /*3730*/  STL.64 [R1+0x38], R94 ;  /* 0x0000385e01007387 */ /* 0x0003e60000100a00 */
[--C-:B------:R-:W-:Y:S01]  /*3740*/  IMAD.WIDE R102, R11, 0x4, R84.reuse ;  /* 0x000000040b667825 */ /* 0x100fe200078e0254 */
[----:B------:R1:W-:Y:S03]  /*3750*/  LDGSTS.E [R7], desc[UR16][R94.64], !P4 ;  /* 0x000000005e077fae */ /* 0x0003e6000e121850 */
[----:B--2---:R-:W-:Y:S01]  /*3760*/  IMAD.WIDE R88, R10, 0x4, R84 ;  /* 0x000000040a587825 */ /* 0x004fe200078e0254 */
[----:B------:R2:W-:Y:S03]  /*3770*/  STL.64 [R1+0x30], R92 ;  /* 0x0000305c01007387 */ /* 0x0005e60000100a00 */
[----:B------:R-:W-:Y:S01]  /*3780*/  IMAD R10, R2, 0x9, RZ ;  /* 0x00000009020a7824 */ /* 0x000fe200078e02ff */
[----:B------:R2:W-:Y:S03]  /*3790*/  LDGSTS.E [R7+0x4000], desc[UR16][R92.64], !P4 ;  /* 0x040000005c077fae */ /* 0x0005e6000e121850 */
[C---:B-1----:R-:W-:Y:S01]  /*37a0*/  IMAD.WIDE R94, R10.reuse, 0x4, R80 ;  /* 0x000000040a5e7825 */ /* 0x042fe200078e0250 */
[----:B------:R1:W-:Y:S04]  /*37b0*/  STL.64 [R1+0x28], R90 ;  /* 0x0000285a01007387 */ /* 0x0003e80000100a00 */
[----:B------:R1:W-:Y:S01]  /*37c0*/  LDGSTS.E [R7+0x8000], desc[UR16][R90.64], !P4 ;  /* 0x080000005a077fae */ /* 0x0003e2000e121850 */
[----:B--2---:R-:W-:-:S03]  /*37d0*/  IMAD.WIDE R92, R10, 0x4, R82 ;  /* 0x000000040a5c7825 */ /* 0x004fc600078e0252 */
[----:B------:R2:W-:Y:S04]  /*37e0*/  STL.64 [R1+0x20], R88 ;  /* 0x0000205801007387 */ /* 0x0005e80000100a00 */
[----:B------:R2:W-:Y:S01]  /*37f0*/  LDGSTS.E [R7+0xc000], desc[UR16][R88.64], !P4 ;  /* 0x0c00000058077fae */ /* 0x0005e2000e121850 */
[----:B------:R-:W-:Y:S02]  /*3800*/  ISETP.GE.U32.AND P4, PT, R6, 0x7fffffd1, PT ;  /* 0x7fffffd10600780c */ /* 0x000fe40003f86070 */
[----:B------:R-:W-:Y:S01]  /*3810*/  IADD3 R6, R4, -0x11, RZ ;  /* 0xffffffef04067810 */ /* 0x000fe20007ffe0ff */
[C---:B-1----:R-:W-:Y:S01]  /*3820*/  IMAD.WIDE R90, R10.reuse, 0x4, R86 ;  /* 0x000000040a5a7825 */ /* 0x042fe200078e0256 */
[----:B------:R1:W-:Y:S04]  /*3830*/  STL [R1+0x6ec], R10 ;  /* 0x0006ec0a01007387 */ /* 0x0003e80000100800 */
[----:B------:R3:W-:Y:S01]  /*3840*/  STL.64 [R1+0x18], R94 ;  /* 0x0000185e01007387 */ /* 0x0007e20000100a00 */
[----:B--2---:R-:W-:-:S03]  /*3850*/  IMAD.WIDE R88, R10, 0x4, R84 ;  /* 0x000000040a587825 */ /* 0x004fc600078e0254 */
[----:B------:R3:W-:Y:S01]  /*3860*/  LDGSTS.E [R7+0x4], desc[UR16][R94.64], !P3 ;  /* 0x000040005e077fae */ /* 0x0007e2000d921850 */
[----:B-1----:R-:W-:-:S03]  /*3870*/  IMAD R10, R2, 0xa, RZ ;  /* 0x0000000a020a7824 */ /* 0x002fc600078e02ff */
[----:B------:R1:W-:Y:S04]  /*3880*/  STL.64 [R1+0x10], R92 ;  /* 0x0000105c01007387 */ /* 0x0003e80000100a00 */
[----:B------:R1:W-:Y:S04]  /*3890*/  LDGSTS.E [R7+0x4004], desc[UR16][R92.64], !P3 ;  /* 0x040040005c077fae */ /* 0x0003e8000d921850 */
[----:B------:R2:W-:Y:S01]  /*38a0*/  STL.64 [R1+0x8], R90 ;  /* 0x0000085a01007387 */ /* 0x0005e20000100a00 */
[----:B---3--:R-:W-:-:S03]  /*38b0*/  IMAD.WIDE R94, R10, 0x4, R84 ;  /* 0x000000040a5e7825 */ /* 0x008fc600078e0254 */
[----:B------:R2:W-:Y:S04]  /*38c0*/  LDGSTS.E [R7+0x8004], desc[UR16][R90.64], !P3 ;  /* 0x080040005a077fae */ /* 0x0005e8000d921850 */
[----:B------:R3:W-:Y:S01]  /*38d0*/  STL.64 [R1], R88 ;  /* 0x0000005801007387 */ /* 0x0007e20000100a00 */
[----:B-1----:R-:W-:-:S03]  /*38e0*/  IMAD.WIDE R92, R10, 0x4, R86 ;  /* 0x000000040a5c7825 */ /* 0x002fc600078e0256 */
[----:B------:R3:W-:Y:S01]  /*38f0*/  LDGSTS.E [R7+0xc004], desc[UR16][R88.64], !P3 ;  /* 0x0c00400058077fae */ /* 0x0007e2000d921850 */
[----:B------:R-:W-:Y:S01]  /*3900*/  ISETP.GE.U32.AND P3, PT, R6, 0x7fffffd0, PT ;  /* 0x7fffffd00600780c */ /* 0x000fe20003f66070 */
[----:B------:R-:W-:Y:S02]  /*3910*/  VIADD R6, R4, 0xffffffee ;  /* 0xffffffee04067836 */ /* 0x000fe40000000000 */
[C---:B--2---:R-:W-:Y:S01]  /*3920*/  IMAD.WIDE R90, R10.reuse, 0x4, R82 ;  /* 0x000000040a5a7825 */ /* 0x044fe200078e0252 */
[----:B------:R1:W-:Y:S03]  /*3930*/  STL [R1+0x6e8], R10 ;  /* 0x0006e80a01007387 */ /* 0x0003e60000100800 */
[----:B---3--:R-:W-:-:S04]  /*3940*/  IMAD.WIDE R88, R10, 0x4, R80 ;  /* 0x000000040a587825 */ /* 0x008fc800078e0250 */
[----:B-1----:R-:W-:Y:S01]  /*3950*/  IMAD R10, R2, 0xc, RZ ;  /* 0x0000000c020a7824 */ /* 0x002fe200078e02ff */
[----:B------:R1:W-:Y:S03]  /*3960*/  LDGSTS.E [R7+0x8], desc[UR16][R88.64], !P0 ;  /* 0x0000800058077fae */ /* 0x0003e6000c121850 */
[C---:B------:R-:W-:Y:S01]  /*3970*/  IMAD.WIDE R104, R10.reuse, 0x4, R80 ;  /* 0x000000040a687825 */ /* 0x040fe200078e0250 */
[----:B------:R1:W-:Y:S03]  /*3980*/  STL.64 [R1+0xbe8], R88 ;  /* 0x000be85801007387 */ /* 0x0003e60000100a00 */
[C---:B------:R-:W-:Y:S01]  /*3990*/  IMAD.WIDE R106, R10.reuse, 0x4, R82 ;  /* 0x000000040a6a7825 */ /* 0x040fe200078e0252 */
[----:B------:R-:W-:Y:S03]  /*39a0*/  LDGSTS.E [R7+0x4008], desc[UR16][R90.64], !P0 ;  /* 0x040080005a077fae */ /* 0x000fe6000c121850 */
[C---:B------:R-:W-:Y:S01]  /*39b0*/  IMAD.WIDE R108, R10.reuse, 0x4, R86 ;  /* 0x000000040a6c7825 */ /* 0x040fe200078e0256 */
[----:B------:R2:W-:Y:S03]  /*39c0*/  STL [R1+0x6e4], R11 ;  /* 0x0006e40b01007387 */ /* 0x0005e60000100800 */
[----:B------:R-:W-:Y:S01]  /*39d0*/  IMAD.WIDE R110, R10, 0x4, R84 ;  /* 0x000000040a6e7825 */ /* 0x000fe200078e0254 */
[----:B------:R3:W-:Y:S01]  /*39e0*/  LDGSTS.E [R7+0x8008], desc[UR16][R92.64], !P0 ;  /* 0x080080005c077fae */ /* 0x0007e2000c121850 */
[----:B-1----:R-:W-:-:S02]  /*39f0*/  LOP3.LUT R88, R17, 0x60, RZ, 0x3c, !PT ;  /* 0x0000006011587812 */ /* 0x002fc400078e3cff */
[----:B------:R-:W-:Y:S01]  /*3a00*/  IMAD.MOV.U32 R89, RZ, RZ, R231 ;  /* 0x000000ffff597224 */ /* 0x000fe200078e00e7 */
[----:B------:R1:W-:Y:S01]  /*3a10*/  LDGSTS.E [R7+0xc008], desc[UR16][R94.64], !P0 ;  /* 0x0c0080005e077fae */ /* 0x0003e2000c121850 */
[----:B------:R-:W-:Y:S01]  /*3a20*/  ISETP.GE.U32.AND P0, PT, R6, 0x7fffffcf, PT ;  /* 0x7fffffcf0600780c */ /* 0x000fe20003f06070 */
[----:B------:R-:W-:Y:S01]  /*3a30*/  VIADD R6, R4, 0xffffffed ;  /* 0xffffffed04067836 */ /* 0x000fe20000000000 */
[----:B--2---:R-:W-:Y:S01]  /*3a40*/  LOP3.LUT R11, R17, 0x30, RZ, 0x3c, !PT ;  /* 0x00000030110b7812 */ /* 0x004fe200078e3cff */
[----:B------:R-:W-:Y:S01]  /*3a50*/  STL.64 [R1+0xbf0], R90 ;  /* 0x000bf05a01007387 */ /* 0x000fe20000100a00 */
[----:B------:R-:W-:Y:S01]  /*3a60*/  VIADD R249, R88, UR12 ;  /* 0x0000000c58f97c36 */ /* 0x000fe20008000000 */
[----:B------:R-:W-:Y:S02]  /*3a70*/  MOV R88, R230 ;  /* 0x000000e600587202 */ /* 0x000fe40000000f00 */
[----:B------:R3:W-:Y:S01]  /*3a80*/  STL.64 [R1+0xbf8], R92 ;  /* 0x000bf85c01007387 */ /* 0x0007e20000100a00 */
[----:B------:R-:W-:Y:S01]  /*3a90*/  IADD3 R246, R11, UR12, RZ ;  /* 0x0000000c0bf67c10 */ /* 0x000fe2000fffe0ff */
[----:B------:R-:W-:-:S02]  /*3aa0*/  IMAD R11, R2, 0xf, RZ ;  /* 0x0000000f020b7824 */ /* 0x000fc400078e02ff */
[----:B------:R-:W-:Y:S02]  /*3ab0*/  LDGSTS.E [R7+0xc], desc[UR16][R96.64], !P6 ;  /* 0x0000c00060077fae */ /* 0x000fe4000f121850 */
[C---:B------:R-:W-:Y:S02]  /*3ac0*/  IMAD.WIDE R128, R11.reuse, 0x4, R80 ;  /* 0x000000040b807825 */ /* 0x040fe400078e0250 */
[----:B------:R1:W-:Y:S02]  /*3ad0*/  STL.64 [R1+0xc00], R94 ;  /* 0x000c005e01007387 */ /* 0x0003e40000100a00 */
[C---:B------:R-:W-:Y:S02]  /*3ae0*/  IMAD.WIDE R130, R11.reuse, 0x4, R82 ;  /* 0x000000040b827825 */ /* 0x040fe400078e0252 */
[----:B------:R2:W-:Y:S01]  /*3af0*/  LDGSTS.E [R7+0x400c], desc[UR16][R98.64], !P6 ;  /* 0x0400c00062077fae */ /* 0x0005e2000f121850 */
[----:B---3--:R-:W-:Y:S01]  /*3b00*/  MOV R92, R226 ;  /* 0x000000e2005c7202 */ /* 0x008fe20000000f00 */
[----:B------:R-:W-:-:S02]  /*3b10*/  IMAD.WIDE R132, R11, 0x4, R86 ;  /* 0x000000040b847825 */ /* 0x000fc400078e0256 */
[----:B------:R3:W-:Y:S02]  /*3b20*/  STL [R1+0x6e0], R10 ;  /* 0x0006e00a01007387 */ /* 0x0007e40000100800 */
[----:B------:R-:W-:Y:S02]  /*3b30*/  IMAD.WIDE R134, R11, 0x4, R84 ;  /* 0x000000040b867825 */ /* 0x000fe400078e0254 */
[----:B------:R-:W-:Y:S02]  /*3b40*/  LDGSTS.E [R7+0x800c], desc[UR16][R100.64], !P6 ;  /* 0x0800c00064077fae */ /* 0x000fe4000f121850 */
[----:B-1----:R-:W-:Y:S02]  /*3b50*/  IMAD.MOV.U32 R94, RZ, RZ, R224 ;  /* 0x000000ffff5e7224 */ /* 0x002fe400078e00e0 */
[----:B------:R-:W-:Y:S01]  /*3b60*/  STL.64 [R1+0xc08], R96 ;  /* 0x000c086001007387 */ /* 0x000fe20000100a00 */
[----:B------:R-:W-:Y:S02]  /*3b70*/  IMAD.MOV.U32 R95, RZ, RZ, R225 ;  /* 0x000000ffff5f7224 */ /* 0x000fe400078e00e1 */
[----:B---3--:R-:W-:Y:S01]  /*3b80*/  IMAD R10, R2, 0xd, RZ ;  /* 0x0000000d020a7824 */ /* 0x008fe200078e02ff */
[----:B------:R1:W-:Y:S01]  /*3b90*/  LDGSTS.E [R7+0xc00c], desc[UR16][R102.64], !P6 ;  /* 0x0c00c00066077fae */ /* 0x0003e2000f121850 */
[----:B------:R-:W-:Y:S01]  /*3ba0*/  ISETP.GE.U32.AND P6, PT, R6, 0x7fffffce, PT ;  /* 0x7fffffce0600780c */ /* 0x000fe20003fc6070 */
[----:B------:R-:W-:-:S02]  /*3bb0*/  VIADD R6, R4, 0xffffffec ;  /* 0xffffffec04067836 */ /* 0x000fc40000000000 */
[----:B------:R2:W-:Y:S01]  /*3bc0*/  STL.64 [R1+0xc10], R98 ;  /* 0x000c106201007387 */ /* 0x0005e20000100a00 */
[----:B------:R-:W-:-:S03]  /*3bd0*/  IMAD.WIDE R112, R10, 0x4, R80 ;  /* 0x000000040a707825 */ /* 0x000fc600078e0250 */
[----:B------:R-:W-:Y:S01]  /*3be0*/  STL.64 [R1+0xc18], R100 ;  /* 0x000c186401007387 */ /* 0x000fe20000100a00 */
[----:B------:R-:W-:-:S03]  /*3bf0*/  IMAD.WIDE R114, R10, 0x4, R82 ;  /* 0x000000040a727825 */ /* 0x000fc600078e0252 */
[----:B------:R1:W-:Y:S01]  /*3c00*/  STL.64 [R1+0xc20], R102 ;  /* 0x000c206601007387 */ /* 0x0003e20000100a00 */
[----:B------:R-:W-:-:S03]  /*3c10*/  IMAD.WIDE R116, R10, 0x4, R86 ;  /* 0x000000040a747825 */ /* 0x000fc600078e0256 */
[----:B------:R-:W-:Y:S01]  /*3c20*/  LDGSTS.E [R246], desc[UR16][R104.64], !P2 ;  /* 0x0000000068f67fae */ /* 0x000fe2000d121850 */
[----:B------:R-:W-:Y:S01]  /*3c30*/  IMAD.WIDE R118, R10, 0x4, R84 ;  /* 0x000000040a767825 */ /* 0x000fe200078e0254 */
[----:B--2---:R-:W-:Y:S02]  /*3c40*/  MOV R98, R14 ;  /* 0x0000000e00627202 */ /* 0x004fe40000000f00 */
[----:B------:R-:W-:Y:S01]  /*3c50*/  STL.64 [R1+0xc28], R104 ;  /* 0x000c286801007387 */ /* 0x000fe20000100a00 */
[----:B------:R-:W-:Y:S01]  /*3c60*/  IMAD.MOV.U32 R93, RZ, RZ, R227 ;  /* 0x000000ffff5d7224 */ /* 0x000fe200078e00e3 */
[----:B------:R-:W-:Y:S01]  /*3c70*/  LOP3.LUT R14, R17, 0x70, RZ, 0x3c, !PT ;  /* 0x00000070110e7812 */ /* 0x000fe200078e3cff */
[----:B------:R-:W-:Y:S01]  /*3c80*/  IMAD.MOV.U32 R96, RZ, RZ, R228 ;  /* 0x000000ffff607224 */ /* 0x000fe200078e00e4 */
[----:B------:R-:W-:Y:S01]  /*3c90*/  LDGSTS.E [R246+0x4000], desc[UR16][R106.64], !P2 ;  /* 0x040000006af67fae */ /* 0x000fe2000d121850 */
[----:B------:R-:W-:Y:S01]  /*3ca0*/  IMAD.MOV.U32 R97, RZ, RZ, R229 ;  /* 0x000000ffff617224 */ /* 0x000fe200078e00e5 */
[----:B-1----:R-:W-:Y:S01]  /*3cb0*/  MOV R103, R245 ;  /* 0x000000f500677202 */ /* 0x002fe20000000f00 */
[----:B------:R-:W-:Y:S01]  /*3cc0*/  IMAD.MOV.U32 R99, RZ, RZ, R15 ;  /* 0x000000ffff637224 */ /* 0x000fe200078e000f */
[----:B------:R1:W-:Y:S01]  /*3cd0*/  STL [R1+0x6dc], R10 ;  /* 0x0006dc0a01007387 */ /* 0x0003e20000100800 */
[----:B------:R-:W-:Y:S01]  /*3ce0*/  MOV R15, R233 ;  /* 0x000000e9000f7202 */ /* 0x000fe20000000f00 */
[----:B------:R-:W-:-:S02]  /*3cf0*/  IMAD.MOV.U32 R90, RZ, RZ, R234 ;  /* 0x000000ffff5a7224 */ /* 0x000fc400078e00ea */
[----:B------:R2:W-:Y:S01]  /*3d00*/  LDGSTS.E [R246+0x8000], desc[UR16][R108.64], !P2 ;  /* 0x080000006cf67fae */ /* 0x0005e2000d121850 */
[----:B------:R-:W-:Y:S02]  /*3d10*/  IMAD.MOV.U32 R91, RZ, RZ, R235 ;  /* 0x000000ffff5b7224 */ /* 0x000fe400078e00eb */
[----:B------:R-:W-:Y:S01]  /*3d20*/  VIADD R250, R14, UR12 ;  /* 0x0000000c0efa7c36 */ /* 0x000fe20008000000 */
[----:B------:R3:W-:Y:S01]  /*3d30*/  LDGSTS.E [R246+0xc000], desc[UR16][R110.64], !P2 ;  /* 0x0c0000006ef67fae */ /* 0x0007e2000d121850 */
[----:B------:R-:W-:Y:S01]  /*3d40*/  ISETP.GE.U32.AND P2, PT, R6, 0x7fffffcd, PT ;  /* 0x7fffffcd0600780c */ /* 0x000fe20003f46070 */
[----:B-1----:R-:W-:Y:S02]  /*3d50*/  IMAD R10, R2, 0xe, RZ ;  /* 0x0000000e020a7824 */ /* 0x002fe400078e02ff */
[----:B------:R-:W-:Y:S01]  /*3d60*/  VIADD R6, R4, 0xffffffeb ;  /* 0xffffffeb04067836 */ /* 0x000fe20000000000 */
[----:B------:R-:W-:Y:S01]  /*3d70*/  LDGSTS.E [R246+0x4], desc[UR16][R112.64], !P5 ;  /* 0x0000400070f67fae */ /* 0x000fe2000e921850 */
[----:B------:R-:W-:-:S03]  /*3d80*/  IMAD.WIDE R120, R10, 0x4, R80 ;  /* 0x000000040a787825 */ /* 0x000fc600078e0250 */
[----:B------:R-:W-:Y:S01]  /*3d90*/  STL.64 [R1+0xc30], R106 ;  /* 0x000c306a01007387 */ /* 0x000fe20000100a00 */
[----:B------:R-:W-:-:S03]  /*3da0*/  IMAD.WIDE R122, R10, 0x4, R82 ;  /* 0x000000040a7a7825 */ /* 0x000fc600078e0252 */
[----:B------:R-:W-:Y:S01]  /*3db0*/  LDGSTS.E [R246+0x4004], desc[UR16][R114.64], !P5 ;  /* 0x0400400072f67fae */ /* 0x000fe2000e921850 */
[----:B------:R-:W-:-:S03]  /*3dc0*/  IMAD.WIDE R124, R10, 0x4, R86 ;  /* 0x000000040a7c7825 */ /* 0x000fc600078e0256 */
[----:B------:R2:W-:Y:S01]  /*3dd0*/  STL.64 [R1+0xc38], R108 ;  /* 0x000c386c01007387 */ /* 0x0005e20000100a00 */
[----:B------:R-:W-:-:S03]  /*3de0*/  IMAD.WIDE R126, R10, 0x4, R84 ;  /* 0x000000040a7e7825 */ /* 0x000fc600078e0254 */
[----:B------:R-:W-:Y:S01]  /*3df0*/  LDGSTS.E [R246+0x8004], desc[UR16][R116.64], !P5 ;  /* 0x0800400074f67fae */ /* 0x000fe2000e921850 */
[----:B------:R-:W-:Y:S02]  /*3e00*/  IMAD.MOV.U32 R100, RZ, RZ, R98 ;  /* 0x000000ffff647224 */ /* 0x000fe400078e0062 */
[----:B------:R-:W-:Y:S01]  /*3e10*/  IMAD.MOV.U32 R101, RZ, RZ, R99 ;  /* 0x000000ffff657224 */ /* 0x000fe200078e0063 */
[----:B------:R-:W-:Y:S01]  /*3e20*/  STL.64 [R1+0xc40], R110 ;  /* 0x000c406e01007387 */ /* 0x000fe20000100a00 */
[----:B------:R-:W-:Y:S01]  /*3e30*/  IMAD.MOV.U32 R98, RZ, RZ, R96 ;  /* 0x000000ffff627224 */ /* 0x000fe200078e0060 */
[----:B------:R-:W-:Y:S01]  /*3e40*/  MOV R99, R97 ;  /* 0x0000006100637202 */ /* 0x000fe20000000f00 */
[----:B------:R-:W-:Y:S01]  /*3e50*/  IMAD.MOV.U32 R96, RZ, RZ, R242 ;  /* 0x000000ffff607224 */ /* 0x000fe200078e00f2 */
[----:B------:R-:W-:Y:S01]  /*3e60*/  LDGSTS.E [R246+0xc004], desc[UR16][R118.64], !P5 ;  /* 0x0c00400076f67fae */ /* 0x000fe2000e921850 */
[----:B------:R-:W-:Y:S01]  /*3e70*/  ISETP.GE.U32.AND P5, PT, R6, 0x7fffffcc, PT ;  /* 0x7fffffcc0600780c */ /* 0x000fe20003fa6070 */
[----:B------:R-:W-:Y:S01]  /*3e80*/  VIADD R6, R4, 0xffffffea ;  /* 0xffffffea04067836 */ /* 0x000fe20000000000 */
[----:B--2---:R-:W1:Y:S01]  /*3e90*/  LDC R108, c[0x0][0x230] ;  /* 0x00008c00ff6c7b82 */ /* 0x004e620000000800 */
[----:B------:R-:W-:Y:S01]  /*3ea0*/  STL.64 [R1+0xc48], R112 ;  /* 0x000c487001007387 */ /* 0x000fe20000100a00 */
[----:B------:R-:W-:-:S02]  /*3eb0*/  IMAD.MOV.U32 R97, RZ, RZ, R243 ;  /* 0x000000ffff617224 */ /* 0x000fc400078e00f3 */
[----:B------:R-:W-:Y:S01]  /*3ec0*/  IMAD.MOV.U32 R102, RZ, RZ, R244 ;  /* 0x000000ffff667224 */ /* 0x000fe200078e00f4 */
[----:B------:R2:W-:Y:S01]  /*3ed0*/  STL [R1+0x6d8], R10 ;  /* 0x0006d80a01007387 */ /* 0x0005e20000100800 */
[----:B------:R-:W-:Y:S02]  /*3ee0*/  IMAD.MOV.U32 R104, RZ, RZ, R90 ;  /* 0x000000ffff687224 */ /* 0x000fe400078e005a */
[----:B------:R-:W-:Y:S01]  /*3ef0*/  IMAD.MOV.U32 R105, RZ, RZ, R91 ;  /* 0x000000ffff697224 */ /* 0x000fe200078e005b */
[----:B------:R-:W-:Y:S01]  /*3f00*/  STL.64 [R1+0xc50], R114 ;  /* 0x000c507201007387 */ /* 0x000fe20000100a00 */
[----:B------:R-:W-:Y:S02]  /*3f10*/  IMAD.MOV.U32 R107, RZ, RZ, R15 ;  /* 0x000000ffff6b7224 */ /* 0x000fe400078e000f */
[----:B------:R-:W-:Y:S01]  /*3f20*/  IMAD.MOV.U32 R109, RZ, RZ, R105 ;  /* 0x000000ffff6d7224 */ /* 0x000fe200078e0069 */
[----:B------:R-:W-:Y:S01]  /*3f30*/  LDGSTS.E [R246+0x8], desc[UR16][R120.64], !P1 ;  /* 0x0000800078f67fae */ /* 0x000fe2000c921850 */
[----:B------:R-:W-:Y:S01]  /*3f40*/  IMAD.MOV.U32 R105, RZ, RZ, R103 ;  /* 0x000000ffff697224 */ /* 0x000fe200078e0067 */
[----:B--2---:R-:W-:Y:S01]  /*3f50*/  SHF.L.U32 R10, R2, 0x4, RZ ;  /* 0x00000004020a7819 */ /* 0x004fe200000006ff */
[----:B------:R-:W-:Y:S01]  /*3f60*/  IMAD.MOV.U32 R103, RZ, RZ, R95 ;  /* 0x000000ffff677224 */ /* 0x000fe200078e005f */
[----:B------:R-:W-:Y:S01]  /*3f70*/  LDGSTS.E [R246+0x4008], desc[UR16][R122.64], !P1 ;  /* 0x040080007af67fae */ /* 0x000fe2000c921850 */
[----:B------:R-:W-:-:S02]  /*3f80*/  LOP3.LUT R106, R107, 0x40, RZ, 0x3c, !PT ;  /* 0x000000406b6a7812 */ /* 0x000fc400078e3cff */
[C---:B------:R-:W-:Y:S01]  /*3f90*/  IMAD.WIDE R136, R10.reuse, 0x4, R80 ;  /* 0x000000040a887825 */ /* 0x040fe200078e0250 */
[----:B------:R2:W-:Y:S03]  /*3fa0*/  STL [R1+0x6d4], R11 ;  /* 0x0006d40b01007387 */ /* 0x0005e60000100800 */
[C---:B------:R-:W-:Y:S01]  /*3fb0*/  IMAD.WIDE R138, R10.reuse, 0x4, R82 ;  /* 0x000000040a8a7825 */ /* 0x040fe200078e0252 */
[----:B------:R-:W-:Y:S03]  /*3fc0*/  LDGSTS.E [R246+0x8008], desc[UR16][R124.64], !P1 ;  /* 0x080080007cf67fae */ /* 0x000fe6000c921850 */
[----:B------:R-:W-:Y:S01]  /*3fd0*/  IMAD.WIDE R140, R10, 0x4, R86 ;  /* 0x000000040a8c7825 */ /* 0x000fe200078e0256 */
[----:B------:R-:W-:Y:S01]  /*3fe0*/  LDGSTS.E [R246+0xc008], desc[UR16][R126.64], !P1 ;  /* 0x0c0080007ef67fae */ /* 0x000fe2000c921850 */
[----:B------:R-:W-:-:S02]  /*3ff0*/  ISETP.GE.U32.AND P1, PT, R6, 0x7fffffcb, PT ;  /* 0x7fffffcb0600780c */ /* 0x000fc40003f26070 */
[----:B--2---:R-:W-:Y:S01]  /*4000*/  LOP3.LUT R11, R17, 0x40, RZ, 0x3c, !PT ;  /* 0x00000040110b7812 */ /* 0x004fe200078e3cff */
[----:B------:R-:W-:Y:S01]  /*4010*/  VIADD R6, R4, 0xffffffe9 ;  /* 0xffffffe904067836 */ /* 0x000fe20000000000 */
[----:B------:R2:W-:Y:S01]  /*4020*/  STL [R1+0x6d0], R10 ;  /* 0x0006d00a01007387 */ /* 0x0005e20000100800 */
[----:B------:R-:W-:-:S03]  /*4030*/  IMAD.WIDE R142, R10, 0x4, R84 ;  /* 0x000000040a8e7825 */ /* 0x000fc600078e0254 */
[----:B------:R-:W-:Y:S01]  /*4040*/  LDGSTS.E [R246+0xc], desc[UR16][R128.64], !P4 ;  /* 0x0000c00080f67fae */ /* 0x000fe2000e121850 */
[----:B------:R-:W-:Y:S02]  /*4050*/  VIADD R247, R11, UR12 ;  /* 0x0000000c0bf77c36 */ /* 0x000fe40008000000 */
[C---:B------:R-:W-:Y:S01]  /*4060*/  IMAD R11, R2.reuse, 0x13, RZ ;  /* 0x00000013020b7824 */ /* 0x040fe200078e02ff */
[----:B------:R-:W-:Y:S01]  /*4070*/  LDGSTS.E [R246+0x400c], desc[UR16][R130.64], !P4 ;  /* 0x0400c00082f67fae */ /* 0x000fe2000e121850 */
[----:B--2---:R-:W-:-:S03]  /*4080*/  IMAD R10, R2, 0x11, RZ ;  /* 0x00000011020a7824 */ /* 0x004fc600078e02ff */
[----:B------:R-:W-:Y:S01]  /*4090*/  LDGSTS.E [R246+0x800c], desc[UR16][R132.64], !P4 ;  /* 0x0800c00084f67fae */ /* 0x000fe2000e121850 */
[----:B------:R-:W-:-:S03]  /*40a0*/  IMAD.WIDE R160, R11, 0x4, R80 ;  /* 0x000000040ba07825 */ /* 0x000fc600078e0250 */
[----:B------:R-:W-:Y:S01]  /*40b0*/  LDGSTS.E [R246+0xc00c], desc[UR16][R134.64], !P4 ;  /* 0x0c00c00086f67fae */ /* 0x000fe2000e121850 */
[----:B------:R-:W-:Y:S01]  /*40c0*/  ISETP.GE.U32.AND P4, PT, R6, 0x7fffffca, PT ;  /* 0x7fffffca0600780c */ /* 0x000fe20003f86070 */
[----:B------:R-:W-:Y:S02]  /*40d0*/  VIADD R6, R4, 0xffffffe8 ;  /* 0xffffffe804067836 */ /* 0x000fe40000000000 */
[----:B------:R-:W-:Y:S01]  /*40e0*/  LDGSTS.E [R247], desc[UR16][R136.64], !P3 ;  /* 0x0000000088f77fae */ /* 0x000fe2000d921850 */
[----:B------:R-:W-:-:S03]  /*40f0*/  IMAD.WIDE R144, R10, 0x4, R80 ;  /* 0x000000040a907825 */ /* 0x000fc600078e0250 */
[----:B------:R2:W-:Y:S01]  /*4100*/  STL [R1+0x6cc], R10 ;  /* 0x0006cc0a01007387 */ /* 0x0005e20000100800 */
[----:B------:R-:W-:-:S03]  /*4110*/  IMAD.WIDE R146, R10, 0x4, R82 ;  /* 0x000000040a927825 */ /* 0x000fc600078e0252 */
[----:B------:R-:W-:Y:S01]  /*4120*/  LDGSTS.E [R247+0x4000], desc[UR16][R138.64], !P3 ;  /* 0x040000008af77fae */ /* 0x000fe2000d921850 */
[----:B------:R-:W-:-:S03]  /*4130*/  IMAD.WIDE R148, R10, 0x4, R86 ;  /* 0x000000040a947825 */ /* 0x000fc600078e0256 */
[----:B------:R-:W-:Y:S01]  /*4140*/  LDGSTS.E [R247+0x8000], desc[UR16][R140.64], !P3 ;  /* 0x080000008cf77fae */ /* 0x000fe2000d921850 */
[----:B------:R-:W-:-:S03]  /*4150*/  IMAD.WIDE R150, R10, 0x4, R84 ;  /* 0x000000040a967825 */ /* 0x000fc600078e0254 */
[----:B------:R-:W-:Y:S01]  /*4160*/  LDGSTS.E [R247+0xc000], desc[UR16][R142.64], !P3 ;  /* 0x0c0000008ef77fae */ /* 0x000fe2000d921850 */
[----:B--2---:R-:W-:Y:S01]  /*4170*/  IMAD R10, R2, 0x12, RZ ;  /* 0x00000012020a7824 */ /* 0x004fe200078e02ff */
[----:B------:R-:W-:Y:S01]  /*4180*/  ISETP.GE.U32.AND P3, PT, R6, 0x7fffffc9, PT ;  /* 0x7fffffc90600780c */ /* 0x000fe20003f66070 */
[----:B------:R-:W-:Y:S01]  /*4190*/  VIADD R6, R4, 0xffffffe7 ;  /* 0xffffffe704067836 */ /* 0x000fe20000000000 */
[----:B------:R-:W-:Y:S01]  /*41a0*/  LDGSTS.E [R247+0x4], desc[UR16][R144.64], !P0 ;  /* 0x0000400090f77fae */ /* 0x000fe2000c121850 */
        /* <DEDUP_REMOVED lines=10> */
[C---:B------:R-:W-:Y:S01]  /*4250*/  IMAD.WIDE R162, R11.reuse, 0x4, R82 ;  /* 0x000000040ba27825 */ /* 0x040fe200078e0252 */
[----:B------:R-:W-:Y:S01]  /*4260*/  IADD3 R6, R4, -0x1a, RZ ;  /* 0xffffffe604067810 */ /* 0x000fe20007ffe0ff */
[----:B------:R-:W-:Y:S02]  /*4270*/  LDGSTS.E [R247+0x8], desc[UR16][R152.64], !P6 ;  /* 0x0000800098f77fae */ /* 0x000fe4000f121850 */
[C---:B------:R-:W-:Y:S02]  /*4280*/  IMAD.WIDE R164, R11.reuse, 0x4, R86 ;  /* 0x000000040ba47825 */ /* 0x040fe400078e0256 */
[----:B------:R2:W-:Y:S02]  /*4290*/  STL [R1+0x6bc], R11 ;  /* 0x0006bc0b01007387 */ /* 0x0005e40000100800 */
[----:B------:R-:W-:-:S02]  /*42a0*/  IMAD.WIDE R166, R11, 0x4, R84 ;  /* 0x000000040ba67825 */ /* 0x000fc400078e0254 */
[----:B------:R-:W-:Y:S02]  /*42b0*/  LDGSTS.E [R247+0x4008], desc[UR16][R154.64], !P6 ;  /* 0x040080009af77fae */ /* 0x000fe4000f121850 */
[C---:B------:R-:W-:Y:S02]  /*42c0*/  IMAD.WIDE R168, R10.reuse, 0x4, R80 ;  /* 0x000000040aa87825 */ /* 0x040fe400078e0250 */
[----:B------:R4:W-:Y:S01]  /*42d0*/  STL [R1+0x6ac], R10 ;  /* 0x0006ac0a01007387 */ /* 0x0009e20000100800 */
[----:B--2---:R-:W-:Y:S01]  /*42e0*/  LOP3.LUT R11, R17, 0x50, RZ, 0x3c, !PT ;  /* 0x00000050110b7812 */ /* 0x004fe200078e3cff */
[C---:B------:R-:W-:Y:S02]  /*42f0*/  IMAD.WIDE R170, R10.reuse, 0x4, R82 ;  /* 0x000000040aaa7825 */ /* 0x040fe400078e0252 */
[----:B------:R-:W-:Y:S02]  /*4300*/  LDGSTS.E [R247+0x8008], desc[UR16][R156.64], !P6 ;  /* 0x080080009cf77fae */ /* 0x000fe4000f121850 */
[----:B------:R-:W-:-:S02]  /*4310*/  IMAD.WIDE R172, R10, 0x4, R86 ;  /* 0x000000040aac7825 */ /* 0x000fc400078e0256 */
[----:B------:R-:W-:Y:S01]  /*4320*/  LDGSTS.E [R247+0xc008], desc[UR16][R158.64], !P6 ;  /* 0x0c0080009ef77fae */ /* 0x000fe2000f121850 */
[----:B------:R-:W-:Y:S01]  /*4330*/  ISETP.GE.U32.AND P6, PT, R6, 0x7fffffc7, PT ;  /* 0x7fffffc70600780c */ /* 0x000fe20003fc6070 */
[----:B------:R-:W-:Y:S02]  /*4340*/  IMAD.WIDE R174, R10, 0x4, R84 ;  /* 0x000000040aae7825 */ /* 0x000fe400078e0254 */
[----:B------:R-:W-:Y:S02]  /*4350*/  LDGSTS.E [R247+0xc], desc[UR16][R160.64], !P2 ;  /* 0x0000c000a0f77fae */ /* 0x000fe4000d121850 */
[----:B----4-:R-:W-:Y:S02]  /*4360*/  IMAD R10, R2, 0x15, RZ ;  /* 0x00000015020a7824 */ /* 0x010fe400078e02ff */
[----:B------:R-:W-:Y:S01]  /*4370*/  LDGSTS.E [R247+0x400c], desc[UR16][R162.64], !P2 ;  /* 0x0400c000a2f77fae */ /* 0x000fe2000d121850 */
[----:B------:R-:W-:Y:S02]  /*4380*/  VIADD R6, R4, 0xffffffe5 ;  /* 0xffffffe504067836 */ /* 0x000fe40000000000 */
[----:B------:R-:W-:Y:S01]  /*4390*/  VIADD R248, R11, UR12 ;  /* 0x0000000c0bf87c36 */ /* 0x000fe20008000000 */
[----:B------:R2:W-:Y:S01]  /*43a0*/  STL [R1+0x69c], R10 ;  /* 0x00069c0a01007387 */ /* 0x0005e20000100800 */
[----:B------:R-:W-:-:S03]  /*43b0*/  IMAD.WIDE R176, R10, 0x4, R80 ;  /* 0x000000040ab07825 */ /* 0x000fc600078e0250 */
[----:B------:R-:W-:Y:S01]  /*43c0*/  LDGSTS.E [R247+0x800c], desc[UR16][R164.64], !P2 ;  /* 0x0800c000a4f77fae */ /* 0x000fe2000d121850 */
[----:B------:R-:W-:-:S03]  /*43d0*/  IMAD.WIDE R178, R10, 0x4, R82 ;  /* 0x000000040ab27825 */ /* 0x000fc600078e0252 */
[----:B------:R-:W-:Y:S01]  /*43e0*/  LDGSTS.E [R247+0xc00c], desc[UR16][R166.64], !P2 ;  /* 0x0c00c000a6f77fae */ /* 0x000fe2000d121850 */
[----:B------:R-:W-:Y:S01]  /*43f0*/  IMAD.WIDE R180, R10, 0x4, R86 ;  /* 0x000000040ab47825 */ /* 0x000fe200078e0256 */
[----:B------:R-:W-:Y:S02]  /*4400*/  ISETP.GE.U32.AND P2, PT, R6, 0x7fffffc6, PT ;  /* 0x7fffffc60600780c */ /* 0x000fe40003f46070 */
[----:B------:R-:W-:Y:S01]  /*4410*/  LDGSTS.E [R248], desc[UR16][R168.64], !P5 ;  /* 0x00000000a8f87fae */ /* 0x000fe2000e921850 */
[----:B------:R-:W-:-:S03]  /*4420*/  IMAD.WIDE R182, R10, 0x4, R84 ;  /* 0x000000040ab67825 */ /* 0x000fc600078e0254 */
[----:B------:R-:W-:Y:S01]  /*4430*/  LDGSTS.E [R248+0x4000], desc[UR16][R170.64], !P5 ;  /* 0x04000000aaf87fae */ /* 0x000fe2000e921850 */
[----:B--2---:R-:W-:Y:S02]  /*4440*/  IMAD R10, R2, 0x16, RZ ;  /* 0x00000016020a7824 */ /* 0x004fe400078e02ff */
[----:B------:R-:W-:Y:S01]  /*4450*/  VIADD R6, R4, 0xffffffe4 ;  /* 0xffffffe404067836 */ /* 0x000fe20000000000 */
[----:B------:R-:W-:Y:S01]  /*4460*/  LDGSTS.E [R248+0x8000], desc[UR16][R172.64], !P5 ;  /* 0x08000000acf87fae */ /* 0x000fe2000e921850 */
[----:B------:R-:W-:-:S03]  /*4470*/  IMAD.WIDE R184, R10, 0x4, R80 ;  /* 0x000000040ab87825 */ /* 0x000fc600078e0250 */
[----:B------:R2:W-:Y:S01]  /*4480*/  STL [R1+0x68c], R10 ;  /* 0x00068c0a01007387 */ /* 0x0005e20000100800 */
[----:B------:R-:W-:-:S03]  /*4490*/  IMAD.WIDE R186, R10, 0x4, R82 ;  /* 0x000000040aba7825 */ /* 0x000fc600078e0252 */
[----:B------:R-:W-:Y:S01]  /*44a0*/  LDGSTS.E [R248+0xc000], desc[UR16][R174.64], !P5 ;  /* 0x0c000000aef87fae */ /* 0x000fe2000e921850 */
[----:B------:R-:W-:Y:S01]  /*44b0*/  IMAD.WIDE R188, R10, 0x4, R86 ;  /* 0x000000040abc7825 */ /* 0x000fe200078e0256 */
[----:B------:R-:W-:Y:S02]  /*44c0*/  ISETP.GE.U32.AND P5, PT, R6, 0x7fffffc5, PT ;  /* 0x7fffffc50600780c */ /* 0x000fe40003fa6070 */
[----:B------:R-:W-:Y:S01]  /*44d0*/  LDGSTS.E [R248+0x4], desc[UR16][R176.64], !P1 ;  /* 0x00004000b0f87fae */ /* 0x000fe2000c921850 */
[----:B------:R-:W-:Y:S01]  /*44e0*/  IMAD.WIDE R190, R10, 0x4, R84 ;  /* 0x000000040abe7825 */ /* 0x000fe200078e0254 */
[----:B------:R-:W-:Y:S02]  /*44f0*/  IADD3 R6, R4, -0x1d, RZ ;  /* 0xffffffe304067810 */ /* 0x000fe40007ffe0ff */
[----:B------:R-:W-:Y:S01]  /*4500*/  LDGSTS.E [R248+0x4004], desc[UR16][R178.64], !P1 ;  /* 0x04004000b2f87fae */ /* 0x000fe2000c921850 */
[----:B--2---:R-:W-:Y:S02]  /*4510*/  IMAD R10, R2, 0x17, RZ ;  /* 0x00000017020a7824 */ /* 0x004fe400078e02ff */
[----:B------:R-:W-:Y:S01]  /*4520*/  VIADD R11, R4, 0x1f ;  /* 0x0000001f040b7836 */ /* 0x000fe20000000000 */
[----:B------:R-:W-:Y:S01]  /*4530*/  LDGSTS.E [R248+0x8004], desc[UR16][R180.64], !P1 ;  /* 0x08004000b4f87fae */ /* 0x000fe2000c921850 */
[----:B------:R-:W-:-:S03]  /*4540*/  IMAD.WIDE R192, R10, 0x4, R80 ;  /* 0x000000040ac07825 */ /* 0x000fc600078e0250 */
[----:B------:R-:W-:Y:S01]  /*4550*/  LDGSTS.E [R248+0xc004], desc[UR16][R182.64], !P1 ;  /* 0x0c004000b6f87fae */ /* 0x000fe2000c921850 */
[----:B------:R-:W-:Y:S01]  /*4560*/  IMAD.WIDE R194, R10, 0x4, R82 ;  /* 0x000000040ac27825 */ /* 0x000fe200078e0252 */
[----:B------:R-:W-:Y:S02]  /*4570*/  ISETP.GE.U32.AND P1, PT, R6, 0x7fffffc4, PT ;  /* 0x7fffffc40600780c */ /* 0x000fe40003f26070 */
[----:B------:R-:W-:Y:S01]  /*4580*/  LDGSTS.E [R248+0x8], desc[UR16][R184.64], !P4 ;  /* 0x00008000b8f87fae */ /* 0x000fe2000e121850 */
[----:B------:R-:W-:-:S03]  /*4590*/  IMAD.WIDE R196, R10, 0x4, R86 ;  /* 0x000000040ac47825 */ /* 0x000fc600078e0256 */
[----:B------:R-:W-:Y:S01]  /*45a0*/  LDGSTS.E [R248+0x4008], desc[UR16][R186.64], !P4 ;  /* 0x04008000baf87fae */ /* 0x000fe2000e121850 */
[----:B------:R-:W-:-:S03]  /*45b0*/  IMAD.WIDE R198, R10, 0x4, R84 ;  /* 0x000000040ac67825 */ /* 0x000fc600078e0254 */
[----:B------:R-:W-:Y:S01]  /*45c0*/  LDGSTS.E [R248+0x8008], desc[UR16][R188.64], !P4 ;  /* 0x08008000bcf87fae */ /* 0x000fe2000e121850 */
[----:B------:R-:W-:-:S03]  /*45d0*/  VIADD R6, R4, 0xffffffe2 ;  /* 0xffffffe204067836 */ /* 0x000fc60000000000 */
[----:B------:R2:W-:Y:S04]  /*45e0*/  STL [R1+0x67c], R10 ;  /* 0x00067c0a01007387 */ /* 0x0005e80000100800 */
[----:B------:R-:W-:Y:S01]  /*45f0*/  LDGSTS.E [R248+0xc008], desc[UR16][R190.64], !P4 ;  /* 0x0c008000bef87fae */ /* 0x000fe2000e121850 */
[----:B------:R-:W-:Y:S01]  /*4600*/  ISETP.GE.U32.AND P4, PT, R6, 0x7fffffc3, PT ;  /* 0x7fffffc30600780c */ /* 0x000fe20003f86070 */
[C---:B------:R-:W-:Y:S01]  /*4610*/  VIADD R6, R4.reuse, 0xffffffe1 ;  /* 0xffffffe104067836 */ /* 0x040fe20000000000 */
[----:B------:R-:W-:Y:S01]  /*4620*/  IADD3 R4, R4, -0x20, RZ ;  /* 0xffffffe004047810 */ /* 0x000fe20007ffe0ff */
[----:B------:R-:W-:Y:S01]  /*4630*/  LDGSTS.E [R248+0xc], desc[UR16][R192.64], !P3 ;  /* 0x0000c000c0f87fae */ /* 0x000fe2000d921850 */
[----:B--2---:R-:W-:-:S03]  /*4640*/  IMAD R10, R2, 0x19, RZ ;  /* 0x00000019020a7824 */ /* 0x004fc600078e02ff */
[----:B------:R-:W-:Y:S01]  /*4650*/  LDGSTS.E [R248+0x400c], desc[UR16][R194.64], !P3 ;  /* 0x0400c000c2f87fae */ /* 0x000fe2000d921850 */
[----:B------:R-:W-:-:S03]  /*4660*/  IMAD.WIDE R202, R10, 0x4, R80 ;  /* 0x000000040aca7825 */ /* 0x000fc600078e0250 */
[----:B------:R-:W-:Y:S01]  /*4670*/  LDGSTS.E [R248+0x800c], desc[UR16][R196.64], !P3 ;  /* 0x0800c000c4f87fae */ /* 0x000fe2000d921850 */
[----:B------:R-:W-:-:S03]  /*4680*/  IMAD.WIDE R210, R10, 0x4, R82 ;  /* 0x000000040ad27825 */ /* 0x000fc600078e0252 */
[----:B------:R-:W-:Y:S01]  /*4690*/  LDGSTS.E [R248+0xc00c], desc[UR16][R198.64], !P3 ;  /* 0x0c00c000c6f87fae */ /* 0x000fe2000d921850 */
[----:B------:R-:W-:Y:S01]  /*46a0*/  ISETP.GE.U32.AND P3, PT, R6, 0x7fffffc2, PT ;  /* 0x7fffffc20600780c */ /* 0x000fe20003f66070 */
[C---:B------:R-:W-:Y:S02]  /*46b0*/  IMAD.WIDE R212, R10.reuse, 0x4, R86 ;  /* 0x000000040ad47825 */ /* 0x040fe400078e0256 */
[----:B------:R-:W-:Y:S02]  /*46c0*/  LDGSTS.E [R249], desc[UR16][R200.64], !P0 ;  /* 0x00000000c8f97fae */ /* 0x000fe4000c121850 */
[----:B------:R-:W-:Y:S02]  /*46d0*/  IMAD.WIDE R214, R10, 0x4, R84 ;  /* 0x000000040ad67825 */ /* 0x000fe400078e0254 */
[----:B------:R-:W-:Y:S04]  /*46e0*/  LDGSTS.E [R249+0x4000], desc[UR16][R204.64], !P0 ;  /* 0x04000000ccf97fae */ /* 0x000fe8000c121850 */
[----:B------:R-:W-:Y:S04]  /*46f0*/  LDGSTS.E [R249+0x8000], desc[UR16][R206.64], !P0 ;  /* 0x08000000cef97fae */ /* 0x000fe8000c121850 */
[----:B------:R-:W-:Y:S01]  /*4700*/  LDGSTS.E [R249+0xc000], desc[UR16][R208.64], !P0 ;  /* 0x0c000000d0f97fae */ /* 0x000fe2000c121850 */
[----:B------:R-:W-:-:S03]  /*4710*/  ISETP.GE.AND P0, PT, R12, R4, PT ;  /* 0x000000040c00720c */ /* 0x000fc60003f06270 */
[----:B------:R-:W-:Y:S04]  /*4720*/  LDGSTS.E [R249+0x4], desc[UR16][R202.64], !P6 ;  /* 0x00004000caf97fae */ /* 0x000fe8000f121850 */
[----:B------:R-:W-:Y:S04]  /*4730*/  LDGSTS.E [R249+0x4004], desc[UR16][R210.64], !P6 ;  /* 0x04004000d2f97fae */ /* 0x000fe8000f121850 */
[----:B------:R-:W-:Y:S04]  /*4740*/  LDGSTS.E [R249+0x8004], desc[UR16][R212.64], !P6 ;  /* 0x08004000d4f97fae */ /* 0x000fe8000f121850 */
[----:B------:R-:W-:Y:S04]  /*4750*/  STL [R1+0x50c], R11 ;  /* 0x00050c0b01007387 */ /* 0x000fe80000100800 */
[----:B------:R-:W-:Y:S01]  /*4760*/  LDGSTS.E [R249+0xc004], desc[UR16][R214.64], !P6 ;  /* 0x0c004000d6f97fae */ /* 0x000fe2000f121850 */
[----:B------:R-:W-:-:S03]  /*4770*/  ISETP.GT.AND P6, PT, R11, 0x1f, PT ;  /* 0x0000001f0b00780c */ /* 0x000fc60003fc4270 */
[----:B------:R2:W-:Y:S04]  /*4780*/  STL [R1+0x66c], R13 ;  /* 0x00066c0d01007387 */ /* 0x0005e80000100800 */
[----:B------:R4:W-:Y:S01]  /*4790*/  STL [R1+0x65c], R10 ;  /* 0x00065c0a01007387 */ /* 0x0009e20000100800 */
[----:B--2---:R-:W-:Y:S01]  /*47a0*/  IMAD R13, R2, 0x1a, RZ ;  /* 0x0000001a020d7824 */ /* 0x004fe200078e02ff */
[----:B----4-:R-:W-:-:S03]  /*47b0*/  SEL R10, RZ, 0x4, P0 ;  /* 0x00000004ff0a7807 */ /* 0x010fc60000000000 */
[C---:B------:R-:W-:Y:S01]  /*47c0*/  IMAD.WIDE R216, R13.reuse, 0x4, R80 ;  /* 0x000000040dd87825 */ /* 0x040fe200078e0250 */
[----:B------:R-:W-:Y:S01]  /*47d0*/  ISETP.GE.U32.AND P0, PT, R4, 0x7fffffc1, PT ;  /* 0x7fffffc10400780c */ /* 0x000fe20003f06070 */
[----:B------:R-:W-:Y:S01]  /*47e0*/  STL [R1+0x64c], R13 ;  /* 0x00064c0d01007387 */ /* 0x000fe20000100800 */
[----:B------:R-:W-:Y:S01]  /*47f0*/  SEL R4, RZ, 0x4, !P6 ;  /* 0x00000004ff047807 */ /* 0x000fe20007000000 */
[C---:B------:R-:W-:Y:S01]  /*4800*/  IMAD.WIDE R218, R13.reuse, 0x4, R82 ;  /* 0x000000040dda7825 */ /* 0x040fe200078e0252 */
[----:B------:R-:W-:Y:S01]  /*4810*/  ISETP.GE.AND P6, PT, R12, UR4, PT ;  /* 0x000000040c007c0c */ /* 0x000fe2000bfc6270 */
[----:B------:R-:W-:Y:S02]  /*4820*/  LDGSTS.E [R249+0x8], desc[UR16][R216.64], !P2 ;  /* 0x00008000d8f97fae */ /* 0x000fe4000d121850 */
[----:B------:R-:W-:Y:S01]  /*4830*/  IMAD R12, R2, 0x1b, RZ ;  /* 0x0000001b020c7824 */ /* 0x000fe200078e02ff */
[----:B------:R-:W-:Y:S01]  /*4840*/  SEL R6, R4, RZ, !P6 ;  /* 0x000000ff04067207 */ /* 0x000fe20007000000 */
[----:B------:R-:W-:Y:S01]  /*4850*/  IMAD.WIDE R220, R13, 0x4, R86 ;  /* 0x000000040ddc7825 */ /* 0x000fe200078e0256 */
[----:B------:R-:W-:Y:S01]  /*4860*/  ISETP.GT.AND P6, PT, R11, 0x3f, PT ;  /* 0x0000003f0b00780c */ /* 0x000fe20003fc4270 */
[----:B------:R-:W-:Y:S02]  /*4870*/  LDGSTS.E [R249+0x4008], desc[UR16][R218.64], !P2 ;  /* 0x04008000daf97fae */ /* 0x000fe4000d121850 */
[----:B------:R-:W-:Y:S01]  /*4880*/  IMAD.WIDE R222, R13, 0x4, R84 ;  /* 0x000000040dde7825 */ /* 0x000fe200078e0254 */
[----:B------:R-:W-:Y:S01]  /*4890*/  SEL R4, R10, RZ, P6 ;  /* 0x000000ff0a047207 */ /* 0x000fe20003000000 */
[----:B------:R-:W-:Y:S01]  /*48a0*/  LDGSTS.E [R249+0x8008], desc[UR16][R220.64], !P2 ;  /* 0x08008000dcf97fae */ /* 0x000fe2000d121850 */
[----:B------:R-:W-:Y:S01]  /*48b0*/  ISETP.NE.U32.AND P6, PT, R6, RZ, PT ;  /* 0x000000ff0600720c */ /* 0x000fe20003fc5070 */
[C---:B------:R-:W-:Y:S01]  /*48c0*/  IMAD.WIDE R224, R12.reuse, 0x4, R80 ;  /* 0x000000040ce07825 */ /* 0x040fe200078e0250 */
[----:B------:R-:W2:Y:S01]  /*48d0*/  LDC R6, c[0x0][0x230] ;  /* 0x00008c00ff067b82 */ /* 0x000ea20000000800 */
[----:B------:R4:W-:Y:S02]  /*48e0*/  STL [R1+0x63c], R12 ;  /* 0x00063c0c01007387 */ /* 0x0009e40000100800 */
[----:B------:R-:W-:-:S02]  /*48f0*/  IMAD.WIDE R226, R12, 0x4, R82 ;  /* 0x000000040ce27825 */ /* 0x000fc400078e0252 */
[----:B------:R-:W-:Y:S01]  /*4900*/  LDGSTS.E [R249+0xc008], desc[UR16][R222.64], !P2 ;  /* 0x0c008000def97fae */ /* 0x000fe2000d121850 */
[----:B------:R-:W-:Y:S01]  /*4910*/  ISETP.NE.U32.AND P2, PT, R4, RZ, PT ;  /* 0x000000ff0400720c */ /* 0x000fe20003f45070 */
[C---:B------:R-:W-:Y:S01]  /*4920*/  IMAD.WIDE R228, R12.reuse, 0x4, R86 ;  /* 0x000000040ce47825 */ /* 0x040fe200078e0256 */
[----:B------:R-:W1:Y:S01]  /*4930*/  LDC R10, c[0x0][0x230] ;  /* 0x00008c00ff0a7b82 */ /* 0x000e620000000800 */
[----:B------:R-:W-:Y:S02]  /*4940*/  LDGSTS.E [R249+0xc], desc[UR16][R224.64], !P5 ;  /* 0x0000c000e0f97fae */ /* 0x000fe4000e921850 */
[----:B------:R-:W-:Y:S02]  /*4950*/  IMAD.WIDE R230, R12, 0x4, R84 ;  /* 0x000000040ce67825 */ /* 0x000fe400078e0254 */
[----:B------:R-:W-:Y:S02]  /*4960*/  LDGSTS.E [R249+0x400c], desc[UR16][R226.64], !P5 ;  /* 0x0400c000e2f97fae */ /* 0x000fe4000e921850 */
[----:B----4-:R-:W-:-:S02]  /*4970*/  IMAD R12, R2, 0x1c, RZ ;  /* 0x0000001c020c7824 */ /* 0x010fc400078e02ff */
[----:B------:R-:W-:Y:S01]  /*4980*/  VIADD R4, R232, 0xffffffdf ;  /* 0xffffffdfe8047836 */ /* 0x000fe20000000000 */
[----:B------:R-:W-:Y:S01]  /*4990*/  LDGSTS.E [R249+0x800c], desc[UR16][R228.64], !P5 ;  /* 0x0800c000e4f97fae */ /* 0x000fe2000e921850 */
[----:B------:R-:W-:Y:S02]  /*49a0*/  IMAD R13, R2, 0x1d, RZ ;  /* 0x0000001d020d7824 */ /* 0x000fe400078e02ff */
[----:B------:R-:W-:Y:S01]  /*49b0*/  IMAD.WIDE R232, R12, 0x4, R80 ;  /* 0x000000040ce87825 */ /* 0x000fe200078e0250 */
[----:B------:R-:W-:Y:S01]  /*49c0*/  LDGSTS.E [R249+0xc00c], desc[UR16][R230.64], !P5 ;  /* 0x0c00c000e6f97fae */ /* 0x000fe2000e921850 */
[----:B------:R-:W-:Y:S02]  /*49d0*/  ISETP.GE.U32.AND P5, PT, R4, 0x7fffffc0, PT ;  /* 0x7fffffc00400780c */ /* 0x000fe40003fa6070 */
[C---:B------:R-:W-:Y:S01]  /*49e0*/  IMAD.WIDE R234, R12.reuse, 0x4, R82 ;  /* 0x000000040cea7825 */ /* 0x040fe200078e0252 */
[----:B------:R4:W-:Y:S03]  /*49f0*/  STL [R1+0x62c], R12 ;  /* 0x00062c0c01007387 */ /* 0x0009e60000100800 */
[C---:B------:R-:W-:Y:S01]  /*4a00*/  IMAD.WIDE R236, R12.reuse, 0x4, R86 ;  /* 0x000000040cec7825 */ /* 0x040fe200078e0256 */
[----:B------:R-:W-:Y:S03]  /*4a10*/  LDGSTS.E [R250], desc[UR16][R232.64], !P1 ;  /* 0x00000000e8fa7fae */ /* 0x000fe6000c921850 */
[----:B------:R-:W-:Y:S01]  /*4a20*/  IMAD.WIDE R238, R12, 0x4, R84 ;  /* 0x000000040cee7825 */ /* 0x000fe200078e0254 */
[----:B------:R-:W-:Y:S03]  /*4a30*/  LDGSTS.E [R250+0x4000], desc[UR16][R234.64], !P1 ;  /* 0x04000000eafa7fae */ /* 0x000fe6000c921850 */
[----:B------:R-:W-:Y:S01]  /*4a40*/  VIADD R4, R240, 0xffffffde ;  /* 0xffffffdef0047836 */ /* 0x000fe20000000000 */
[----:B------:R-:W-:Y:S01]  /*4a50*/  LDGSTS.E [R250+0x8000], desc[UR16][R236.64], !P1 ;  /* 0x08000000ecfa7fae */ /* 0x000fe2000c921850 */
[----:B------:R-:W-:-:S03]  /*4a60*/  IMAD.WIDE R240, R13, 0x4, R80 ;  /* 0x000000040df07825 */ /* 0x000fc600078e0250 */
[----:B------:R-:W-:Y:S01]  /*4a70*/  LDGSTS.E [R250+0xc000], desc[UR16][R238.64], !P1 ;  /* 0x0c000000eefa7fae */ /* 0x000fe2000c921850 */
[C---:B------:R-:W-:Y:S01]  /*4a80*/  IMAD.WIDE R242, R13.reuse, 0x4, R82 ;  /* 0x000000040df27825 */ /* 0x040fe200078e0252 */
[----:B------:R-:W-:Y:S02]  /*4a90*/  ISETP.GE.U32.AND P1, PT, R4, 0x7fffffbf, PT ;  /* 0x7fffffbf0400780c */ /* 0x000fe40003f26070 */
[----:B------:R-:W-:Y:S01]  /*4aa0*/  LDGSTS.E [R250+0x4], desc[UR16][R240.64], !P4 ;  /* 0x00004000f0fa7fae */ /* 0x000fe2000e121850 */
[----:B----4-:R-:W-:Y:S01]  /*4ab0*/  IMAD R12, R2, 0x1e, RZ ;  /* 0x0000001e020c7824 */ /* 0x010fe200078e02ff */
[----:B--2---:R-:W-:Y:S01]  /*4ac0*/  IADD3 R4, R6, -0x23, RZ ;  /* 0xffffffdd06047810 */ /* 0x004fe20007ffe0ff */
[C---:B------:R-:W-:Y:S01]  /*4ad0*/  IMAD.WIDE R244, R13.reuse, 0x4, R86 ;  /* 0x000000040df47825 */ /* 0x040fe200078e0256 */
[----:B------:R-:W-:Y:S03]  /*4ae0*/  STL [R1+0x61c], R13 ;  /* 0x00061c0d01007387 */ /* 0x000fe60000100800 */
[----:B------:R-:W-:Y:S01]  /*4af0*/  IMAD.WIDE R90, R13, 0x4, R84 ;  /* 0x000000040d5a7825 */ /* 0x000fe200078e0254 */
[----:B------:R-:W-:Y:S03]  /*4b00*/  LDGSTS.E [R250+0x4004], desc[UR16][R242.64], !P4 ;  /* 0x04004000f2fa7fae */ /* 0x000fe6000e121850 */
[----:B------:R-:W-:Y:S01]  /*4b10*/  IMAD R6, R2, 0x1f, RZ ;  /* 0x0000001f02067824 */ /* 0x000fe200078e02ff */
[----:B------:R-:W-:Y:S01]  /*4b20*/  STL [R1+0x60c], R12 ;  /* 0x00060c0c01007387 */ /* 0x000fe20000100800 */
[----:B---3--:R-:W-:-:S03]  /*4b30*/  IMAD.WIDE R110, R12, 0x4, R80 ;  /* 0x000000040c6e7825 */ /* 0x008fc600078e0250 */
[----:B------:R-:W-:Y:S01]  /*4b40*/  LDGSTS.E [R250+0x8004], desc[UR16][R244.64], !P4 ;  /* 0x08004000f4fa7fae */ /* 0x000fe2000e121850 */
[----:B------:R-:W-:-:S03]  /*4b50*/  IMAD.WIDE R14, R12, 0x4, R86 ;  /* 0x000000040c0e7825 */ /* 0x000fc600078e0256 */
[----:B------:R2:W-:Y:S04]  /*4b60*/  STL.64 [R1+0x120], R90 ;  /* 0x0001205a01007387 */ /* 0x0005e80000100a00 */
[----:B------:R2:W-:Y:S01]  /*4b70*/  LDGSTS.E [R250+0xc004], desc[UR16][R90.64], !P4 ;  /* 0x0c0040005afa7fae */ /* 0x0005e2000e121850 */
[----:B------:R-:W-:Y:S01]  /*4b80*/  ISETP.GE.U32.AND P4, PT, R4, 0x7fffffbe, PT ;  /* 0x7fffffbe0400780c */ /* 0x000fe20003f86070 */
[----:B-1----:R-:W-:Y:S02]  /*4b90*/  VIADD R4, R10, 0xffffffdc ;  /* 0xffffffdc0a047836 */ /* 0x002fe40000000000 */
[----:B------:R-:W-:Y:S01]  /*4ba0*/  STL [R1+0x608], R6 ;  /* 0x0006080601007387 */ /* 0x000fe20000100800 */
[----:B------:R-:W-:Y:S01]  /*4bb0*/  VIADD R10, R108, 0xffffffda ;  /* 0xffffffda6c0a7836 */ /* 0x000fe20000000000 */
[----:B------:R-:W-:Y:S01]  /*4bc0*/  MOV R108, R104 ;  /* 0x00000068006c7202 */ /* 0x000fe20000000f00 */
[----:B------:R-:W-:Y:S01]  /*4bd0*/  IMAD.MOV.U32 R104, RZ, RZ, R102 ;  /* 0x000000ffff687224 */ /* 0x000fe200078e0066 */
[----:B------:R1:W-:Y:S01]  /*4be0*/  STL.64 [R1+0x128], R110 ;  /* 0x0001286e01007387 */ /* 0x0003e20000100a00 */
[----:B------:R-:W-:-:S02]  /*4bf0*/  IMAD.MOV.U32 R102, RZ, RZ, R94 ;  /* 0x000000ffff667224 */ /* 0x000fc400078e005e */
[C---:B--2---:R-:W-:Y:S01]  /*4c00*/  IMAD.WIDE R90, R12.reuse, 0x4, R82 ;  /* 0x000000040c5a7825 */ /* 0x044fe200078e0252 */
[----:B------:R1:W-:Y:S03]  /*4c10*/  LDGSTS.E [R250+0x8], desc[UR16][R110.64], !P3 ;  /* 0x000080006efa7fae */ /* 0x0003e6000d921850 */
[----:B------:R-:W-:Y:S01]  /*4c20*/  IMAD.WIDE R12, R12, 0x4, R84 ;  /* 0x000000040c0c7825 */ /* 0x000fe200078e0254 */
[----:B------:R2:W-:Y:S04]  /*4c30*/  STL.64 [R1+0x130], R90 ;  /* 0x0001305a01007387 */ /* 0x0005e80000100a00 */
[----:B------:R2:W-:Y:S01]  /*4c40*/  LDGSTS.E [R250+0x4008], desc[UR16][R90.64], !P3 ;  /* 0x040080005afa7fae */ /* 0x0005e2000d921850 */
[----:B-1----:R-:W-:-:S03]  /*4c50*/  IMAD.WIDE R110, R6, 0x4, R80 ;  /* 0x00000004066e7825 */ /* 0x002fc600078e0250 */
[----:B------:R1:W-:Y:S04]  /*4c60*/  STL.64 [R1+0x138], R14 ;  /* 0x0001380e01007387 */ /* 0x0003e80000100a00 */
[----:B------:R3:W-:Y:S01]  /*4c70*/  STL.64 [R1+0x140], R12 ;  /* 0x0001400c01007387 */ /* 0x0007e20000100a00 */
[----:B--2---:R-:W-:-:S03]  /*4c80*/  IMAD.WIDE R90, R6, 0x4, R82 ;  /* 0x00000004065a7825 */ /* 0x004fc600078e0252 */
[----:B------:R-:W-:Y:S04]  /*4c90*/  STL.64 [R1+0x148], R110 ;  /* 0x0001486e01007387 */ /* 0x000fe80000100a00 */
[----:B------:R2:W-:Y:S04]  /*4ca0*/  STL.64 [R1+0x150], R90 ;  /* 0x0001505a01007387 */ /* 0x0005e80000100a00 */
[----:B------:R4:W-:Y:S04]  /*4cb0*/  STL [R1+0xb34], R106 ;  /* 0x000b346a01007387 */ /* 0x0009e80000100800 */
[----:B------:R-:W4:Y:S04]  /*4cc0*/  LDL.LU.64 R94, [R1+0x100] ;  /* 0x00010000015e7983 */ /* 0x000f280000300a00 */
[----:B------:R1:W-:Y:S04]  /*4cd0*/  LDGSTS.E [R250+0x8008], desc[UR16][R14.64], !P3 ;  /* 0x080080000efa7fae */ /* 0x0003e8000d921850 */
[----:B------:R3:W-:Y:S01]  /*4ce0*/  LDGSTS.E [R250+0xc008], desc[UR16][R12.64], !P3 ;  /* 0x0c0080000cfa7fae */ /* 0x0007e2000d921850 */
[----:B------:R-:W-:Y:S01]  /*4cf0*/  ISETP.GE.U32.AND P3, PT, R4, 0x7fffffbd, PT ;  /* 0x7fffffbd0400780c */ /* 0x000fe20003f66070 */
[----:B------:R-:W-:-:S02]  /*4d00*/  VIADD R4, R251, 0xffffffdb ;  /* 0xffffffdbfb047836 */ /* 0x000fc40000000000 */
[----:B------:R-:W-:Y:S01]  /*4d10*/  LDGSTS.E [R250+0xc], desc[UR16][R110.64], !P0 ;  /* 0x0000c0006efa7fae */ /* 0x000fe2000c121850 */
[----:B------:R-:W-:Y:S02]  /*4d20*/  VIADD R251, R107, UR12 ;  /* 0x0000000c6bfb7c36 */ /* 0x000fe40008000000 */
[----:B------:R-:W-:Y:S01]  /*4d30*/  IMAD.MOV.U32 R107, RZ, RZ, R101 ;  /* 0x000000ffff6b7224 */ /* 0x000fe200078e0065 */
[----:B------:R2:W-:Y:S01]  /*4d40*/  LDGSTS.E [R250+0x400c], desc[UR16][R90.64], !P0 ;  /* 0x0400c0005afa7fae */ /* 0x0005e2000c121850 */
[----:B-1----:R-:W-:-:S04]  /*4d50*/  IMAD.WIDE R14, R6, 0x4, R86 ;  /* 0x00000004060e7825 */ /* 0x002fc800078e0256 */
[----:B---3--:R-:W-:Y:S01]  /*4d60*/  IMAD.WIDE R12, R6, 0x4, R84 ;  /* 0x00000004060c7825 */ /* 0x008fe200078e0254 */
[----:B------:R-:W-:Y:S01]  /*4d70*/  LDGSTS.E [R250+0x800c], desc[UR16][R14.64], !P0 ;  /* 0x0800c0000efa7fae */ /* 0x000fe2000c121850 */
[----:B------:R-:W-:-:S03]  /*4d80*/  SHF.L.U32 R6, R2, 0x5, RZ ;  /* 0x0000000502067819 */ /* 0x000fc600000006ff */
[----:B------:R-:W-:Y:S01]  /*4d90*/  LDGSTS.E [R250+0xc00c], desc[UR16][R12.64], !P0 ;  /* 0x0c00c0000cfa7fae */ /* 0x000fe2000c121850 */
[----:B------:R-:W-:Y:S01]  /*4da0*/  ISETP.GE.U32.AND P0, PT, R4, 0x7fffffbc, PT ;  /* 0x7fffffbc0400780c */ /* 0x000fe20003f06070 */
[----:B------:R-:W-:Y:S01]  /*4db0*/  VIADD R4, R106, UR12 ;  /* 0x0000000c6a047c36 */ /* 0x000fe20008000000 */
[----:B--2---:R-:W1:Y:S01]  /*4dc0*/  LDC R91, c[0x0][0x230] ;  /* 0x00008c00ff5b7b82 */ /* 0x004e620000000800 */
[----:B------:R-:W0:Y:S01]  /*4dd0*/  LDGDEPBAR ;  /* 0x00000000000079af */ /* 0x000e220000000000 */
[C---:B------:R-:W-:Y:S01]  /*4de0*/  IMAD.WIDE R80, R6.reuse, 0x4, R80 ;  /* 0x0000000406507825 */ /* 0x040fe200078e0250 */
[----:B----4-:R-:W-:Y:S02]  /*4df0*/  MOV R106, R100 ;  /* 0x00000064006a7202 */ /* 0x010fe40000000f00 */
[----:B------:R-:W-:Y:S03]  /*4e00*/  LDGSTS.E [R251+0x60000], desc[UR16][R20.64], P6 ;  /* 0x6000000014fb7fae */ /* 0x000fe6000b121850 */
[----:B------:R-:W2:Y:S01]  /*4e10*/  LDC R90, c[0x0][0x230] ;  /* 0x00008c00ff5a7b82 */ /* 0x000ea20000000800 */
[----:B------:R-:W-:Y:S04]  /*4e20*/  LDGSTS.E [R251+0x60400], desc[UR16][R50.64], P6 ;  /* 0x6040000032fb7fae */ /* 0x000fe8000b121850 */
[----:B------:R-:W-:Y:S01]  /*4e30*/  LDGSTS.E [R251+0x60800], desc[UR16][R78.64], P6 ;  /* 0x608000004efb7fae */ /* 0x000fe2000b121850 */
[----:B------:R-:W-:-:S02]  /*4e40*/  IMAD.WIDE R82, R6, 0x4, R82 ;  /* 0x0000000406527825 */ /* 0x000fc400078e0252 */
[----:B------:R-:W3:Y:S01]  /*4e50*/  LDC R100, c[0x0][0x230] ;  /* 0x00008c00ff647b82 */ /* 0x000ee20000000800 */
[----:B------:R-:W-:Y:S04]  /*4e60*/  LDGSTS.E [R251+0x60c00], desc[UR16][R76.64], P6 ;  /* 0x60c000004cfb7fae */ /* 0x000fe8000b121850 */
        /* <DEDUP_REMOVED lines=28> */
[----:B------:R-:W0:Y:S01]  /*5030*/  LDGDEPBAR ;  /* 0x00000000000079af */ /* 0x000e220000000000 */
[----:B------:R-:W-:Y:S01]  /*5040*/  BAR.SYNC.DEFER_BLOCKING 0x0 ;  /* 0x0000000000007b1d */ /* 0x000fe20000010000 */
[----:B------:R-:W-:-:S04]  /*5050*/  IMAD.WIDE R86, R6, 0x4, R86 ;  /* 0x0000000406567825 */ /* 0x000fc800078e0256 */
[C---:B------:R-:W-:Y:S01]  /*5060*/  IMAD.WIDE R84, R6.reuse, 0x4, R84 ;  /* 0x0000000406547825 */ /* 0x040fe200078e0254 */
[----:B------:R4:W-:Y:S03]  /*5070*/  STL.64 [R1+0x3e0], R80 ;  /* 0x0003e05001007387 */ /* 0x0009e60000100a00 */
[----:B------:R-:W-:Y:S01]  /*5080*/  IMAD.WIDE R88, R6, 0x4, R88 ;  /* 0x0000000406587825 */ /* 0x000fe200078e0258 */
[----:B------:R-:W-:Y:S04]  /*5090*/  STL.64 [R1+0x3d8], R82 ;  /* 0x0003d85201007387 */ /* 0x000fe80000100a00 */
[----:B------:R1:W-:Y:S04]  /*50a0*/  STL.64 [R1+0x3d0], R86 ;  /* 0x0003d05601007387 */ /* 0x0003e80000100a00 */
[----:B------:R-:W-:Y:S01]  /*50b0*/  @!PT LDS RZ, [RZ] ;  /* 0x00000000fffff984 */ /* 0x000fe20000000800 */
[----:B------:R-:W-:Y:S01]  /*50c0*/  @!PT LDS RZ, [RZ] ;  /* 0x00000000fffff984 */ /* 0x000fe20000000800 */
[----:B------:R-:W-:Y:S01]  /*50d0*/  @!PT LDS RZ, [RZ] ;  /* 0x00000000fffff984 */ /* 0x000fe20000000800 */
[----:B------:R4:W-:Y:S04]  /*50e0*/  LDGSTS.E [R5+0x10000], desc[UR16][R80.64], !P5 ;  /* 0x1000000050057fae */ /* 0x0009e8000e921850 */
[----:B------:R-:W-:Y:S04]  /*50f0*/  LDGSTS.E [R5+0x14000], desc[UR16][R82.64], !P5 ;  /* 0x1400000052057fae */ /* 0x000fe8000e921850 */
[----:B------:R1:W-:Y:S04]  /*5100*/  LDGSTS.E [R5+0x18000], desc[UR16][R86.64], !P5 ;  /* 0x1800000056057fae */ /* 0x0003e8000e921850 */
[----:B------:R2:W-:Y:S01]  /*5110*/  STL.64 [R1+0x3c8], R84 ;  /* 0x0003c85401007387 */ /* 0x0005e20000100a00 */
[----:B------:R-:W-:Y:S01]  /*5120*/  ISETP.GE.U32.AND P6, PT, R10, 0x7fffffbb, PT ;  /* 0x7fffffbb0a00780c */ /* 0x000fe20003fc6070 */
[----:B----4-:R-:W4:Y:S02]  /*5130*/  LDC R80, c[0x0][0x230] ;  /* 0x00008c00ff507b82 */ /* 0x010f240000000800 */
[----:B------:R2:W-:Y:S01]  /*5140*/  LDGSTS.E [R5+0x1c000], desc[UR16][R84.64], !P5 ;  /* 0x1c00000054057fae */ /* 0x0005e2000e921850 */
[----:B-1----:R-:W-:Y:S01]  /*5150*/  IMAD.WIDE R86, R6, 0x4, R104 ;  /* 0x0000000406567825 */ /* 0x002fe200078e0268 */
[----:B------:R-:W-:-:S02]  /*5160*/  IADD3 R10, R91, -0x27, RZ ;  /* 0xffffffd95b0a7810 */ /* 0x000fc40007ffe0ff */
[----:B------:R-:W-:Y:S01]  /*5170*/  LDGSTS.E [R5+0x10004], desc[UR16][R88.64], !P1 ;  /* 0x1000400058057fae */ /* 0x000fe2000c921850 */
[----:B------:R-:W-:Y:S02]  /*5180*/  IMAD.MOV.U32 R104, RZ, RZ, R96 ;  /* 0x000000ffff687224 */ /* 0x000fe400078e0060 */
[----:B------:R-:W-:Y:S02]  /*5190*/  IMAD.MOV.U32 R105, RZ, RZ, R97 ;  /* 0x000000ffff697224 */ /* 0x000fe400078e0061 */
[----:B--2---:R-:W-:Y:S01]  /*51a0*/  IMAD.WIDE R84, R6, 0x4, R108 ;  /* 0x0000000406547825 */ /* 0x004fe200078e026c */
[----:B------:R-:W2:Y:S04]  /*51b0*/  LDL.LU.64 R96, [R1+0xd0] ;  /* 0x0000d00001607983 */ /* 0x000ea80000300a00 */
[----:B------:R-:W-:Y:S04]  /*51c0*/  STL.64 [R1+0x3c0], R88 ;  /* 0x0003c05801007387 */ /* 0x000fe80000100a00 */
[----:B------:R1:W-:Y:S04]  /*51d0*/  STL.64 [R1+0x3b8], R86 ;  /* 0x0003b85601007387 */ /* 0x0003e80000100a00 */
[----:B------:R-:W2:Y:S04]  /*51e0*/  LDL.LU.64 R112, [R1+0xc8] ;  /* 0x0000c80001707983 */ /* 0x000ea80000300a00 */
[----:B------:R-:W2:Y:S01]  /*51f0*/  LDL.LU.64 R110, [R1+0xc0] ;  /* 0x0000c000016e7983 */ /* 0x000ea20000300a00 */
[----:B------:R-:W-:-:S03]  /*5200*/  ISETP.GE.U32.AND P5, PT, R10, 0x7fffffba, PT ;  /* 0x7fffffba0a00780c */ /* 0x000fc60003fa6070 */
[----:B------:R3:W-:Y:S01]  /*5210*/  STL.64 [R1+0x3b0], R84 ;  /* 0x0003b05401007387 */ /* 0x0007e20000100a00 */
[----:B------:R-:W-:Y:S02]  /*5220*/  VIADD R10, R90, 0xffffffd8 ;  /* 0xffffffd85a0a7836 */ /* 0x000fe40000000000 */
[C---:B------:R-:W-:Y:S01]  /*5230*/  IMAD.WIDE R98, R6.reuse, 0x4, R98 ;  /* 0x0000000406627825 */ /* 0x040fe200078e0262 */
[----:B------:R1:W-:Y:S03]  /*5240*/  LDGSTS.E [R5+0x14004], desc[UR16][R86.64], !P1 ;  /* 0x1400400056057fae */ /* 0x0003e6000c921850 */
[C---:B------:R-:W-:Y:S01]  /*5250*/  IMAD.WIDE R92, R6.reuse, 0x4, R92 ;  /* 0x00000004065c7825 */ /* 0x040fe200078e025c */
[----:B------:R3:W-:Y:S03]  /*5260*/  LDGSTS.E [R5+0x18004], desc[UR16][R84.64], !P1 ;  /* 0x1800400054057fae */ /* 0x0007e6000c921850 */
[C---:B------:R-:W-:Y:S01]  /*5270*/  IMAD.WIDE R82, R6.reuse, 0x4, R94 ;  /* 0x0000000406527825 */ /* 0x040fe200078e025e */
[----:B-1----:R-:W1:Y:S04]  /*5280*/  LDC R86, c[0x0][0x230] ;  /* 0x00008c00ff567b82 */ /* 0x002e680000000800 */
[----:B------:R4:W-:Y:S04]  /*5290*/  STL.64 [R1+0x3a8], R82 ;  /* 0x0003a85201007387 */ /* 0x0009e80000100a00 */
[----:B------:R-:W2:Y:S04]  /*52a0*/  LDL.LU.64 R94, [R1+0xb8] ;  /* 0x0000b800015e7983 */ /* 0x000ea80000300a00 */
[----:B------:R-:W2:Y:S04]  /*52b0*/  LDL.LU.64 R90, [R1+0xb0] ;  /* 0x0000b000015a7983 */ /* 0x000ea80000300a00 */
[----:B------:R-:W2:Y:S01]  /*52c0*/  LDL.LU.64 R88, [R1+0xa8] ;  /* 0x0000a80001587983 */ /* 0x000ea20000300a00 */
[----:B---3--:R-:W-:-:S03]  /*52d0*/  IMAD.WIDE R84, R6, 0x4, R106 ;  /* 0x0000000406547825 */ /* 0x008fc600078e026a */
[----:B------:R4:W-:Y:S04]  /*52e0*/  LDGSTS.E [R5+0x1c004], desc[UR16][R82.64], !P1 ;  /* 0x1c00400052057fae */ /* 0x0009e8000c921850 */
[----:B------:R3:W-:Y:S01]  /*52f0*/  STL.64 [R1+0x3a0], R98 ;  /* 0x0003a06201007387 */ /* 0x0007e20000100a00 */
[----:B------:R-:W-:-:S03]  /*5300*/  ISETP.GE.U32.AND P1, PT, R10, 0x7fffffb9, PT ;  /* 0x7fffffb90a00780c */ /* 0x000fc60003f26070 */
[----:B------:R-:W2:Y:S01]  /*5310*/  LDL.LU.64 R106, [R1+0xa0] ;  /* 0x0000a000016a7983 */ /* 0x000ea20000300a00 */
[----:B----4-:R-:W-:-:S03]  /*5320*/  IMAD.WIDE R82, R6, 0x4, R102 ;  /* 0x0000000406527825 */ /* 0x010fc600078e0266 */
[----:B------:R4:W-:Y:S01]  /*5330*/  STL.64 [R1+0x398], R92 ;  /* 0x0003985c01007387 */ /* 0x0009e20000100a00 */
[----:B------:R-:W-:-:S03]  /*5340*/  IADD3 R10, R100, -0x29, RZ ;  /* 0xffffffd7640a7810 */ /* 0x000fc60007ffe0ff */
[----:B------:R1:W-:Y:S01]  /*5350*/  STL.64 [R1+0x390], R84 ;  /* 0x0003905401007387 */ /* 0x0003e20000100a00 */
[----:B------:R-:W-:-:S03]  /*5360*/  IMAD.WIDE R108, R6, 0x4, R104 ;  /* 0x00000004066c7825 */ /* 0x000fc600078e0268 */
[----:B------:R1:W-:Y:S04]  /*5370*/  STL.64 [R1+0x388], R82 ;  /* 0x0003885201007387 */ /* 0x0003e80000100a00 */
[----:B------:R-:W2:Y:S04]  /*5380*/  LDL.LU.64 R102, [R1+0x98] ;  /* 0x0000980001667983 */ /* 0x000ea80000300a00 */
[----:B------:R-:W-:Y:S04]  /*5390*/  LDGSTS.E [R5+0x10008], desc[UR16][R98.64], !P4 ;  /* 0x1000800062057fae */ /* 0x000fe8000e121850 */
[----:B------:R-:W2:Y:S04]  /*53a0*/  LDL.LU.64 R100, [R1+0x90] ;  /* 0x0000900001647983 */ /* 0x000ea80000300a00 */
[----:B------:R4:W-:Y:S04]  /*53b0*/  LDGSTS.E [R5+0x14008], desc[UR16][R92.64], !P4 ;  /* 0x140080005c057fae */ /* 0x0009e8000e121850 */
[----:B---3--:R-:W3:Y:S04]  /*53c0*/  LDL.LU.64 R98, [R1+0x88] ;  /* 0x0000880001627983 */ /* 0x008ee80000300a00 */
[----:B------:R1:W-:Y:S04]  /*53d0*/  LDGSTS.E [R5+0x18008], desc[UR16][R84.64], !P4 ;  /* 0x1800800054057fae */ /* 0x0003e8000e121850 */
[----:B------:R1:W-:Y:S01]  /*53e0*/  LDGSTS.E [R5+0x1c008], desc[UR16][R82.64], !P4 ;  /* 0x1c00800052057fae */ /* 0x0003e2000e121850 */
[----:B------:R-:W-:Y:S01]  /*53f0*/  ISETP.GE.U32.AND P4, PT, R10, 0x7fffffb8, PT ;  /* 0x7fffffb80a00780c */ /* 0x000fe20003f86070 */
[----:B----4-:R-:W4:Y:S02]  /*5400*/  LDC R93, c[0x0][0x230] ;  /* 0x00008c00ff5d7b82 */ /* 0x010f240000000800 */
[----:B------:R-:W-:Y:S01]  /*5410*/  LDGSTS.E [R5+0x1000c], desc[UR16][R108.64], !P3 ;  /* 0x1000c0006c057fae */ /* 0x000fe2000d921850 */
[----:B------:R-:W-:-:S05]  /*5420*/  VIADD R10, R80, 0xffffffd6 ;  /* 0xffffffd6500a7836 */ /* 0x000fca0000000000 */
[----:B------:R-:W4:Y:S01]  /*5430*/  LDC R92, c[0x0][0x230] ;  /* 0x00008c00ff5c7b82 */ /* 0x000f220000000800 */
[C---:B--2---:R-:W-:Y:S02]  /*5440*/  IMAD.WIDE R104, R6.reuse, 0x4, R96 ;  /* 0x0000000406687825 */ /* 0x044fe400078e0260 */
[----:B------:R-:W2:Y:S04]  /*5450*/  LDL.LU.64 R96, [R1+0x80] ;  /* 0x0000800001607983 */ /* 0x000ea80000300a00 */
[----:B------:R-:W-:Y:S04]  /*5460*/  STL.64 [R1+0x380], R108 ;  /* 0x0003806c01007387 */ /* 0x000fe80000100a00 */
[----:B------:R4:W-:Y:S01]  /*5470*/  STL.64 [R1+0x378], R104 ;  /* 0x0003786801007387 */ /* 0x0009e20000100a00 */
[----:B-1----:R-:W-:-:S03]  /*5480*/  IMAD.WIDE R84, R6, 0x4, R112 ;  /* 0x0000000406547825 */ /* 0x002fc600078e0270 */
[----:B------:R4:W-:Y:S01]  /*5490*/  LDGSTS.E [R5+0x1400c], desc[UR16][R104.64], !P3 ;  /* 0x1400c00068057fae */ /* 0x0009e2000d921850 */
[----:B------:R-:W-:-:S03]  /*54a0*/  IMAD.WIDE R82, R6, 0x4, R110 ;  /* 0x0000000406527825 */ /* 0x000fc600078e026e */
[----:B------:R-:W-:Y:S04]  /*54b0*/  STL.64 [R1+0x370], R84 ;  /* 0x0003705401007387 */ /* 0x000fe80000100a00 */
[----:B------:R1:W-:Y:S04]  /*54c0*/  STL.64 [R1+0x368], R82 ;  /* 0x0003685201007387 */ /* 0x0003e80000100a00 */
[----:B------:R-:W-:Y:S04]  /*54d0*/  LDGSTS.E [R5+0x1800c], desc[UR16][R84.64], !P3 ;  /* 0x1800c00054057fae */ /* 0x000fe8000d921850 */
[----:B------:R1:W-:Y:S01]  /*54e0*/  LDGSTS.E [R5+0x1c00c], desc[UR16][R82.64], !P3 ;  /* 0x1c00c00052057fae */ /* 0x0003e2000d921850 */
[----:B----4-:R-:W-:-:S04]  /*54f0*/  IMAD.WIDE R104, R6, 0x4, R94 ;  /* 0x0000000406687825 */ /* 0x010fc800078e025e */
[----:B------:R-:W-:-:S04]  /*5500*/  IMAD.WIDE R80, R6, 0x4, R90 ;  /* 0x0000000406507825 */ /* 0x000fc800078e025a */
[----:B-1----:R-:W-:Y:S01]  /*5510*/  IMAD.WIDE R82, R6, 0x4, R88 ;  /* 0x0000000406527825 */ /* 0x002fe200078e0258 */
[----:B------:R-:W4:Y:S04]  /*5520*/  LDL.LU.64 R90, [R1+0x78] ;  /* 0x00007800015a7983 */ /* 0x000f280000300a00 */
[----:B------:R1:W-:Y:S04]  /*5530*/  STL.64 [R1+0x360], R104 ;  /* 0x0003606801007387 */ /* 0x0003e80000100a00 */
[----:B------:R-:W4:Y:S04]  /*5540*/  LDL.LU.64 R88, [R1+0x70] ;  /* 0x0000700001587983 */ /* 0x000f280000300a00 */
[----:B------:R-:W4:Y:S04]  /*5550*/  LDL.LU.64 R112, [R1+0x68] ;  /* 0x0000680001707983 */ /* 0x000f280000300a00 */
[----:B------:R-:W4:Y:S01]  /*5560*/  LDL.LU.64 R94, [R1+0x60] ;  /* 0x00006000015e7983 */ /* 0x000f220000300a00 */
[----:B------:R-:W-:Y:S01]  /*5570*/  ISETP.GE.U32.AND P3, PT, R10, 0x7fffffb7, PT ;  /* 0x7fffffb70a00780c */ /* 0x000fe20003f66070 */
[----:B------:R-:W-:-:S02]  /*5580*/  IMAD.WIDE R84, R6, 0x4, R106 ;  /* 0x0000000406547825 */ /* 0x000fc400078e026a */
[----:B------:R-:W4:Y:S02]  /*5590*/  LDL.LU.64 R110, [R1+0x58] ;  /* 0x00005800016e7983 */ /* 0x000f240000300a00 */
[----:B------:R-:W-:Y:S02]  /*55a0*/  VIADD R10, R86, 0xffffffd5 ;  /* 0xffffffd5560a7836 */ /* 0x000fe40000000000 */
[----:B------:R-:W4:Y:S01]  /*55b0*/  LDL.LU.64 R108, [R1+0x50] ;  /* 0x00005000016c7983 */ /* 0x000f220000300a00 */
[----:B------:R-:W-:-:S03]  /*55c0*/  IMAD.WIDE R86, R6, 0x4, R102 ;  /* 0x0000000406567825 */ /* 0x000fc600078e0266 */
[----:B------:R4:W-:Y:S04]  /*55d0*/  LDGSTS.E [R16+0x10000], desc[UR16][R104.64], !P0 ;  /* 0x1000000068107fae */ /* 0x0009e8000c121850 */
[----:B------:R-:W-:Y:S01]  /*55e0*/  LDGSTS.E [R16+0x14000], desc[UR16][R80.64], !P0 ;  /* 0x1400000050107fae */ /* 0x000fe2000c121850 */
[----:B------:R-:W-:-:S03]  /*55f0*/  IMAD.WIDE R100, R6, 0x4, R100 ;  /* 0x0000000406647825 */ /* 0x000fc600078e0264 */
[----:B------:R-:W-:Y:S01]  /*5600*/  LDGSTS.E [R16+0x18000], desc[UR16][R82.64], !P0 ;  /* 0x1800000052107fae */ /* 0x000fe2000c121850 */
[----:B---3--:R-:W-:-:S03]  /*5610*/  IMAD.WIDE R98, R6, 0x4, R98 ;  /* 0x0000000406627825 */ /* 0x008fc600078e0262 */
[----:B------:R3:W-:Y:S04]  /*5620*/  STL.64 [R1+0x358], R100 ;  /* 0x0003586401007387 */ /* 0x0007e80000100a00 */
[----:B------:R3:W-:Y:S04]  /*5630*/  STL.64 [R1+0x350], R98 ;  /* 0x0003506201007387 */ /* 0x0007e80000100a00 */
[----:B------:R-:W4:Y:S04]  /*5640*/  LDL.LU.64 R106, [R1+0x48] ;  /* 0x00004800016a7983 */ /* 0x000f280000300a00 */
[----:B-1----:R-:W4:Y:S04]  /*5650*/  LDL.LU.64 R104, [R1+0x40] ;  /* 0x0000400001687983 */ /* 0x002f280000300a00 */
[----:B------:R-:W-:Y:S01]  /*5660*/  LDGSTS.E [R16+0x1c000], desc[UR16][R84.64], !P0 ;  /* 0x1c00000054107fae */ /* 0x000fe2000c121850 */
[----:B------:R-:W-:-:S03]  /*5670*/  ISETP.GE.U32.AND P0, PT, R10, 0x7fffffb6, PT ;  /* 0x7fffffb60a00780c */ /* 0x000fc60003f06070 */
[----:B------:R-:W-:Y:S01]  /*5680*/  LDGSTS.E [R16+0x10004], desc[UR16][R86.64], !P6 ;  /* 0x1000400056107fae */ /* 0x000fe2000f121850 */
[----:B------:R-:W-:-:S03]  /*5690*/  VIADD R10, R93, 0xffffffd4 ;  /* 0xffffffd45d0a7836 */ /* 0x000fc60000000000 */
[----:B------:R1:W-:Y:S04]  /*56a0*/  LDGSTS.E [R16+0x14004], desc[UR16][R100.64], !P6 ;  /* 0x1400400064107fae */ /* 0x0003e8000f121850 */
[----:B------:R1:W-:Y:S01]  /*56b0*/  LDGSTS.E [R16+0x18004], desc[UR16][R98.64], !P6 ;  /* 0x1800400062107fae */ /* 0x0003e2000f121850 */
[----:B--2---:R-:W-:-:S05]  /*56c0*/  IMAD.WIDE R96, R6, 0x4, R96 ;  /* 0x0000000406607825 */ /* 0x004fca00078e0260 */
[----:B------:R2:W-:Y:S04]  /*56d0*/  STL.64 [R1+0x348], R96 ;  /* 0x0003486001007387 */ /* 0x0005e80000100a00 */
[----:B------:R-:W4:Y:S04]  /*56e0*/  LDL.LU.64 R102, [R1+0x38] ;  /* 0x0000380001667983 */ /* 0x000f280000300a00 */
[----:B---3--:R-:W1:Y:S04]  /*56f0*/  LDL.LU.64 R100, [R1+0x30] ;  /* 0x0000300001647983 */ /* 0x008e680000300a00 */
[----:B------:R3:W-:Y:S04]  /*5700*/  LDGSTS.E [R16+0x1c004], desc[UR16][R96.64], !P6 ;  /* 0x1c00400060107fae */ /* 0x0007e8000f121850 */
[----:B------:R-:W3:Y:S01]  /*5710*/  LDL.LU.64 R98, [R1+0x28] ;  /* 0x0000280001627983 */ /* 0x000ee20000300a00 */
[----:B------:R-:W-:-:S02]  /*5720*/  ISETP.GE.U32.AND P6, PT, R10, 0x7fffffb5, PT ;  /* 0x7fffffb50a00780c */ /* 0x000fc40003fc6070 */
[----:B------:R-:W-:Y:S01]  /*5730*/  IADD3 R10, R92, -0x2d, RZ ;  /* 0xffffffd35c0a7810 */ /* 0x000fe20007ffe0ff */
[----:B--2---:R-:W2:Y:S01]  /*5740*/  LDL.LU.64 R96, [R1+0x20] ;  /* 0x0000200001607983 */ /* 0x004ea20000300a00 */
[----:B----4-:R-:W-:-:S04]  /*5750*/  IMAD.WIDE R90, R6, 0x4, R90 ;  /* 0x00000004065a7825 */ /* 0x010fc800078e025a */
[C---:B------:R-:W-:Y:S01]  /*5760*/  IMAD.WIDE R88, R6.reuse, 0x4, R88 ;  /* 0x0000000406587825 */ /* 0x040fe200078e0258 */
[----:B------:R4:W-:Y:S03]  /*5770*/  STL.64 [R1+0x340], R90 ;  /* 0x0003405a01007387 */ /* 0x0009e60000100a00 */
[C---:B------:R-:W-:Y:S01]  /*5780*/  IMAD.WIDE R114, R6.reuse, 0x4, R112 ;  /* 0x0000000406727825 */ /* 0x040fe200078e0270 */
[----:B------:R4:W-:Y:S03]  /*5790*/  STL.64 [R1+0x338], R88 ;  /* 0x0003385801007387 */ /* 0x0009e60000100a00 */
[C---:B------:R-:W-:Y:S01]  /*57a0*/  IMAD.WIDE R112, R6.reuse, 0x4, R94 ;  /* 0x0000000406707825 */ /* 0x040fe200078e025e */
[----:B------:R4:W-:Y:S04]  /*57b0*/  STL.64 [R1+0x330], R114 ;  /* 0x0003307201007387 */ /* 0x0009e80000100a00 */
[----:B------:R-:W2:Y:S04]  /*57c0*/  LDL.LU.64 R94, [R1+0x18] ;  /* 0x00001800015e7983 */ /* 0x000ea80000300a00 */
[----:B------:R4:W-:Y:S04]  /*57d0*/  STL.64 [R1+0x328], R112 ;  /* 0x0003287001007387 */ /* 0x0009e80000100a00 */
[----:B------:R-:W2:Y:S04]  /*57e0*/  LDL.LU.64 R92, [R1+0x10] ;  /* 0x00001000015c7983 */ /* 0x000ea80000300a00 */
[----:B------:R2:W-:Y:S04]  /*57f0*/  LDGSTS.E [R16+0x10008], desc[UR16][R90.64], !P5 ;  /* 0x100080005a107fae */ /* 0x0005e8000e921850 */
[----:B------:R2:W-:Y:S01]  /*5800*/  LDGSTS.E [R16+0x14008], desc[UR16][R88.64], !P5 ;  /* 0x1400800058107fae */ /* 0x0005e2000e921850 */
[----:B------:R-:W-:-:S03]  /*5810*/  IMAD.WIDE R110, R6, 0x4, R110 ;  /* 0x00000004066e7825 */ /* 0x000fc600078e026e */
[----:B------:R-:W-:Y:S04]  /*5820*/  LDGSTS.E [R16+0x18008], desc[UR16][R114.64], !P5 ;  /* 0x1800800072107fae */ /* 0x000fe8000e921850 */
[----:B----4-:R-:W4:Y:S04]  /*5830*/  LDL.LU.64 R90, [R1+0x8] ;  /* 0x00000800015a7983 */ /* 0x010f280000300a00 */
[----:B------:R-:W4:Y:S01]  /*5840*/  LDL.LU.64 R88, [R1] ;  /* 0x0000000001587983 */ /* 0x000f220000300a00 */
[----:B------:R-:W-:-:S03]  /*5850*/  IMAD.WIDE R108, R6, 0x4, R108 ;  /* 0x00000004066c7825 */ /* 0x000fc600078e026c */
[----:B------:R-:W4:Y:S01]  /*5860*/  LDL.LU.64 R114, [R1+0xc50] ;  /* 0x000c500001727983 */ /* 0x000f220000300a00 */
[----:B------:R-:W-:-:S03]  /*5870*/  IMAD.WIDE R106, R6, 0x4, R106 ;  /* 0x00000004066a7825 */ /* 0x000fc600078e026a */
[----:B------:R-:W-:Y:S01]  /*5880*/  LDGSTS.E [R16+0x1c008], desc[UR16][R112.64], !P5 ;  /* 0x1c00800070107fae */ /* 0x000fe2000e921850 */
[----:B------:R-:W-:-:S03]  /*5890*/  IMAD.WIDE R104, R6, 0x4, R104 ;  /* 0x0000000406687825 */ /* 0x000fc600078e0268 */
[----:B------:R-:W-:Y:S04]  /*58a0*/  LDGSTS.E [R16+0x1000c], desc[UR16][R110.64], !P1 ;  /* 0x1000c0006e107fae */ /* 0x000fe8000c921850 */
[----:B------:R-:W-:Y:S04]  /*58b0*/  LDGSTS.E [R16+0x1400c], desc[UR16][R108.64], !P1 ;  /* 0x1400c0006c107fae */ /* 0x000fe8000c921850 */
[----:B------:R-:W4:Y:S04]  /*58c0*/  LDL.LU.64 R112, [R1+0xc48] ;  /* 0x000c480001707983 */ /* 0x000f280000300a00 */
[----:B------:R1:W-:Y:S04]  /*58d0*/  STL.64 [R1+0x320], R110 ;  /* 0x0003206e01007387 */ /* 0x0003e80000100a00 */
[----:B------:R1:W-:Y:S04]  /*58e0*/  STL.64 [R1+0x318], R108 ;  /* 0x0003186c01007387 */ /* 0x0003e80000100a00 */
[----:B------:R-:W-:Y:S04]  /*58f0*/  LDGSTS.E [R16+0x1800c], desc[UR16][R106.64], !P1 ;  /* 0x1800c0006a107fae */ /* 0x000fe8000c921850 */
[----:B-1----:R-:W4:Y:S04]  /*5900*/  LDL.LU.64 R110, [R1+0xc40] ;  /* 0x000c4000016e7983 */ /* 0x002f280000300a00 */
[----:B------:R1:W-:Y:S04]  /*5910*/  STL.64 [R1+0x310], R106 ;  /* 0x0003106a01007387 */ /* 0x0003e80000100a00 */
[----:B------:R-:W4:Y:S04]  /*5920*/  LDL.LU.64 R108, [R1+0xc38] ;  /* 0x000c3800016c7983 */ /* 0x000f280000300a00 */
[----:B------:R1:W-:Y:S04]  /*5930*/  STL.64 [R1+0x308], R104 ;  /* 0x0003086801007387 */ /* 0x0003e80000100a00 */
[----:B-1----:R-:W4:Y:S04]  /*5940*/  LDL.LU.64 R106, [R1+0xc30] ;  /* 0x000c3000016a7983 */ /* 0x002f280000300a00 */
[----:B------:R-:W-:Y:S04]  /*5950*/  LDGSTS.E [R16+0x1c00c], desc[UR16][R104.64], !P1 ;  /* 0x1c00c00068107fae */ /* 0x000fe8000c921850 */
[----:B------:R-:W4:Y:S01]  /*5960*/  LDL.LU.64 R104, [R1+0xc28] ;  /* 0x000c280001687983 */ /* 0x000f220000300a00 */
[----:B------:R-:W-:-:S04]  /*5970*/  IMAD.WIDE R102, R6, 0x4, R102 ;  /* 0x0000000406667825 */ /* 0x000fc800078e0266 */
[C---:B------:R-:W-:Y:S01]  /*5980*/  IMAD.WIDE R100, R6.reuse, 0x4, R100 ;  /* 0x0000000406647825 */ /* 0x040fe200078e0264 */
[----:B------:R1:W-:Y:S04]  /*5990*/  STL.64 [R1+0x300], R102 ;  /* 0x0003006601007387 */ /* 0x0003e80000100a00 */
[----:B------:R1:W-:Y:S01]  /*59a0*/  STL.64 [R1+0x2f8], R100 ;  /* 0x0002f86401007387 */ /* 0x0003e20000100a00 */
[----:B---3--:R-:W-:-:S03]  /*59b0*/  IMAD.WIDE R98, R6, 0x4, R98 ;  /* 0x0000000406627825 */ /* 0x008fc600078e0262 */
[----:B------:R-:W-:Y:S04]  /*59c0*/  LDGSTS.E [R7+0x10000], desc[UR16][R102.64], !P4 ;  /* 0x1000000066077fae */ /* 0x000fe8000e121850 */
[----:B------:R-:W-:Y:S01]  /*59d0*/  LDGSTS.E [R7+0x14000], desc[UR16][R100.64], !P4 ;  /* 0x1400000064077fae */ /* 0x000fe2000e121850 */
[----:B--2---:R-:W-:-:S03]  /*59e0*/  IMAD.WIDE R96, R6, 0x4, R96 ;  /* 0x0000000406607825 */ /* 0x004fc600078e0260 */
[----:B------:R-:W-:Y:S04]  /*59f0*/  LDGSTS.E [R7+0x18000], desc[UR16][R98.64], !P4 ;  /* 0x1800000062077fae */ /* 0x000fe8000e121850 */
[----:B-1----:R-:W2:Y:S04]  /*5a00*/  LDL.LU.64 R102, [R1+0xc20] ;  /* 0x000c200001667983 */ /* 0x002ea80000300a00 */
[----:B------:R1:W-:Y:S04]  /*5a10*/  STL.64 [R1+0x2f0], R98 ;  /* 0x0002f06201007387 */ /* 0x0003e80000100a00 */
[----:B------:R-:W3:Y:S04]  /*5a20*/  LDL.LU.64 R100, [R1+0xc18] ;  /* 0x000c180001647983 */ /* 0x000ee80000300a00 */
[----:B------:R1:W-:Y:S04]  /*5a30*/  STL.64 [R1+0x2e8], R96 ;  /* 0x0002e86001007387 */ /* 0x0003e80000100a00 */
[----:B-1----:R-:W3:Y:S04]  /*5a40*/  LDL.LU.64 R98, [R1+0xc10] ;  /* 0x000c100001627983 */ /* 0x002ee80000300a00 */
[----:B------:R1:W-:Y:S04]  /*5a50*/  LDGSTS.E [R7+0x1c000], desc[UR16][R96.64], !P4 ;  /* 0x1c00000060077fae */ /* 0x0003e8000e121850 */
[----:B------:R-:W1:Y:S01]  /*5a60*/  LDL.LU.64 R96, [R1+0xc08] ;  /* 0x000c080001607983 */ /* 0x000e620000300a00 */
[----:B------:R-:W-:-:S04]  /*5a70*/  IMAD.WIDE R94, R6, 0x4, R94 ;  /* 0x00000004065e7825 */ /* 0x000fc800078e025e */
[C---:B------:R-:W-:Y:S01]  /*5a80*/  IMAD.WIDE R92, R6.reuse, 0x4, R92 ;  /* 0x00000004065c7825 */ /* 0x040fe200078e025c */
[----:B------:R4:W-:Y:S04]  /*5a90*/  STL.64 [R1+0x2e0], R94 ;  /* 0x0002e05e01007387 */ /* 0x0009e80000100a00 */
[----:B------:R4:W-:Y:S04]  /*5aa0*/  STL.64 [R1+0x2d8], R92 ;  /* 0x0002d85c01007387 */ /* 0x0009e80000100a00 */
[----:B------:R1:W-:Y:S04]  /*5ab0*/  LDGSTS.E [R7+0x10004], desc[UR16][R94.64], !P3 ;  /* 0x100040005e077fae */ /* 0x0003e8000d921850 */
[----:B------:R1:W-:Y:S01]  /*5ac0*/  LDGSTS.E [R7+0x14004], desc[UR16][R92.64], !P3 ;  /* 0x140040005c077fae */ /* 0x0003e2000d921850 */
[----:B----4-:R-:W-:-:S04]  /*5ad0*/  IMAD.WIDE R90, R6, 0x4, R90 ;  /* 0x00000004065a7825 */ /* 0x010fc800078e025a */
[----:B------:R-:W-:Y:S01]  /*5ae0*/  IMAD.WIDE R88, R6, 0x4, R88 ;  /* 0x0000000406587825 */ /* 0x000fe200078e0258 */
[----:B------:R-:W4:Y:S04]  /*5af0*/  LDL.LU.64 R94, [R1+0xc00] ;  /* 0x000c0000015e7983 */ /* 0x000f280000300a00 */
[----:B------:R2:W-:Y:S04]  /*5b00*/  STL.64 [R1+0x2d0], R90 ;  /* 0x0002d05a01007387 */ /* 0x0005e80000100a00 */
[----:B------:R-:W3:Y:S04]  /*5b10*/  LDL.LU.64 R92, [R1+0xbf8] ;  /* 0x000bf800015c7983 */ /* 0x000ee80000300a00 */
[----:B------:R2:W-:Y:S04]  /*5b20*/  STL.64 [R1+0x2c8], R88 ;  /* 0x0002c85801007387 */ /* 0x0005e80000100a00 */
[----:B------:R-:W-:Y:S04]  /*5b30*/  LDGSTS.E [R7+0x18004], desc[UR16][R90.64], !P3 ;  /* 0x180040005a077fae */ /* 0x000fe8000d921850 */
[----:B------:R3:W-:Y:S04]  /*5b40*/  LDGSTS.E [R7+0x1c004], desc[UR16][R88.64], !P3 ;  /* 0x1c00400058077fae */ /* 0x0007e8000d921850 */
[----:B--2---:R-:W2:Y:S04]  /*5b50*/  LDL.LU.64 R90, [R1+0xbf0] ;  /* 0x000bf000015a7983 */ /* 0x004ea80000300a00 */
[----:B------:R-:W2:Y:S01]  /*5b60*/  LDL.LU.64 R88, [R1+0xbe8] ;  /* 0x000be80001587983 */ /* 0x000ea20000300a00 */
[----:B------:R-:W-:-:S02]  /*5b70*/  ISETP.GE.U32.AND P5, PT, R10, 0x7fffffb4, PT ;  /* 0x7fffffb40a00780c */ /* 0x000fc40003fa6070 */
[----:B------:R-:W1:Y:S02]  /*5b80*/  LDC R10, c[0x0][0x230] ;  /* 0x00008c00ff0a7b82 */ /* 0x000e640000000800 */
[----:B-1----:R-:W-:-:S05]  /*5b90*/  VIADD R10, R10, 0xffffffd2 ;  /* 0xffffffd20a0a7836 */ /* 0x002fca0000000000 */
[----:B------:R-:W-:Y:S02]  /*5ba0*/  ISETP.GE.U32.AND P1, PT, R10, 0x7fffffb3, PT ;  /* 0x7fffffb30a00780c */ /* 0x000fe40003f26070 */
[----:B------:R-:W1:Y:S02]  /*5bb0*/  LDC R10, c[0x0][0x230] ;  /* 0x00008c00ff0a7b82 */ /* 0x000e640000000800 */
[----:B-1----:R-:W-:-:S05]  /*5bc0*/  VIADD R10, R10, 0xffffffd1 ;  /* 0xffffffd10a0a7836 */ /* 0x002fca0000000000 */
[----:B------:R-:W-:Y:S02]  /*5bd0*/  ISETP.GE.U32.AND P4, PT, R10, 0x7fffffb2, PT ;  /* 0x7fffffb20a00780c */ /* 0x000fe40003f86070 */
[----:B------:R-:W1:Y:S02]  /*5be0*/  LDC R10, c[0x0][0x230] ;  /* 0x00008c00ff0a7b82 */ /* 0x000e640000000800 */
[----:B-1----:R-:W-:-:S05]  /*5bf0*/  VIADD R10, R10, 0xffffffd0 ;  /* 0xffffffd00a0a7836 */ /* 0x002fca0000000000 */
[----:B------:R-:W-:Y:S02]  /*5c00*/  ISETP.GE.U32.AND P3, PT, R10, 0x7fffffb1, PT ;  /* 0x7fffffb10a00780c */ /* 0x000fe40003f66070 */
[----:B------:R-:W1:Y:S02]  /*5c10*/  LDC R10, c[0x0][0x230] ;  /* 0x00008c00ff0a7b82 */ /* 0x000e640000000800 */
[----:B-1----:R-:W-:Y:S01]  /*5c20*/  IADD3 R10, R10, -0x31, RZ ;  /* 0xffffffcf0a0a7810 */ /* 0x002fe20007ffe0ff */
[----:B------:R-:W-:-:S04]  /*5c30*/  IMAD.WIDE R96, R6, 0x4, R96 ;  /* 0x0000000406607825 */ /* 0x000fc800078e0260 */
[----:B----4-:R-:W-:-:S04]  /*5c40*/  IMAD.WIDE R94, R6, 0x4, R94 ;  /* 0x00000004065e7825 */ /* 0x010fc800078e025e */
[----:B---3--:R-:W-:-:S04]  /*5c50*/  IMAD.WIDE R92, R6, 0x4, R92 ;  /* 0x00000004065c7825 */ /* 0x008fc800078e025c */
[----:B--2---:R-:W-:-:S05]  /*5c60*/  IMAD.WIDE R88, R6, 0x4, R88 ;  /* 0x0000000406587825 */ /* 0x004fca00078e0258 */
[----:B------:R1:W-:Y:S04]  /*5c70*/  STL.64 [R1+0x2c0], R88 ;  /* 0x0002c05801007387 */ /* 0x0003e80000100a00 */
[----:B------:R1:W-:Y:S02]  /*5c80*/  LDGSTS.E [R7+0x10008], desc[UR16][R88.64], !P0 ;  /* 0x1000800058077fae */ /* 0x0003e4000c121850 */
[----:B-1----:R-:W1:Y:S01]  /*5c90*/  LDC R89, c[0x0][0x230] ;  /* 0x00008c00ff597b82 */ /* 0x002e620000000800 */
[----:B------:R-:W-:-:S05]  /*5ca0*/  IMAD.WIDE R90, R6, 0x4, R90 ;  /* 0x00000004065a7825 */ /* 0x000fca00078e025a */
[----:B------:R2:W-:Y:S02]  /*5cb0*/  LDGSTS.E [R7+0x14008], desc[UR16][R90.64], !P0 ;  /* 0x140080005a077fae */ /* 0x0005e4000c121850 */
[----:B------:R-:W3:Y:S02]  /*5cc0*/  LDC R88, c[0x0][0x230] ;  /* 0x00008c00ff587b82 */ /* 0x000ee40000000800 */
[----:B------:R4:W-:Y:S04]  /*5cd0*/  LDGSTS.E [R7+0x18008], desc[UR16][R92.64], !P0 ;  /* 0x180080005c077fae */ /* 0x0009e8000c121850 */
[----:B------:R4:W-:Y:S01]  /*5ce0*/  LDGSTS.E [R7+0x1c008], desc[UR16][R94.64], !P0 ;  /* 0x1c0080005e077fae */ /* 0x0009e2000c121850 */
[----:B------:R-:W-:-:S03]  /*5cf0*/  ISETP.GE.U32.AND P0, PT, R10, 0x7fffffb0, PT ;  /* 0x7fffffb00a00780c */ /* 0x000fc60003f06070 */
[----:B------:R2:W-:Y:S04]  /*5d00*/  STL.64 [R1+0x2b8], R90 ;  /* 0x0002b85a01007387 */ /* 0x0005e80000100a00 */
[----:B------:R4:W-:Y:S01]  /*5d10*/  LDGSTS.E [R7+0x1000c], desc[UR16][R96.64], !P6 ;  /* 0x1000c00060077fae */ /* 0x0009e2000f121850 */
[----:B-1----:R-:W-:Y:S02]  /*5d20*/  VIADD R10, R89, 0xffffffce ;  /* 0xffffffce590a7836 */ /* 0x002fe40000000000 */
[----:B------:R-:W1:Y:S01]  /*5d30*/  LDC R89, c[0x0][0x230] ;  /* 0x00008c00ff597b82 */ /* 0x000e620000000800 */
[----:B------:R4:W-:Y:S04]  /*5d40*/  STL.64 [R1+0x2b0], R92 ;  /* 0x0002b05c01007387 */ /* 0x0009e80000100a00 */
[----:B------:R3:W-:Y:S01]  /*5d50*/  STL.64 [R1+0x2a8], R94 ;  /* 0x0002a85e01007387 */ /* 0x0007e20000100a00 */
[----:B--2---:R-:W-:-:S03]  /*5d60*/  IMAD.WIDE R90, R6, 0x4, R102 ;  /* 0x00000004065a7825 */ /* 0x004fc600078e0266 */
[----:B------:R2:W-:Y:S01]  /*5d70*/  STL.64 [R1+0x2a0], R96 ;  /* 0x0002a06001007387 */ /* 0x0005e20000100a00 */
[----:B----4-:R-:W-:-:S04]  /*5d80*/  IMAD.WIDE R92, R6, 0x4, R100 ;  /* 0x00000004065c7825 */ /* 0x010fc800078e0264 */
[----:B---3--:R-:W-:-:S04]  /*5d90*/  IMAD.WIDE R94, R6, 0x4, R98 ;  /* 0x00000004065e7825 */ /* 0x008fc800078e0262 */
[C---:B------:R-:W-:Y:S01]  /*5da0*/  IMAD.WIDE R98, R6.reuse, 0x4, R104 ;  /* 0x0000000406627825 */ /* 0x040fe200078e0268 */
[----:B------:R3:W-:Y:S03]  /*5db0*/  STL.64 [R1+0x298], R94 ;  /* 0x0002985e01007387 */ /* 0x0007e60000100a00 */
[C---:B--2---:R-:W-:Y:S01]  /*5dc0*/  IMAD.WIDE R96, R6.reuse, 0x4, R106 ;  /* 0x0000000406607825 */ /* 0x044fe200078e026a */
[----:B------:R3:W-:Y:S04]  /*5dd0*/  LDGSTS.E [R7+0x1400c], desc[UR16][R94.64], !P6 ;  /* 0x1400c0005e077fae */ /* 0x0007e8000f121850 */
[----:B------:R2:W-:Y:S04]  /*5de0*/  STL.64 [R1+0x290], R92 ;  /* 0x0002905c01007387 */ /* 0x0005e80000100a00 */
[----:B------:R2:W-:Y:S04]  /*5df0*/  LDGSTS.E [R7+0x1800c], desc[UR16][R92.64], !P6 ;  /* 0x1800c0005c077fae */ /* 0x0005e8000f121850 */
[----:B------:R4:W-:Y:S01]  /*5e00*/  STL.64 [R1+0x288], R90 ;  /* 0x0002885a01007387 */ /* 0x0009e20000100a00 */
[----:B---3--:R-:W-:-:S03]  /*5e10*/  IMAD.WIDE R94, R6, 0x4, R108 ;  /* 0x00000004065e7825 */ /* 0x008fc600078e026c */
[----:B------:R4:W-:Y:S01]  /*5e20*/  LDGSTS.E [R7+0x1c00c], desc[UR16][R90.64], !P6 ;  /* 0x1c00c0005a077fae */ /* 0x0009e2000f121850 */
[----:B------:R-:W-:Y:S01]  /*5e30*/  ISETP.GE.U32.AND P6, PT, R10, 0x7fffffaf, PT ;  /* 0x7fffffaf0a00780c */ /* 0x000fe20003fc6070 */
[----:B--2---:R-:W-:Y:S02]  /*5e40*/  IMAD.WIDE R92, R6, 0x4, R110 ;  /* 0x00000004065c7825 */ /* 0x004fe400078e026e */
[----:B------:R2:W-:Y:S04]  /*5e50*/  STL.64 [R1+0x280], R98 ;  /* 0x0002806201007387 */ /* 0x0005e80000100a00 */
[----:B------:R2:W-:Y:S01]  /*5e60*/  LDGSTS.E [R246+0x10000], desc[UR16][R98.64], !P5 ;  /* 0x1000000062f67fae */ /* 0x0005e2000e921850 */
[----:B----4-:R-:W3:Y:S03]  /*5e70*/  LDC R90, c[0x0][0x230] ;  /* 0x00008c00ff5a7b82 */ /* 0x010ee60000000800 */
[----:B------:R4:W-:Y:S01]  /*5e80*/  STL.64 [R1+0x278], R96 ;  /* 0x0002786001007387 */ /* 0x0009e20000100a00 */
[----:B-1----:R-:W-:-:S03]  /*5e90*/  VIADD R10, R89, 0xffffffcd ;  /* 0xffffffcd590a7836 */ /* 0x002fc60000000000 */
[----:B------:R4:W-:Y:S01]  /*5ea0*/  LDGSTS.E [R246+0x14000], desc[UR16][R96.64], !P5 ;  /* 0x1400000060f67fae */ /* 0x0009e2000e921850 */
[----:B------:R-:W1:Y:S01]  /*5eb0*/  LDC R89, c[0x0][0x230] ;  /* 0x00008c00ff597b82 */ /* 0x000e620000000800 */
[C---:B--2---:R-:W-:Y:S02]  /*5ec0*/  IMAD.WIDE R98, R6.reuse, 0x4, R112 ;  /* 0x0000000406627825 */ /* 0x044fe400078e0270 */
[----:B------:R2:W-:Y:S04]  /*5ed0*/  STL.64 [R1+0x270], R94 ;  /* 0x0002705e01007387 */ /* 0x0005e80000100a00 */
[----:B------:R2:W-:Y:S01]  /*5ee0*/  LDGSTS.E [R246+0x18000], desc[UR16][R94.64], !P5 ;  /* 0x180000005ef67fae */ /* 0x0005e2000e921850 */
[----:B------:R-:W1:Y:S01]  /*5ef0*/  LDC R91, c[0x0][0x230] ;  /* 0x00008c00ff5b7b82 */ /* 0x000e620000000800 */
[----:B----4-:R-:W-:-:S02]  /*5f00*/  IMAD.WIDE R96, R6, 0x4, R114 ;  /* 0x0000000406607825 */ /* 0x010fc400078e0272 */
[----:B------:R4:W-:Y:S04]  /*5f10*/  STL.64 [R1+0x268], R92 ;  /* 0x0002685c01007387 */ /* 0x0009e80000100a00 */
[----:B------:R4:W-:Y:S01]  /*5f20*/  LDGSTS.E [R246+0x1c000], desc[UR16][R92.64], !P5 ;  /* 0x1c0000005cf67fae */ /* 0x0009e2000e921850 */
[----:B--2---:R-:W-:-:S03]  /*5f30*/  IMAD.WIDE R94, R6, 0x4, R116 ;  /* 0x00000004065e7825 */ /* 0x004fc600078e0274 */
[----:B------:R2:W-:Y:S01]  /*5f40*/  STL.64 [R1+0x260], R98 ;  /* 0x0002606201007387 */ /* 0x0005e20000100a00 */
[----:B------:R-:W-:-:S03]  /*5f50*/  ISETP.GE.U32.AND P5, PT, R10, 0x7fffffae, PT ;  /* 0x7fffffae0a00780c */ /* 0x000fc60003fa6070 */
[----:B------:R2:W-:Y:S01]  /*5f60*/  LDGSTS.E [R246+0x10004], desc[UR16][R98.64], !P1 ;  /* 0x1000400062f67fae */ /* 0x0005e2000c921850 */
[----:B----4-:R-:W-:-:S03]  /*5f70*/  IMAD.WIDE R92, R6, 0x4, R118 ;  /* 0x00000004065c7825 */ /* 0x010fc600078e0276 */
[----:B------:R4:W-:Y:S01]  /*5f80*/  STL.64 [R1+0x258], R96 ;  /* 0x0002586001007387 */ /* 0x0009e20000100a00 */
[----:B------:R-:W1:Y:S01]  /*5f90*/  LDC R118, c[0x0][0x230] ;  /* 0x00008c00ff767b82 */ /* 0x000e620000000800 */
[----:B------:R-:W-:Y:S02]  /*5fa0*/  VIADD R10, R88, 0xffffffcc ;  /* 0xffffffcc580a7836 */ /* 0x000fe40000000000 */
[----:B------:R4:W-:Y:S01]  /*5fb0*/  LDGSTS.E [R246+0x14004], desc[UR16][R96.64], !P1 ;  /* 0x1400400060f67fae */ /* 0x0009e2000c921850 */
[----:B--2---:R-:W-:-:S03]  /*5fc0*/  IMAD.WIDE R98, R6, 0x4, R120 ;  /* 0x0000000406627825 */ /* 0x004fc600078e0278 */
[----:B------:R2:W-:Y:S01]  /*5fd0*/  STL.64 [R1+0x250], R94 ;  /* 0x0002505e01007387 */ /* 0x0005e20000100a00 */
[----:B------:R-:W1:Y:S03]  /*5fe0*/  LDC R88, c[0x0][0x230] ;  /* 0x00008c00ff587b82 */ /* 0x000e660000000800 */
[----:B------:R2:W-:Y:S01]  /*5ff0*/  LDGSTS.E [R246+0x18004], desc[UR16][R94.64], !P1 ;  /* 0x180040005ef67fae */ /* 0x0005e2000c921850 */
[----:B----4-:R-:W-:-:S03]  /*6000*/  IMAD.WIDE R96, R6, 0x4, R122 ;  /* 0x0000000406607825 */ /* 0x010fc600078e027a */
[----:B------:R4:W-:Y:S04]  /*6010*/  STL.64 [R1+0x248], R92 ;  /* 0x0002485c01007387 */ /* 0x0009e80000100a00 */
[----:B------:R4:W-:Y:S01]  /*6020*/  LDGSTS.E [R246+0x1c004], desc[UR16][R92.64], !P1 ;  /* 0x1c0040005cf67fae */ /* 0x0009e2000c921850 */
[----:B--2---:R-:W-:-:S03]  /*6030*/  IMAD.WIDE R94, R6, 0x4, R124 ;  /* 0x00000004065e7825 */ /* 0x004fc600078e027c */
[----:B------:R2:W-:Y:S04]  /*6040*/  STL.64 [R1+0x240], R98 ;  /* 0x0002406201007387 */ /* 0x0005e80000100a00 */
[----:B------:R2:W-:Y:S01]  /*6050*/  LDGSTS.E [R246+0x10008], desc[UR16][R98.64], !P4 ;  /* 0x1000800062f67fae */ /* 0x0005e2000e121850 */
[----:B----4-:R-:W-:-:S03]  /*6060*/  IMAD.WIDE R92, R6, 0x4, R126 ;  /* 0x00000004065c7825 */ /* 0x010fc600078e027e */
[----:B------:R4:W-:Y:S01]  /*6070*/  STL.64 [R1+0x238], R96 ;  /* 0x0002386001007387 */ /* 0x0009e20000100a00 */
[----:B------:R-:W-:Y:S01]  /*6080*/  ISETP.GE.U32.AND P1, PT, R10, 0x7fffffad, PT ;  /* 0x7fffffad0a00780c */ /* 0x000fe20003f26070 */
[----:B------:R-:W1:Y:S02]  /*6090*/  LDC R126, c[0x0][0x230] ;  /* 0x00008c00ff7e7b82 */ /* 0x000e640000000800 */
[----:B------:R4:W-:Y:S01]  /*60a0*/  LDGSTS.E [R246+0x14008], desc[UR16][R96.64], !P4 ;  /* 0x1400800060f67fae */ /* 0x0009e2000e121850 */
[----:B--2---:R-:W-:-:S03]  /*60b0*/  IMAD.WIDE R98, R6, 0x4, R128 ;  /* 0x0000000406627825 */ /* 0x004fc600078e0280 */
[----:B------:R2:W-:Y:S04]  /*60c0*/  STL.64 [R1+0x230], R94 ;  /* 0x0002305e01007387 */ /* 0x0005e80000100a00 */
        /* <DEDUP_REMOVED lines=9> */
[----:B---3--:R-:W-:Y:S01]  /*6160*/  IADD3 R10, R90, -0x35, RZ ;  /* 0xffffffcb5a0a7810 */ /* 0x008fe20007ffe0ff */
[----:B------:R-:W3:Y:S02]  /*6170*/  LDC R134, c[0x0][0x230] ;  /* 0x00008c00ff867b82 */ /* 0x000ee40000000800 */
[----:B------:R4:W-:Y:S01]  /*6180*/  LDGSTS.E [R246+0x1400c], desc[UR16][R96.64], !P3 ;  /* 0x1400c00060f67fae */ /* 0x0009e2000d921850 */
[----:B--2---:R-:W-:-:S03]  /*6190*/  IMAD.WIDE R98, R6, 0x4, R136 ;  /* 0x0000000406627825 */ /* 0x004fc600078e0288 */
[----:B------:R2:W-:Y:S02]  /*61a0*/  STL.64 [R1+0x210], R94 ;  /* 0x0002105e01007387 */ /* 0x0005e40000100a00 */
[----:B------:R-:W3:Y:S02]  /*61b0*/  LDC R90, c[0x0][0x230] ;  /* 0x00008c00ff5a7b82 */ /* 0x000ee40000000800 */
[----:B------:R2:W-:Y:S01]  /*61c0*/  LDGSTS.E [R246+0x1800c], desc[UR16][R94.64], !P3 ;  /* 0x1800c0005ef67fae */ /* 0x0005e2000d921850 */
[----:B----4-:R-:W-:-:S03]  /*61d0*/  IMAD.WIDE R96, R6, 0x4, R138 ;  /* 0x0000000406607825 */ /* 0x010fc600078e028a */
        /* <DEDUP_REMOVED lines=8> */
[----:B------:R-:W3:Y:S03]  /*6260*/  LDC R142, c[0x0][0x230] ;  /* 0x00008c00ff8e7b82 */ /* 0x000ee60000000800 */
[----:B------:R4:W-:Y:S01]  /*6270*/  LDGSTS.E [R247+0x14000], desc[UR16][R96.64], !P0 ;  /* 0x1400000060f77fae */ /* 0x0009e2000c121850 */
[----:B-1----:R-:W-:Y:S02]  /*6280*/  VIADD R10, R89, 0xffffffca ;  /* 0xffffffca590a7836 */ /* 0x002fe40000000000 */
[C---:B--2---:R-:W-:Y:S01]  /*6290*/  IMAD.WIDE R98, R6.reuse, 0x4, R144 ;  /* 0x0000000406627825 */ /* 0x044fe200078e0290 */
[----:B------:R1:W-:Y:S01]  /*62a0*/  STL.64 [R1+0x1f0], R94 ;  /* 0x0001f05e01007387 */ /* 0x0003e20000100a00 */
[----:B------:R-:W2:Y:S03]  /*62b0*/  LDC R89, c[0x0][0x230] ;  /* 0x00008c00ff597b82 */ /* 0x000ea60000000800 */
[----:B------:R1:W-:Y:S01]  /*62c0*/  LDGSTS.E [R247+0x18000], desc[UR16][R94.64], !P0 ;  /* 0x180000005ef77fae */ /* 0x0003e2000c121850 */
[----:B----4-:R-:W-:-:S03]  /*62d0*/  IMAD.WIDE R96, R6, 0x4, R146 ;  /* 0x0000000406607825 */ /* 0x010fc600078e0292 */
[----:B------:R4:W-:Y:S04]  /*62e0*/  STL.64 [R1+0x1e8], R92 ;  /* 0x0001e85c01007387 */ /* 0x0009e80000100a00 */
[----:B------:R4:W-:Y:S01]  /*62f0*/  LDGSTS.E [R247+0x1c000], desc[UR16][R92.64], !P0 ;  /* 0x1c0000005cf77fae */ /* 0x0009e2000c121850 */
[----:B-1----:R-:W-:-:S03]  /*6300*/  IMAD.WIDE R94, R6, 0x4, R148 ;  /* 0x00000004065e7825 */ /* 0x002fc600078e0294 */
[----:B------:R1:W-:Y:S01]  /*6310*/  STL.64 [R1+0x1e0], R98 ;  /* 0x0001e06201007387 */ /* 0x0003e20000100a00 */
[----:B------:R-:W-:-:S03]  /*6320*/  ISETP.GE.U32.AND P3, PT, R10, 0x7fffffab, PT ;  /* 0x7fffffab0a00780c */ /* 0x000fc60003f66070 */
[----:B------:R1:W-:Y:S01]  /*6330*/  LDGSTS.E [R247+0x10004], desc[UR16][R98.64], !P6 ;  /* 0x1000400062f77fae */ /* 0x0003e2000f121850 */
[----:B----4-:R-:W-:-:S03]  /*6340*/  IMAD.WIDE R92, R6, 0x4, R150 ;  /* 0x00000004065c7825 */ /* 0x010fc600078e0296 */
[----:B------:R4:W-:Y:S01]  /*6350*/  STL.64 [R1+0x1d8], R96 ;  /* 0x0001d86001007387 */ /* 0x0009e20000100a00 */
[----:B------:R-:W2:Y:S03]  /*6360*/  LDC R150, c[0x0][0x230] ;  /* 0x00008c00ff967b82 */ /* 0x000ea60000000800 */
[----:B------:R4:W-:Y:S01]  /*6370*/  LDGSTS.E [R247+0x14004], desc[UR16][R96.64], !P6 ;  /* 0x1400400060f77fae */ /* 0x0009e2000f121850 */
[----:B------:R-:W-:Y:S02]  /*6380*/  VIADD R10, R88, 0xffffffc9 ;  /* 0xffffffc9580a7836 */ /* 0x000fe40000000000 */
[C---:B-1----:R-:W-:Y:S01]  /*6390*/  IMAD.WIDE R98, R6.reuse, 0x4, R152 ;  /* 0x0000000406627825 */ /* 0x042fe200078e0298 */
[----:B------:R1:W-:Y:S01]  /*63a0*/  STL.64 [R1+0x1d0], R94 ;  /* 0x0001d05e01007387 */ /* 0x0003e20000100a00 */
[----:B------:R-:W2:Y:S03]  /*63b0*/  LDC R88, c[0x0][0x230] ;  /* 0x00008c00ff587b82 */ /* 0x000ea60000000800 */
[----:B------:R1:W-:Y:S01]  /*63c0*/  LDGSTS.E [R247+0x18004], desc[UR16][R94.64], !P6 ;  /* 0x180040005ef77fae */ /* 0x0003e2000f121850 */
[----:B----4-:R-:W-:-:S03]  /*63d0*/  IMAD.WIDE R96, R6, 0x4, R154 ;  /* 0x0000000406607825 */ /* 0x010fc600078e029a */
[----:B------:R4:W-:Y:S04]  /*63e0*/  STL.64 [R1+0x1c8], R92 ;  /* 0x0001c85c01007387 */ /* 0x0009e80000100a00 */
[----:B------:R4:W-:Y:S01]  /*63f0*/  LDGSTS.E [R247+0x1c004], desc[UR16][R92.64], !P6 ;  /* 0x1c0040005cf77fae */ /* 0x0009e2000f121850 */
[----:B-1----:R-:W-:-:S03]  /*6400*/  IMAD.WIDE R94, R6, 0x4, R156 ;  /* 0x00000004065e7825 */ /* 0x002fc600078e029c */
[----:B------:R1:W-:Y:S04]  /*6410*/  STL.64 [R1+0x1c0], R98 ;  /* 0x0001c06201007387 */ /* 0x0003e80000100a00 */
[----:B------:R1:W-:Y:S01]  /*6420*/  LDGSTS.E [R247+0x10008], desc[UR16][R98.64], !P5 ;  /* 0x1000800062f77fae */ /* 0x0003e2000e921850 */
[----:B----4-:R-:W-:-:S03]  /*6430*/  IMAD.WIDE R92, R6, 0x4, R158 ;  /* 0x00000004065c7825 */ /* 0x010fc600078e029e */
[----:B------:R4:W-:Y:S01]  /*6440*/  STL.64 [R1+0x1b8], R96 ;  /* 0x0001b86001007387 */ /* 0x0009e20000100a00 */
[----:B------:R-:W-:Y:S01]  /*6450*/  ISETP.GE.U32.AND P0, PT, R10, 0x7fffffaa, PT ;  /* 0x7fffffaa0a00780c */ /* 0x000fe20003f06070 */
[----:B------:R-:W2:Y:S02]  /*6460*/  LDC R158, c[0x0][0x230] ;  /* 0x00008c00ff9e7b82 */ /* 0x000ea40000000800 */
[----:B------:R4:W-:Y:S01]  /*6470*/  LDGSTS.E [R247+0x14008], desc[UR16][R96.64], !P5 ;  /* 0x1400800060f77fae */ /* 0x0009e2000e921850 */
[----:B------:R-:W-:-:S03]  /*6480*/  VIADD R10, R91, 0xffffffc8 ;  /* 0xffffffc85b0a7836 */ /* 0x000fc60000000000 */
[----:B------:R-:W-:Y:S04]  /*6490*/  STL.64 [R1+0x1b0], R94 ;  /* 0x0001b05e01007387 */ /* 0x000fe80000100a00 */
[----:B------:R-:W-:Y:S04]  /*64a0*/  LDGSTS.E [R247+0x18008], desc[UR16][R94.64], !P5 ;  /* 0x180080005ef77fae */ /* 0x000fe8000e921850 */
[----:B------:R3:W-:Y:S04]  /*64b0*/  STL.64 [R1+0x1a8], R92 ;  /* 0x0001a85c01007387 */ /* 0x0007e80000100a00 */
[----:B------:R3:W-:Y:S01]  /*64c0*/  LDGSTS.E [R247+0x1c008], desc[UR16][R92.64], !P5 ;  /* 0x1c0080005cf77fae */ /* 0x0007e2000e921850 */
[----:B-1----:R-:W-:Y:S01]  /*64d0*/  IMAD.WIDE R98, R6, 0x4, R160 ;  /* 0x0000000406627825 */ /* 0x002fe200078e02a0 */
[----:B------:R-:W-:-:S03]  /*64e0*/  ISETP.GE.U32.AND P6, PT, R10, 0x7fffffa9, PT ;  /* 0x7fffffa90a00780c */ /* 0x000fc60003fc6070 */
[C---:B----4-:R-:W-:Y:S01]  /*64f0*/  IMAD.WIDE R96, R6.reuse, 0x4, R162 ;  /* 0x0000000406607825 */ /* 0x050fe200078e02a2 */
[----:B---3--:R-:W1:Y:S03]  /*6500*/  LDC R92, c[0x0][0x230] ;  /* 0x00008c00ff5c7b82 */ /* 0x008e660000000800 */
[----:B------:R-:W-:Y:S01]  /*6510*/  IMAD.WIDE R94, R6, 0x4, R164 ;  /* 0x00000004065e7825 */ /* 0x000fe200078e02a4 */
[----:B------:R-:W-:Y:S01]  /*6520*/  IADD3 R10, R90, -0x39, RZ ;  /* 0xffffffc75a0a7810 */ /* 0x000fe20007ffe0ff */
[----:B------:R3:W-:Y:S02]  /*6530*/  STL.64 [R1+0x1a0], R98 ;  /* 0x0001a06201007387 */ /* 0x0007e40000100a00 */
[C---:B------:R-:W-:Y:S02]  /*6540*/  IMAD.WIDE R90, R6.reuse, 0x4, R166 ;  /* 0x00000004065a7825 */ /* 0x040fe400078e02a6 */
[----:B------:R3:W-:Y:S02]  /*6550*/  LDGSTS.E [R247+0x1000c], desc[UR16][R98.64], !P1 ;  /* 0x1000c00062f77fae */ /* 0x0007e4000c921850 */
[----:B------:R-:W-:Y:S01]  /*6560*/  IMAD.WIDE R100, R6, 0x4, R168 ;  /* 0x0000000406647825 */ /* 0x000fe200078e02a8 */
[----:B------:R-:W-:Y:S01]  /*6570*/  ISETP.GE.U32.AND P5, PT, R10, 0x7fffffa8, PT ;  /* 0x7fffffa80a00780c */ /* 0x000fe20003fa6070 */
[----:B------:R4:W-:Y:S01]  /*6580*/  STL.64 [R1+0x198], R96 ;  /* 0x0001986001007387 */ /* 0x0009e20000100a00 */
[----:B------:R-:W1:Y:S01]  /*6590*/  LDC R166, c[0x0][0x230] ;  /* 0x00008c00ffa67b82 */ /* 0x000e620000000800 */
[----:B--2---:R-:W-:-:S02]  /*65a0*/  VIADD R10, R89, 0xffffffc6 ;  /* 0xffffffc6590a7836 */ /* 0x004fc40000000000 */
[----:B------:R4:W-:Y:S01]  /*65b0*/  LDGSTS.E [R247+0x1400c], desc[UR16][R96.64], !P1 ;  /* 0x1400c00060f77fae */ /* 0x0009e2000c921850 */
[----:B---3--:R-:W-:-:S03]  /*65c0*/  IMAD.WIDE R98, R6, 0x4, R170 ;  /* 0x0000000406627825 */ /* 0x008fc600078e02aa */
[----:B------:R2:W-:Y:S01]  /*65d0*/  STL.64 [R1+0x190], R94 ;  /* 0x0001905e01007387 */ /* 0x0005e20000100a00 */
[----:B------:R-:W3:Y:S03]  /*65e0*/  LDC R89, c[0x0][0x230] ;  /* 0x00008c00ff597b82 */ /* 0x000ee60000000800 */
[----:B------:R2:W-:Y:S01]  /*65f0*/  LDGSTS.E [R247+0x1800c], desc[UR16][R94.64], !P1 ;  /* 0x1800c0005ef77fae */ /* 0x0005e2000c921850 */
[----:B----4-:R-:W-:-:S03]  /*6600*/  IMAD.WIDE R96, R6, 0x4, R172 ;  /* 0x0000000406607825 */ /* 0x010fc600078e02ac */
[----:B------:R4:W-:Y:S04]  /*6610*/  STL.64 [R1+0x188], R90 ;  /* 0x0001885a01007387 */ /* 0x0009e80000100a00 */
[----:B------:R4:W-:Y:S01]  /*6620*/  LDGSTS.E [R247+0x1c00c], desc[UR16][R90.64], !P1 ;  /* 0x1c00c0005af77fae */ /* 0x0009e2000c921850 */
[----:B--2---:R-:W-:-:S03]  /*6630*/  IMAD.WIDE R94, R6, 0x4, R174 ;  /* 0x00000004065e7825 */ /* 0x004fc600078e02ae */
[----:B------:R2:W-:Y:S01]  /*6640*/  STL.64 [R1+0x180], R100 ;  /* 0x0001806401007387 */ /* 0x0005e20000100a00 */
[----:B------:R-:W-:Y:S01]  /*6650*/  ISETP.GE.U32.AND P1, PT, R10, 0x7fffffa7, PT ;  /* 0x7fffffa70a00780c */ /* 0x000fe20003f26070 */
[----:B------:R-:W3:Y:S02]  /*6660*/  LDC R174, c[0x0][0x230] ;  /* 0x00008c00ffae7b82 */ /* 0x000ee40000000800 */
[----:B------:R2:W-:Y:S01]  /*6670*/  LDGSTS.E [R248+0x10000], desc[UR16][R100.64], !P4 ;  /* 0x1000000064f87fae */ /* 0x0005e2000e121850 */
[----:B------:R-:W-:-:S03]  /*6680*/  VIADD R10, R88, 0xffffffc5 ;  /* 0xffffffc5580a7836 */ /* 0x000fc60000000000 */
[----:B------:R1:W-:Y:S01]  /*6690*/  STL.64 [R1+0x178], R98 ;  /* 0x0001786201007387 */ /* 0x0003e20000100a00 */
[C---:B------:R-:W-:Y:S01]  /*66a0*/  IMAD.WIDE R108, R6.reuse, 0x4, R200 ;  /* 0x00000004066c7825 */ /* 0x040fe200078e02c8 */
[----:B----4-:R-:W4:Y:S02]  /*66b0*/  LDC R90, c[0x0][0x230] ;  /* 0x00008c00ff5a7b82 */ /* 0x010f240000000800 */
[----:B------:R1:W-:Y:S01]  /*66c0*/  LDGSTS.E [R248+0x14000], desc[UR16][R98.64], !P4 ;  /* 0x1400000062f87fae */ /* 0x0003e2000e121850 */
[----:B--2---:R-:W-:-:S03]  /*66d0*/  IMAD.WIDE R100, R6, 0x4, R176 ;  /* 0x0000000406647825 */ /* 0x004fc600078e02b0 */
[----:B------:R2:W-:Y:S02]  /*66e0*/  STL.64 [R1+0x170], R96 ;  /* 0x0001706001007387 */ /* 0x0005e40000100a00 */
[----:B------:R-:W3:Y:S02]  /*66f0*/  LDC R88, c[0x0][0x230] ;  /* 0x00008c00ff587b82 */ /* 0x000ee40000000800 */
[----:B------:R2:W-:Y:S01]  /*6700*/  LDGSTS.E [R248+0x18000], desc[UR16][R96.64], !P4 ;  /* 0x1800000060f87fae */ /* 0x0005e2000e121850 */
[----:B-1----:R-:W-:-:S03]  /*6710*/  IMAD.WIDE R98, R6, 0x4, R178 ;  /* 0x0000000406627825 */ /* 0x002fc600078e02b2 */
[----:B------:R1:W-:Y:S02]  /*6720*/  STL.64 [R1+0x168], R94 ;  /* 0x0001685e01007387 */ /* 0x0003e40000100a00 */
[----:B------:R-:W3:Y:S02]  /*6730*/  LDC R91, c[0x0][0x230] ;  /* 0x00008c00ff5b7b82 */ /* 0x000ee40000000800 */
[----:B------:R1:W-:Y:S01]  /*6740*/  LDGSTS.E [R248+0x1c000], desc[UR16][R94.64], !P4 ;  /* 0x1c0000005ef87fae */ /* 0x0003e2000e121850 */
[----:B--2---:R-:W-:-:S03]  /*6750*/  IMAD.WIDE R96, R6, 0x4, R180 ;  /* 0x0000000406607825 */ /* 0x004fc600078e02b4 */
[----:B------:R-:W-:Y:S01]  /*6760*/  STL.64 [R1+0x118], R100 ;  /* 0x0001186401007387 */ /* 0x000fe20000100a00 */
[----:B------:R-:W-:-:S03]  /*6770*/  ISETP.GE.U32.AND P4, PT, R10, 0x7fffffa6, PT ;  /* 0x7fffffa60a00780c */ /* 0x000fc60003f86070 */
[----:B------:R-:W-:Y:S01]  /*6780*/  LDGSTS.E [R248+0x10004], desc[UR16][R100.64], !P3 ;  /* 0x1000400064f87fae */ /* 0x000fe2000d921850 */
[----:B-1----:R-:W-:-:S03]  /*6790*/  IMAD.WIDE R94, R6, 0x4, R182 ;  /* 0x00000004065e7825 */ /* 0x002fc600078e02b6 */
[----:B------:R1:W-:Y:S01]  /*67a0*/  STL.64 [R1+0x110], R98 ;  /* 0x0001106201007387 */ /* 0x0003e20000100a00 */
[----:B------:R-:W2:Y:S03]  /*67b0*/  LDC R182, c[0x0][0x230] ;  /* 0x00008c00ffb67b82 */ /* 0x000ea60000000800 */
[----:B------:R1:W-:Y:S01]  /*67c0*/  LDGSTS.E [R248+0x14004], desc[UR16][R98.64], !P3 ;  /* 0x1400400062f87fae */ /* 0x0003e2000d921850 */
[----:B------:R-:W-:-:S03]  /*67d0*/  VIADD R10, R92, 0xffffffc4 ;  /* 0xffffffc45c0a7836 */ /* 0x000fc60000000000 */
[----:B------:R4:W-:Y:S01]  /*67e0*/  STL.64 [R1+0x108], R96 ;  /* 0x0001086001007387 */ /* 0x0009e20000100a00 */
[C---:B------:R-:W-:Y:S02]  /*67f0*/  IMAD.WIDE R92, R6.reuse, 0x4, R190 ;  /* 0x00000004065c7825 */ /* 0x040fe400078e02be */
[----:B------:R-:W2:Y:S01]  /*6800*/  LDC R190, c[0x0][0x230] ;  /* 0x00008c00ffbe7b82 */ /* 0x000ea20000000800 */
[----:B------:R4:W-:Y:S01]  /*6810*/  LDGSTS.E [R248+0x18004], desc[UR16][R96.64], !P3 ;  /* 0x1800400060f87fae */ /* 0x0009e2000d921850 */
[----:B-1----:R-:W-:-:S03]  /*6820*/  IMAD.WIDE R98, R6, 0x4, R184 ;  /* 0x0000000406627825 */ /* 0x002fc600078e02b8 */
[----:B------:R1:W-:Y:S04]  /*6830*/  STL.64 [R1+0x100], R94 ;  /* 0x0001005e01007387 */ /* 0x0003e80000100a00 */
        /* <DEDUP_REMOVED lines=15> */
[----:B------:R-:W-:-:S03]  /*6930*/  IMAD.WIDE R100, R6, 0x4, R202 ;  /* 0x0000000406647825 */ /* 0x000fc600078e02ca */
[----:B------:R4:W-:Y:S01]  /*6940*/  LDGSTS.E [R248+0x1000c], desc[UR16][R98.64], !P6 ;  /* 0x1000c00062f87fae */ /* 0x0009e2000f121850 */
[----:B-1----:R-:W-:-:S03]  /*6950*/  IMAD.WIDE R92, R6, 0x4, R198 ;  /* 0x00000004065c7825 */ /* 0x002fc600078e02c6 */
[----:B------:R1:W-:Y:S01]  /*6960*/  STL.64 [R1+0xd0], R96 ;  /* 0x0000d06001007387 */ /* 0x0003e20000100a00 */
[----:B------:R-:W-:-:S03]  /*6970*/  IMAD.WIDE R106, R6, 0x4, R204 ;  /* 0x00000004066a7825 */ /* 0x000fc600078e02cc */
[----:B------:R1:W-:Y:S01]  /*6980*/  LDGSTS.E [R248+0x1400c], desc[UR16][R96.64], !P6 ;  /* 0x1400c00060f87fae */ /* 0x0003e2000f121850 */
[----:B------:R-:W-:-:S03]  /*6990*/  IMAD.WIDE R104, R6, 0x4, R206 ;  /* 0x0000000406687825 */ /* 0x000fc600078e02ce */
[----:B------:R3:W-:Y:S01]  /*69a0*/  STL.64 [R1+0xc8], R94 ;  /* 0x0000c85e01007387 */ /* 0x0007e20000100a00 */
[----:B------:R-:W-:-:S03]  /*69b0*/  IMAD.WIDE R102, R6, 0x4, R208 ;  /* 0x0000000406667825 */ /* 0x000fc600078e02d0 */
[----:B------:R3:W-:Y:S01]  /*69c0*/  LDGSTS.E [R248+0x1800c], desc[UR16][R94.64], !P6 ;  /* 0x1800c0005ef87fae */ /* 0x0007e2000f121850 */
[----:B------:R-:W-:Y:S01]  /*69d0*/  ISETP.GE.U32.AND P3, PT, R10, 0x7fffffa5, PT ;  /* 0x7fffffa50a00780c */ /* 0x000fe20003f66070 */
[----:B------:R-:W2:Y:S01]  /*69e0*/  LDC R198, c[0x0][0x230] ;  /* 0x00008c00ffc67b82 */ /* 0x000ea20000000800 */
[C---:B----4-:R-:W-:Y:S01]  /*69f0*/  IMAD.WIDE R98, R6.reuse, 0x4, R210 ;  /* 0x0000000406627825 */ /* 0x050fe200078e02d2 */
[----:B------:R4:W-:Y:S04]  /*6a00*/  STL.64 [R1+0xc0], R92 ;  /* 0x0000c05c01007387 */ /* 0x0009e80000100a00 */
[----:B------:R4:W-:Y:S01]  /*6a10*/  LDGSTS.E [R248+0x1c00c], desc[UR16][R92.64], !P6 ;  /* 0x1c00c0005cf87fae */ /* 0x0009e2000f121850 */
[C---:B-1----:R-:W-:Y:S01]  /*6a20*/  IMAD.WIDE R96, R6.reuse, 0x4, R212 ;  /* 0x0000000406607825 */ /* 0x042fe200078e02d4 */
[----:B------:R-:W1:Y:S02]  /*6a30*/  LDC R206, c[0x0][0x230] ;  /* 0x00008c00ffce7b82 */ /* 0x000e640000000800 */
[----:B------:R-:W-:Y:S01]  /*6a40*/  STL.64 [R1+0xb8], R108 ;  /* 0x0000b86c01007387 */ /* 0x000fe20000100a00 */
[----:B---3--:R-:W-:-:S03]  /*6a50*/  IMAD.WIDE R94, R6, 0x4, R214 ;  /* 0x00000004065e7825 */ /* 0x008fc600078e02d6 */
[----:B------:R-:W-:Y:S01]  /*6a60*/  LDGSTS.E [R249+0x10000], desc[UR16][R108.64], !P5 ;  /* 0x100000006cf97fae */ /* 0x000fe2000e921850 */
[----:B------:R-:W-:Y:S01]  /*6a70*/  IADD3 R10, R90, -0x3d, RZ ;  /* 0xffffffc35a0a7810 */ /* 0x000fe20007ffe0ff */
[C---:B------:R-:W-:Y:S01]  /*6a80*/  IMAD.WIDE R110, R6.reuse, 0x4, R232 ;  /* 0x00000004066e7825 */ /* 0x040fe200078e02e8 */
[----:B------:R-:W3:Y:S01]  /*6a90*/  LDC R90, c[0x0][0x230] ;  /* 0x00008c00ff5a7b82 */ /* 0x000ee20000000800 */
[----:B------:R2:W-:Y:S04]  /*6aa0*/  STL.64 [R1+0xb0], R100 ;  /* 0x0000b06401007387 */ /* 0x0005e80000100a00 */
[----:B------:R-:W-:Y:S03]  /*6ab0*/  LDGSTS.E [R249+0x14000], desc[UR16][R106.64], !P5 ;  /* 0x140000006af97fae */ /* 0x000fe6000e921850 */
[----:B----4-:R-:W4:Y:S01]  /*6ac0*/  LDC R92, c[0x0][0x230] ;  /* 0x00008c00ff5c7b82 */ /* 0x010f220000000800 */
[----:B------:R-:W-:Y:S04]  /*6ad0*/  STL.64 [R1+0xa8], R106 ;  /* 0x0000a86a01007387 */ /* 0x000fe80000100a00 */
[----:B------:R-:W-:Y:S01]  /*6ae0*/  LDGSTS.E [R249+0x18000], desc[UR16][R104.64], !P5 ;  /* 0x1800000068f97fae */ /* 0x000fe2000e921850 */
[----:B------:R-:W-:-:S02]  /*6af0*/  IMAD.WIDE R80, R6, 0x4, R80 ;  /* 0x0000000406507825 */ /* 0x000fc400078e0250 */
[----:B------:R-:W1:Y:S01]  /*6b00*/  LDC R214, c[0x0][0x230] ;  /* 0x00008c00ffd67b82 */ /* 0x000e620000000800 */
[----:B------:R-:W-:Y:S04]  /*6b10*/  STL.64 [R1+0xa0], R104 ;  /* 0x0000a06801007387 */ /* 0x000fe80000100a00 */
[----:B------:R-:W-:Y:S04]  /*6b20*/  LDGSTS.E [R249+0x1c000], desc[UR16][R102.64], !P5 ;  /* 0x1c00000066f97fae */ /* 0x000fe8000e921850 */
[----:B------:R-:W-:Y:S04]  /*6b30*/  STL.64 [R1+0x98], R102 ;  /* 0x0000986601007387 */ /* 0x000fe80000100a00 */
[----:B------:R2:W-:Y:S04]  /*6b40*/  LDGSTS.E [R249+0x10004], desc[UR16][R100.64], !P1 ;  /* 0x1000400064f97fae */ /* 0x0005e8000c921850 */
[----:B------:R3:W-:Y:S04]  /*6b50*/  STL.64 [R1+0x90], R98 ;  /* 0x0000906201007387 */ /* 0x0007e80000100a00 */
[----:B------:R3:W-:Y:S01]  /*6b60*/  LDGSTS.E [R249+0x14004], desc[UR16][R98.64], !P1 ;  /* 0x1400400062f97fae */ /* 0x0007e2000c921850 */
[----:B--2---:R-:W-:-:S03]  /*6b70*/  IMAD.WIDE R100, R6, 0x4, R216 ;  /* 0x0000000406647825 */ /* 0x004fc600078e02d8 */
[----:B------:R2:W-:Y:S04]  /*6b80*/  STL.64 [R1+0x88], R96 ;  /* 0x0000886001007387 */ /* 0x0005e80000100a00 */
[----:B------:R2:W-:Y:S01]  /*6b90*/  LDGSTS.E [R249+0x18004], desc[UR16][R96.64], !P1 ;  /* 0x1800400060f97fae */ /* 0x0005e2000c921850 */
[----:B---3--:R-:W-:-:S03]  /*6ba0*/  IMAD.WIDE R98, R6, 0x4, R218 ;  /* 0x0000000406627825 */ /* 0x008fc600078e02da */
[----:B------:R3:W-:Y:S04]  /*6bb0*/  STL.64 [R1+0x80], R94 ;  /* 0x0000805e01007387 */ /* 0x0007e80000100a00 */
[----:B------:R3:W-:Y:S01]  /*6bc0*/  LDGSTS.E [R249+0x1c004], desc[UR16][R94.64], !P1 ;  /* 0x1c0040005ef97fae */ /* 0x0007e2000c921850 */
[----:B--2---:R-:W-:-:S03]  /*6bd0*/  IMAD.WIDE R96, R6, 0x4, R220 ;  /* 0x0000000406607825 */ /* 0x004fc600078e02dc */
[----:B------:R2:W-:Y:S01]  /*6be0*/  STL.64 [R1+0x78], R100 ;  /* 0x0000786401007387 */ /* 0x0005e20000100a00 */
[----:B------:R-:W4:Y:S01]  /*6bf0*/  S2R R93, SR_TID.X ;  /* 0x00000000005d7919 */ /* 0x000f220000002100 */
[----:B------:R-:W-:Y:S01]  /*6c00*/  ISETP.GE.U32.AND P0, PT, R10, 0x7fffffa4, PT ;  /* 0x7fffffa40a00780c */ /* 0x000fe20003f06070 */
[C---:B------:R-:W-:Y:S01]  /*6c10*/  IMAD.WIDE R108, R6.reuse, 0x4, R234 ;  /* 0x00000004066c7825 */ /* 0x040fe200078e02ea */
[----:B------:R-:W1:Y:S01]  /*6c20*/  LDC R221, c[0x0][0x230] ;  /* 0x00008c00ffdd7b82 */ /* 0x000e620000000800 */
[----:B------:R2:W-:Y:S02]  /*6c30*/  LDGSTS.E [R249+0x10008], desc[UR16][R100.64], !P4 ;  /* 0x1000800064f97fae */ /* 0x0005e4000e121850 */
[C---:B---3--:R-:W-:Y:S02]  /*6c40*/  IMAD.WIDE R94, R6.reuse, 0x4, R222 ;  /* 0x00000004065e7825 */ /* 0x048fe400078e02de */
[----:B------:R3:W-:Y:S02]  /*6c50*/  STL.64 [R1+0x70], R98 ;  /* 0x0000706201007387 */ /* 0x0007e40000100a00 */
[C---:B------:R-:W-:Y:S01]  /*6c60*/  IMAD.WIDE R106, R6.reuse, 0x4, R236 ;  /* 0x00000004066a7825 */ /* 0x040fe200078e02ec */
[----:B------:R-:W1:Y:S01]  /*6c70*/  LDC R220, c[0x0][0x230] ;  /* 0x00008c00ffdc7b82 */ /* 0x000e620000000800 */
[----:B------:R3:W-:Y:S02]  /*6c80*/  LDGSTS.E [R249+0x14008], desc[UR16][R98.64], !P4 ;  /* 0x1400800062f97fae */ /* 0x0007e4000e121850 */
[----:B--2---:R-:W-:-:S02]  /*6c90*/  IMAD.WIDE R100, R6, 0x4, R224 ;  /* 0x0000000406647825 */ /* 0x004fc400078e02e0 */
[----:B------:R2:W-:Y:S03]  /*6ca0*/  STL.64 [R1+0x68], R96 ;  /* 0x0000686001007387 */ /* 0x0005e60000100a00 */
[----:B------:R-:W1:Y:S01]  /*6cb0*/  LDC R224, c[0x0][0x230] ;  /* 0x00008c00ffe07b82 */ /* 0x000e620000000800 */
[----:B------:R2:W-:Y:S01]  /*6cc0*/  LDGSTS.E [R249+0x18008], desc[UR16][R96.64], !P4 ;  /* 0x1800800060f97fae */ /* 0x0005e2000e121850 */
[----:B---3--:R-:W-:-:S03]  /*6cd0*/  IMAD.WIDE R98, R6, 0x4, R226 ;  /* 0x0000000406627825 */ /* 0x008fc600078e02e2 */
[----:B------:R3:W-:Y:S04]  /*6ce0*/  STL.64 [R1+0x60], R94 ;  /* 0x0000605e01007387 */ /* 0x0007e80000100a00 */
[----:B------:R3:W-:Y:S01]  /*6cf0*/  LDGSTS.E [R249+0x1c008], desc[UR16][R94.64], !P4 ;  /* 0x1c0080005ef97fae */ /* 0x0007e2000e121850 */
[----:B--2---:R-:W-:-:S03]  /*6d00*/  IMAD.WIDE R96, R6, 0x4, R228 ;  /* 0x0000000406607825 */ /* 0x004fc600078e02e4 */
[----:B------:R-:W2:Y:S04]  /*6d10*/  LDL.LU.64 R112, [R1+0x120] ;  /* 0x0001200001707983 */ /* 0x000ea80000300a00 */
[----:B------:R4:W-:Y:S01]  /*6d20*/  STL.64 [R1+0x58], R100 ;  /* 0x0000586401007387 */ /* 0x0009e20000100a00 */
[----:B---3--:R-:W-:-:S03]  /*6d30*/  IMAD.WIDE R94, R6, 0x4, R230 ;  /* 0x00000004065e7825 */ /* 0x008fc600078e02e6 */
[----:B------:R3:W-:Y:S04]  /*6d40*/  STL.64 [R1+0x50], R98 ;  /* 0x0000506201007387 */ /* 0x0007e80000100a00 */
[----:B------:R1:W-:Y:S04]  /*6d50*/  STL.64 [R1+0x48], R96 ;  /* 0x0000486001007387 */ /* 0x0003e80000100a00 */
[----:B------:R1:W-:Y:S04]  /*6d60*/  STL.64 [R1+0x40], R94 ;  /* 0x0000405e01007387 */ /* 0x0003e80000100a00 */
[----:B------:R-:W2:Y:S04]  /*6d70*/  LDL.LU.64 R104, [R1+0x128] ;  /* 0x0001280001687983 */ /* 0x000ea80000300a00 */
[----:B------:R-:W-:Y:S04]  /*6d80*/  LDGSTS.E [R249+0x1000c], desc[UR16][R100.64], !P3 ;  /* 0x1000c00064f97fae */ /* 0x000fe8000d921850 */
[----:B------:R-:W2:Y:S04]  /*6d90*/  LDL.LU.64 R102, [R1+0x130] ;  /* 0x0001300001667983 */ /* 0x000ea80000300a00 */
[----:B------:R-:W-:Y:S04]  /*6da0*/  LDGSTS.E [R249+0x1400c], desc[UR16][R98.64], !P3 ;  /* 0x1400c00062f97fae */ /* 0x000fe8000d921850 */
[----:B----4-:R-:W4:Y:S04]  /*6db0*/  LDL.LU.64 R100, [R1+0x138] ;  /* 0x0001380001647983 */ /* 0x010f280000300a00 */
[----:B------:R-:W-:Y:S04]  /*6dc0*/  LDGSTS.E [R249+0x1800c], desc[UR16][R96.64], !P3 ;  /* 0x1800c00060f97fae */ /* 0x000fe8000d921850 */
[----:B---3--:R-:W3:Y:S01]  /*6dd0*/  LDL.LU.64 R98, [R1+0x140] ;  /* 0x0001400001627983 */ /* 0x008ee20000300a00 */
[----:B------:R-:W-:Y:S01]  /*6de0*/  VIADD R10, R88, 0xffffffc2 ;  /* 0xffffffc2580a7836 */ /* 0x000fe20000000000 */
[----:B------:R-:W-:-:S02]  /*6df0*/  LOP3.LUT R93, R93, 0x1f, RZ, 0xc0, !PT ;  /* 0x0000001f5d5d7812 */ /* 0x000fc400078ec0ff */
[----:B------:R-:W-:Y:S04]  /*6e00*/  LDGSTS.E [R249+0x1c00c], desc[UR16][R94.64], !P3 ;  /* 0x1c00c0005ef97fae */ /* 0x000fe8000d921850 */
[----:B-1----:R-:W3:Y:S01]  /*6e10*/  LDL.LU.64 R96, [R1+0x148] ;  /* 0x0001480001607983 */ /* 0x002ee20000300a00 */
[----:B------:R-:W-:Y:S01]  /*6e20*/  VIADD R88, R91, 0xffffffc0 ;  /* 0xffffffc05b587836 */ /* 0x000fe20000000000 */
[----:B------:R-:W-:Y:S01]  /*6e30*/  ISETP.GE.U32.AND P6, PT, R10, 0x7fffffa3, PT ;  /* 0x7fffffa30a00780c */ /* 0x000fe20003fc6070 */
[----:B------:R-:W-:Y:S01]  /*6e40*/  VIADD R10, R89, 0xffffffc1 ;  /* 0xffffffc1590a7836 */ /* 0x000fe20000000000 */
[----:B------:R1:W-:Y:S01]  /*6e50*/  LDGSTS.E [R250+0x10000], desc[UR16][R110.64], !P0 ;  /* 0x100000006efa7fae */ /* 0x0003e2000c121850 */
[----:B------:R-:W2:Y:S01]  /*6e60*/  LDC R89, c[0x0][0x230] ;  /* 0x00008c00ff597b82 */ /* 0x000ea20000000800 */
[----:B------:R-:W-:-:S02]  /*6e70*/  ISETP.GE.AND P5, PT, R93, R88, PT ;  /* 0x000000585d00720c */ /* 0x000fc40003fa6270 */
[----:B------:R-:W-:Y:S01]  /*6e80*/  ISETP.GE.U32.AND P4, PT, R88, 0x7fffffa1, PT ;  /* 0x7fffffa15800780c */ /* 0x000fe20003f86070 */
[----:B------:R-:W3:Y:S01]  /*6e90*/  LDL.LU.64 R94, [R1+0x150] ;  /* 0x00015000015e7983 */ /* 0x000ee20000300a00 */
[----:B------:R-:W-:-:S03]  /*6ea0*/  ISETP.GE.U32.AND P1, PT, R10, 0x7fffffa2, PT ;  /* 0x7fffffa20a00780c */ /* 0x000fc60003f26070 */
[----:B------:R-:W1:Y:S01]  /*6eb0*/  LDC R88, c[0x0][0x230] ;  /* 0x00008c00ff587b82 */ /* 0x000e620000000800 */
[----:B------:R-:W-:Y:S01]  /*6ec0*/  SEL R10, RZ, 0x4, P5 ;  /* 0x00000004ff0a7807 */ /* 0x000fe20002800000 */
[----:B------:R1:W-:Y:S01]  /*6ed0*/  LDGSTS.E [R250+0x14000], desc[UR16][R108.64], !P0 ;  /* 0x140000006cfa7fae */ /* 0x0003e2000c121850 */
[----:B------:R-:W-:-:S03]  /*6ee0*/  ISETP.GT.AND P5, PT, R11, 0x5f, PT ;  /* 0x0000005f0b00780c */ /* 0x000fc60003fa4270 */
[----:B------:R1:W-:Y:S01]  /*6ef0*/  STL.64 [R1+0x38], R110 ;  /* 0x0000386e01007387 */ /* 0x0003e20000100a00 */
[----:B------:R-:W-:-:S03]  /*6f00*/  SEL R10, R10, RZ, P5 ;  /* 0x000000ff0a0a7207 */ /* 0x000fc60002800000 */
[----:B------:R1:W-:Y:S01]  /*6f10*/  LDGSTS.E [R250+0x18000], desc[UR16][R106.64], !P0 ;  /* 0x180000006afa7fae */ /* 0x0003e2000c121850 */
[----:B------:R-:W-:Y:S02]  /*6f20*/  ISETP.NE.U32.AND P5, PT, R10, RZ, PT ;  /* 0x000000ff0a00720c */ /* 0x000fe40003fa5070 */
[----:B------:R-:W-:Y:S01]  /*6f30*/  IADD3 R10, R92, -0x41, RZ ;  /* 0xffffffbf5c0a7810 */ /* 0x000fe20007ffe0ff */
[----:B------:R-:W-:-:S03]  /*6f40*/  IMAD.WIDE R92, R6, 0x4, R238 ;  /* 0x00000004065c7825 */ /* 0x000fc600078e02ee */
[----:B------:R-:W-:Y:S01]  /*6f50*/  ISETP.GE.U32.AND P3, PT, R10, 0x7fffffa0, PT ;  /* 0x7fffffa00a00780c */ /* 0x000fe20003f66070 */
[----:B------:R-:W-:Y:S01]  /*6f60*/  VIADD R10, R90, 0xffffffbe ;  /* 0xffffffbe5a0a7836 */ /* 0x000fe20000000000 */
[----:B------:R1:W-:Y:S02]  /*6f70*/  STL.64 [R1+0x30], R108 ;  /* 0x0000306c01007387 */ /* 0x0003e40000100a00 */
[C---:B-1----:R-:W-:Y:S01]  /*6f80*/  IMAD.WIDE R110, R6.reuse, 0x4, R240 ;  /* 0x00000004066e7825 */ /* 0x042fe200078e02f0 */
[----:B------:R-:W1:Y:S01]  /*6f90*/  LDC R90, c[0x0][0x230] ;  /* 0x00008c00ff5a7b82 */ /* 0x000e620000000800 */
[----:B------:R1:W-:Y:S04]  /*6fa0*/  STL.64 [R1+0x28], R106 ;  /* 0x0000286a01007387 */ /* 0x0003e80000100a00 */
[----:B------:R-:W-:Y:S01]  /*6fb0*/  STL.64 [R1+0x20], R92 ;  /* 0x0000205c01007387 */ /* 0x000fe20000100a00 */
[----:B------:R-:W-:-:S03]  /*6fc0*/  IMAD.WIDE R108, R6, 0x4, R242 ;  /* 0x00000004066c7825 */ /* 0x000fc600078e02f2 */
[----:B------:R-:W-:Y:S01]  /*6fd0*/  LDGSTS.E [R250+0x1c000], desc[UR16][R92.64], !P0 ;  /* 0x1c0000005cfa7fae */ /* 0x000fe2000c121850 */
[----:B------:R-:W-:Y:S01]  /*6fe0*/  ISETP.GE.U32.AND P0, PT, R10, 0x7fffff9f, PT ;  /* 0x7fffff9f0a00780c */ /* 0x000fe20003f06070 */
[----:B-1----:R-:W-:Y:S02]  /*6ff0*/  IMAD.WIDE R106, R6, 0x4, R244 ;  /* 0x00000004066a7825 */ /* 0x002fe400078e02f4 */
[----:B------:R1:W-:Y:S02]  /*7000*/  LDGSTS.E [R250+0x10004], desc[UR16][R110.64], !P6 ;  /* 0x100040006efa7fae */ /* 0x0003e4000f121850 */
[----:B------:R-:W-:Y:S02]  /*7010*/  VIADD R10, R88, 0xffffffbd ;  /* 0xffffffbd580a7836 */ /* 0x000fe40000000000 */
[----:B------:R-:W-:Y:S01]  /*7020*/  LDGSTS.E [R250+0x14004], desc[UR16][R108.64], !P6 ;  /* 0x140040006cfa7fae */ /* 0x000fe2000f121850 */
[C---:B------:R-:W-:Y:S01]  /*7030*/  IMAD.WIDE R232, R6.reuse, 0x4, R14 ;  /* 0x0000000406e87825 */ /* 0x040fe200078e020e */
[----:B------:R-:W3:Y:S02]  /*7040*/  LDC R88, c[0x0][0x230] ;  /* 0x00008c00ff587b82 */ /* 0x000ee40000000800 */
[----:B------:R-:W-:Y:S04]  /*7050*/  LDGSTS.E [R250+0x18004], desc[UR16][R106.64], !P6 ;  /* 0x180040006afa7fae */ /* 0x000fe8000f121850 */
[----:B------:R1:W-:Y:S04]  /*7060*/  STL.64 [R1+0x18], R110 ;  /* 0x0000186e01007387 */ /* 0x0003e80000100a00 */
[----:B------:R3:W-:Y:S04]  /*7070*/  STL.64 [R1+0x10], R108 ;  /* 0x0000106c01007387 */ /* 0x0007e80000100a00 */
[----:B------:R3:W-:Y:S01]  /*7080*/  STL.64 [R1+0x8], R106 ;  /* 0x0000086a01007387 */ /* 0x0007e20000100a00 */
[C---:B------:R-:W-:Y:S01]  /*7090*/  IMAD.WIDE R230, R6.reuse, 0x4, R12 ;  /* 0x0000000406e67825 */ /* 0x040fe200078e020c */
[----:B-1----:R-:W1:Y:S03]  /*70a0*/  LDC R110, c[0x0][0x230] ;  /* 0x00008c00ff6e7b82 */ /* 0x002e660000000800 */
[----:B--2---:R-:W-:-:S05]  /*70b0*/  IMAD.WIDE R92, R6, 0x4, R112 ;  /* 0x00000004065c7825 */ /* 0x004fca00078e0270 */
[----:B------:R-:W-:Y:S01]  /*70c0*/  LDGSTS.E [R250+0x1c004], desc[UR16][R92.64], !P6 ;  /* 0x1c0040005cfa7fae */ /* 0x000fe2000f121850 */
[----:B------:R-:W-:Y:S01]  /*70d0*/  ISETP.GE.U32.AND P6, PT, R10, 0x7fffff9e, PT ;  /* 0x7fffff9e0a00780c */ /* 0x000fe20003fc6070 */
[----:B------:R-:W-:Y:S02]  /*70e0*/  VIADD R10, R89, 0xffffffbc ;  /* 0xffffffbc590a7836 */ /* 0x000fe40000000000 */
[----:B------:R-:W-:-:S04]  /*70f0*/  IMAD.WIDE R244, R6, 0x4, R104 ;  /* 0x0000000406f47825 */ /* 0x000fc800078e0268 */
[C---:B------:R-:W-:Y:S01]  /*7100*/  IMAD.WIDE R242, R6.reuse, 0x4, R102 ;  /* 0x0000000406f27825 */ /* 0x040fe200078e0266 */
[----:B------:R-:W-:Y:S01]  /*7110*/  LDGSTS.E [R250+0x10008], desc[UR16][R244.64], !P1 ;  /* 0x10008000f4fa7fae */ /* 0x000fe2000c921850 */
[----:B------:R-:W2:Y:S03]  /*7120*/  LDC R89, c[0x0][0x230] ;  /* 0x00008c00ff597b82 */ /* 0x000ea60000000800 */
[----:B------:R-:W-:Y:S01]  /*7130*/  LDGSTS.E [R250+0x14008], desc[UR16][R242.64], !P1 ;  /* 0x14008000f2fa7fae */ /* 0x000fe2000c921850 */
[----:B----4-:R-:W-:-:S05]  /*7140*/  IMAD.WIDE R240, R6, 0x4, R100 ;  /* 0x0000000406f07825 */ /* 0x010fca00078e0264 */
[----:B------:R-:W-:Y:S01]  /*7150*/  LDGSTS.E [R250+0x18008], desc[UR16][R240.64], !P1 ;  /* 0x18008000f0fa7fae */ /* 0x000fe2000c921850 */
[----:B---3--:R-:W-:-:S05]  /*7160*/  IMAD.WIDE R238, R6, 0x4, R98 ;  /* 0x0000000406ee7825 */ /* 0x008fca00078e0262 */
[----:B------:R-:W-:Y:S01]  /*7170*/  LDGSTS.E [R250+0x1c008], desc[UR16][R238.64], !P1 ;  /* 0x1c008000eefa7fae */ /* 0x000fe2000c921850 */
[----:B------:R-:W-:Y:S02]  /*7180*/  ISETP.GE.U32.AND P1, PT, R10, 0x7fffff9d, PT ;  /* 0x7fffff9d0a00780c */ /* 0x000fe40003f26070 */
[----:B------:R-:W-:Y:S01]  /*7190*/  SHF.L.U32 R10, R3, 0x5, RZ ;  /* 0x00000005030a7819 */ /* 0x000fe200000006ff */
[----:B------:R-:W-:Y:S04]  /*71a0*/  STL.64 [R1], R92 ;  /* 0x0000005c01007387 */ /* 0x000fe80000100a00 */
[----:B------:R-:W-:-:S04]  /*71b0*/  IMAD.WIDE R50, R10, 0x4, R50 ;  /* 0x000000040a327825 */ /* 0x000fc800078e0232 */
[C---:B------:R-:W-:Y:S01]  /*71c0*/  IMAD.WIDE R78, R10.reuse, 0x4, R78 ;  /* 0x000000040a4e7825 */ /* 0x040fe200078e024e */
[----:B------:R-:W-:Y:S03]  /*71d0*/  STL.64 [R1+0x120], R50 ;  /* 0x0001203201007387 */ /* 0x000fe60000100a00 */
[C---:B------:R-:W-:Y:S01]  /*71e0*/  IMAD.WIDE R76, R10.reuse, 0x4, R76 ;  /* 0x000000040a4c7825 */ /* 0x040fe200078e024c */
[----:B------:R3:W-:Y:S03]  /*71f0*/  STL.64 [R1+0x128], R78 ;  /* 0x0001284e01007387 */ /* 0x0007e60000100a00 */
[C---:B------:R-:W-:Y:S01]  /*7200*/  IMAD.WIDE R18, R10.reuse, 0x4, R18 ;  /* 0x000000040a127825 */ /* 0x040fe200078e0212 */
[----:B------:R-:W-:Y:S03]  /*7210*/  STL.64 [R1+0x130], R76 ;  /* 0x0001304c01007387 */ /* 0x000fe60000100a00 */
[C---:B------:R-:W-:Y:S01]  /*7220*/  IMAD.WIDE R74, R10.reuse, 0x4, R74 ;  /* 0x000000040a4a7825 */ /* 0x040fe200078e024a */
[----:B------:R-:W-:Y:S03]  /*7230*/  STL.64 [R1+0x138], R18 ;  /* 0x0001381201007387 */ /* 0x000fe60000100a00 */
[C---:B------:R-:W-:Y:S01]  /*7240*/  IMAD.WIDE R72, R10.reuse, 0x4, R72 ;  /* 0x000000040a487825 */ /* 0x040fe200078e0248 */
[----:B------:R-:W-:Y:S03]  /*7250*/  STL.64 [R1+0x140], R74 ;  /* 0x0001404a01007387 */ /* 0x000fe60000100a00 */
        /* <DEDUP_REMOVED lines=12> */
[----:B------:R-:W-:Y:S01]  /*7320*/  IMAD.WIDE R54, R10, 0x4, R54 ;  /* 0x000000040a367825 */ /* 0x000fe200078e0236 */
[----:B------:R-:W-:Y:S04]  /*7330*/  STL.64 [R1+0x3f8], R60 ;  /* 0x0003f83c01007387 */ /* 0x000fe80000100a00 */
[----:B------:R1:W-:Y:S01]  /*7340*/  STL.64 [R1+0x410], R54 ;  /* 0x0004103601007387 */ /* 0x0003e20000100a00 */
[----:B------:R-:W-:-:S03]  /*7350*/  IMAD.WIDE R236, R6, 0x4, R96 ;  /* 0x0000000406ec7825 */ /* 0x000fc600078e0260 */
[----:B------:R-:W2:Y:S04]  /*7360*/  LDL.LU.64 R108, [R1+0x3e0] ;  /* 0x0003e000016c7983 */ /* 0x000ea80000300a00 */
[----:B------:R-:W2:Y:S04]  /*7370*/  LDL.LU.64 R106, [R1+0x3d8] ;  /* 0x0003d800016a7983 */ /* 0x000ea80000300a00 */
[----:B------:R-:W2:Y:S01]  /*7380*/  LDL.LU.64 R96, [R1+0x3d0] ;  /* 0x0003d00001607983 */ /* 0x000ea20000300a00 */
[----:B------:R-:W-:-:S03]  /*7390*/  IMAD.WIDE R234, R6, 0x4, R94 ;  /* 0x0000000406ea7825 */ /* 0x000fc600078e025e */
[----:B------:R-:W2:Y:S01]  /*73a0*/  LDL.LU.64 R94, [R1+0x3c8] ;  /* 0x0003c800015e7983 */ /* 0x000ea20000300a00 */
[----:B------:R-:W-:-:S03]  /*73b0*/  IMAD.WIDE R228, R10, 0x4, R20 ;  /* 0x000000040ae47825 */ /* 0x000fc600078e0214 */
[----:B------:R-:W-:Y:S04]  /*73c0*/  LDGSTS.E [R250+0x1000c], desc[UR16][R236.64], !P4 ;  /* 0x1000c000ecfa7fae */ /* 0x000fe8000e121850 */
[----:B------:R-:W-:Y:S04]  /*73d0*/  LDGSTS.E [R250+0x1400c], desc[UR16][R234.64], !P4 ;  /* 0x1400c000eafa7fae */ /* 0x000fe8000e121850 */
[----:B------:R-:W-:Y:S04]  /*73e0*/  LDGSTS.E [R250+0x1800c], desc[UR16][R232.64], !P4 ;  /* 0x1800c000e8fa7fae */ /* 0x000fe8000e121850 */
[----:B------:R-:W-:Y:S04]  /*73f0*/  LDGSTS.E [R250+0x1c00c], desc[UR16][R230.64], !P4 ;  /* 0x1c00c000e6fa7fae */ /* 0x000fe8000e121850 */
[----:B------:R-:W0:Y:S04]  /*7400*/  LDGDEPBAR ;  /* 0x00000000000079af */ /* 0x000e280000000000 */
[----:B------:R-:W-:Y:S04]  /*7410*/  LDGSTS.E [R251+0x64000], desc[UR16][R228.64], P2 ;  /* 0x64000000e4fb7fae */ /* 0x000fe80009121850 */
[----:B------:R-:W1:Y:S04]  /*7420*/  LDL.LU.64 R104, [R1+0x3c0] ;  /* 0x0003c00001687983 */ /* 0x000e680000300a00 */
[----:B------:R-:W-:Y:S04]  /*7430*/  LDGSTS.E [R251+0x64400], desc[UR16][R50.64], P2 ;  /* 0x6440000032fb7fae */ /* 0x000fe80009121850 */
[----:B------:R-:W2:Y:S04]  /*7440*/  LDL.LU.64 R102, [R1+0x3b8] ;  /* 0x0003b80001667983 */ /* 0x000ea80000300a00 */
[----:B------:R3:W-:Y:S04]  /*7450*/  LDGSTS.E [R251+0x64800], desc[UR16][R78.64], P2 ;  /* 0x648000004efb7fae */ /* 0x0007e80009121850 */
[----:B------:R-:W2:Y:S04]  /*7460*/  LDL.LU.64 R100, [R1+0x3b0] ;  /* 0x0003b00001647983 */ /* 0x000ea80000300a00 */
[----:B------:R-:W-:Y:S04]  /*7470*/  LDGSTS.E [R251+0x64c00], desc[UR16][R76.64], P2 ;  /* 0x64c000004cfb7fae */ /* 0x000fe80009121850 */
[----:B------:R-:W2:Y:S01]  /*7480*/  LDL.LU.64 R98, [R1+0x3a8] ;  /* 0x0003a80001627983 */ /* 0x000ea20000300a00 */
[C---:B------:R-:W-:Y:S01]  /*7490*/  IMAD.WIDE R226, R10.reuse, 0x4, R52 ;  /* 0x000000040ae27825 */ /* 0x040fe200078e0234 */
[----:B---3--:R-:W3:Y:S02]  /*74a0*/  LDC R78, c[0x0][0x230] ;  /* 0x00008c00ff4e7b82 */ /* 0x008ee40000000800 */
[----:B------:R-:W-:Y:S01]  /*74b0*/  LDGSTS.E [R251+0x65000], desc[UR16][R18.64], P2 ;  /* 0x6500000012fb7fae */ /* 0x000fe20009121850 */
[----:B------:R-:W-:-:S03]  /*74c0*/  IMAD.WIDE R14, R10, 0x4, R58 ;  /* 0x000000040a0e7825 */ /* 0x000fc600078e023a */
[----:B------:R-:W-:Y:S01]  /*74d0*/  LDGSTS.E [R251+0x65400], desc[UR16][R74.64], P2 ;  /* 0x654000004afb7fae */ /* 0x000fe20009121850 */
[----:B------:R-:W-:-:S03]  /*74e0*/  IMAD.WIDE R12, R10, 0x4, R56 ;  /* 0x000000040a0c7825 */ /* 0x000fc600078e0238 */
[----:B------:R-:W-:Y:S04]  /*74f0*/  LDGSTS.E [R251+0x65800], desc[UR16][R72.64], P2 ;  /* 0x6580000048fb7fae */ /* 0x000fe80009121850 */
[----:B------:R4:W-:Y:S04]  /*7500*/  LDGSTS.E [R251+0x65c00], desc[UR16][R70.64], P2 ;  /* 0x65c0000046fb7fae */ /* 0x0009e80009121850 */
[----:B------:R-:W-:Y:S04]  /*7510*/  LDGSTS.E [R251+0x66000], desc[UR16][R68.64], P2 ;  /* 0x6600000044fb7fae */ /* 0x000fe80009121850 */
[----:B------:R-:W-:Y:S04]  /*7520*/  LDGSTS.E [R251+0x66400], desc[UR16][R66.64], P2 ;  /* 0x6640000042fb7fae */ /* 0x000fe80009121850 */
[----:B------:R-:W-:Y:S01]  /*7530*/  LDGSTS.E [R251+0x66800], desc[UR16][R64.64], P2 ;  /* 0x6680000040fb7fae */ /* 0x000fe20009121850 */
[C---:B------:R-:W-:Y:S01]  /*7540*/  IMAD.WIDE R8, R10.reuse, 0x4, R8 ;  /* 0x000000040a087825 */ /* 0x040fe200078e0208 */
[----:B----4-:R-:W4:Y:S02]  /*7550*/  LDC R70, c[0x0][0x230] ;  /* 0x00008c00ff467b82 */ /* 0x010f240000000800 */
[----:B------:R-:W-:Y:S04]  /*7560*/  LDGSTS.E [R251+0x66c00], desc[UR16][R62.64], P2 ;  /* 0x66c000003efb7fae */ /* 0x000fe80009121850 */
[----:B------:R-:W-:Y:S04]  /*7570*/  LDGSTS.E [R251+0x67000], desc[UR16][R60.64], P2 ;  /* 0x670000003cfb7fae */ /* 0x000fe80009121850 */
[----:B------:R-:W-:Y:S04]  /*7580*/  LDGSTS.E [R251+0x67400], desc[UR16][R14.64], P2 ;  /* 0x674000000efb7fae */ /* 0x000fe80009121850 */
[----:B------:R-:W-:Y:S04]  /*7590*/  LDGSTS.E [R251+0x67800], desc[UR16][R12.64], P2 ;  /* 0x678000000cfb7fae */ /* 0x000fe80009121850 */
[----:B------:R1:W-:Y:S01]  /*75a0*/  LDGSTS.E [R251+0x67c00], desc[UR16][R54.64], P2 ;  /* 0x67c0000036fb7fae */ /* 0x0003e20009121850 */
[----:B------:R-:W-:-:S03]  /*75b0*/  IMAD.WIDE R48, R10, 0x4, R48 ;  /* 0x000000040a307825 */ /* 0x000fc600078e0230 */
[----:B------:R-:W-:Y:S01]  /*75c0*/  LDGSTS.E [R4+0x64200], desc[UR16][R226.64], P2 ;  /* 0x64200000e2047fae */ /* 0x000fe20009121850 */
        /* <DEDUP_REMOVED lines=25> */
[----:B------:R-:W-:Y:S04]  /*7760*/  LDGSTS.E [R4+0x67600], desc[UR16][R26.64], P2 ;  /* 0x676000001a047fae */ /* 0x000fe80009121850 */
[----:B------:R-:W-:Y:S04]  /*7770*/  LDGSTS.E [R4+0x67a00], desc[UR16][R24.64], P2 ;  /* 0x67a0000018047fae */ /* 0x000fe80009121850 */
[----:B------:R-:W-:Y:S04]  /*7780*/  LDGSTS.E [R4+0x67e00], desc[UR16][R22.64], P2 ;  /* 0x67e0000016047fae */ /* 0x000fe80009121850 */
[----:B------:R-:W0:Y:S01]  /*7790*/  LDGDEPBAR ;  /* 0x00000000000079af */ /* 0x000e220000000000 */
[C---:B--2---:R-:W-:Y:S01]  /*77a0*/  IMAD.WIDE R18, R6.reuse, 0x4, R108 ;  /* 0x0000000406127825 */ /* 0x044fe200078e026c */
[----:B------:R-:W-:Y:S03]  /*77b0*/  BAR.SYNC.DEFER_BLOCKING 0x0 ;  /* 0x0000000000007b1d */ /* 0x000fe60000010000 */
[----:B------:R-:W-:-:S04]  /*77c0*/  IMAD.WIDE R20, R6, 0x4, R106 ;  /* 0x0000000406147825 */ /* 0x000fc800078e026a */
[C---:B------:R-:W-:Y:S01]  /*77d0*/  IMAD.WIDE R50, R6.reuse, 0x4, R96 ;  /* 0x0000000406327825 */ /* 0x040fe200078e0260 */
[----:B------:R-:W2:Y:S04]  /*77e0*/  LDL.LU.64 R108, [R1+0x3a0] ;  /* 0x0003a000016c7983 */ /* 0x000ea80000300a00 */
[----:B------:R-:W3:Y:S04]  /*77f0*/  LDL.LU.64 R106, [R1+0x398] ;  /* 0x00039800016a7983 */ /* 0x000ee80000300a00 */
[----:B------:R-:W4:Y:S01]  /*7800*/  LDL.LU.64 R96, [R1+0x390] ;  /* 0x0003900001607983 */ /* 0x000f220000300a00 */
[----:B------:R-:W-:-:S03]  /*7810*/  IMAD.WIDE R52, R6, 0x4, R94 ;  /* 0x0000000406347825 */ /* 0x000fc600078e025e */
[----:B------:R-:W3:Y:S04]  /*7820*/  LDL.LU.64 R94, [R1+0x388] ;  /* 0x00038800015e7983 */ /* 0x000ee80000300a00 */
[----:B------:R-:W-:Y:S04]  /*7830*/  STL.64 [R1+0xb68], R18 ;  /* 0x000b681201007387 */ /* 0x000fe80000100a00 */
[----:B------:R3:W-:Y:S04]  /*7840*/  STL.64 [R1+0xb70], R20 ;  /* 0x000b701401007387 */ /* 0x0007e80000100a00 */
[----:B------:R-:W-:Y:S04]  /*7850*/  STL.64 [R1+0xb78], R50 ;  /* 0x000b783201007387 */ /* 0x000fe80000100a00 */
[----:B------:R3:W-:Y:S01]  /*7860*/  STL.64 [R1+0xb80], R52 ;  /* 0x000b803401007387 */ /* 0x0007e20000100a00 */
[----:B-1----:R-:W-:-:S03]  /*7870*/  IMAD.WIDE R54, R6, 0x4, R104 ;  /* 0x0000000406367825 */ /* 0x002fc600078e0268 */
[----:B------:R-:W-:Y:S01]  /*7880*/  @!PT LDS RZ, [RZ] ;  /* 0x00000000fffff984 */ /* 0x000fe20000000800 */
[----:B------:R-:W-:Y:S01]  /*7890*/  @!PT LDS RZ, [RZ] ;  /* 0x00000000fffff984 */ /* 0x000fe20000000800 */
[----:B------:R-:W-:Y:S01]  /*78a0*/  @!PT LDS RZ, [RZ] ;  /* 0x00000000fffff984 */ /* 0x000fe20000000800 */
[----:B------:R1:W-:Y:S04]  /*78b0*/  LDGSTS.E [R5+0x20000], desc[UR16][R18.64], !P3 ;  /* 0x2000000012057fae */ /* 0x0003e8000d921850 */
[----:B------:R-:W3:Y:S01]  /*78c0*/  LDL.LU.64 R104, [R1+0x380] ;  /* 0x0003800001687983 */ /* 0x000ee20000300a00 */
[----:B------:R-:W-:-:S03]  /*78d0*/  IMAD.WIDE R56, R6, 0x4, R102 ;  /* 0x0000000406387825 */ /* 0x000fc600078e0266 */
[----:B------:R-:W-:Y:S04]  /*78e0*/  LDGSTS.E [R5+0x24000], desc[UR16][R20.64], !P3 ;  /* 0x2400000014057fae */ /* 0x000fe8000d921850 */
[----:B------:R-:W3:Y:S01]  /*78f0*/  LDL.LU.64 R102, [R1+0x378] ;  /* 0x0003780001667983 */ /* 0x000ee20000300a00 */
[----:B------:R-:W-:-:S03]  /*7900*/  IMAD.WIDE R58, R6, 0x4, R100 ;  /* 0x00000004063a7825 */ /* 0x000fc600078e0264 */
[----:B------:R-:W-:Y:S04]  /*7910*/  LDGSTS.E [R5+0x28000], desc[UR16][R50.64], !P3 ;  /* 0x2800000032057fae */ /* 0x000fe8000d921850 */
[----:B------:R-:W3:Y:S01]  /*7920*/  LDL.LU.64 R100, [R1+0x370] ;  /* 0x0003700001647983 */ /* 0x000ee20000300a00 */
[----:B------:R-:W-:-:S03]  /*7930*/  IMAD.WIDE R60, R6, 0x4, R98 ;  /* 0x00000004063c7825 */ /* 0x000fc600078e0262 */
[----:B------:R1:W-:Y:S04]  /*7940*/  LDGSTS.E [R5+0x2c000], desc[UR16][R52.64], !P3 ;  /* 0x2c00000034057fae */ /* 0x0003e8000d921850 */
[----:B------:R-:W3:Y:S04]  /*7950*/  LDL.LU.64 R98, [R1+0x368] ;  /* 0x0003680001627983 */ /* 0x000ee80000300a00 */
[----:B------:R-:W-:Y:S04]  /*7960*/  STL.64 [R1+0xb88], R54 ;  /* 0x000b883601007387 */ /* 0x000fe80000100a00 */
[----:B------:R-:W-:Y:S04]  /*7970*/  STL.64 [R1+0xb90], R56 ;  /* 0x000b903801007387 */ /* 0x000fe80000100a00 */
[----:B------:R-:W-:Y:S04]  /*7980*/  STL.64 [R1+0xb98], R58 ;  /* 0x000b983a01007387 */ /* 0x000fe80000100a00 */
[----:B------:R-:W-:Y:S01]  /*7990*/  STL.64 [R1+0xba0], R60 ;  /* 0x000ba03c01007387 */ /* 0x000fe20000100a00 */
[----:B------:R-:W-:-:S02]  /*79a0*/  VIADD R3, R90, 0xffffffbb ;  /* 0xffffffbb5a037836 */ /* 0x000fc40000000000 */
[----:B------:R-:W1:Y:S01]  /*79b0*/  LDC R90, c[0x0][0x230] ;  /* 0x00008c00ff5a7b82 */ /* 0x000e620000000800 */
[----:B------:R-:W-:Y:S01]  /*79c0*/  LDGSTS.E [R5+0x20004], desc[UR16][R54.64], !P0 ;  /* 0x2000400036057fae */ /* 0x000fe2000c121850 */
[----:B----4-:R-:W-:Y:S01]  /*79d0*/  IMAD.WIDE R66, R6, 0x4, R96 ;  /* 0x0000000406427825 */ /* 0x010fe200078e0260 */
[----:B------:R-:W-:Y:S02]  /*79e0*/  ISETP.GE.U32.AND P4, PT, R3, 0x7fffff9c, PT ;  /* 0x7fffff9c0300780c */ /* 0x000fe40003f86070 */
[----:B------:R-:W4:Y:S01]  /*79f0*/  LDL.LU.64 R96, [R1+0x360] ;  /* 0x0003600001607983 */ /* 0x000f220000300a00 */
[----:B------:R-:W-:Y:S02]  /*7a00*/  VIADD R3, R88, 0xffffffba ;  /* 0xffffffba58037836 */ /* 0x000fe40000000000 */
[----:B--2---:R-:W-:Y:S01]  /*7a10*/  IMAD.WIDE R62, R6, 0x4, R108 ;  /* 0x00000004063e7825 */ /* 0x004fe200078e026c */
[----:B------:R-:W-:Y:S01]  /*7a20*/  LDGSTS.E [R5+0x24004], desc[UR16][R56.64], !P0 ;  /* 0x2400400038057fae */ /* 0x000fe2000c121850 */
[----:B------:R-:W2:Y:S01]  /*7a30*/  LDC R88, c[0x0][0x230] ;  /* 0x00008c00ff587b82 */ /* 0x000ea20000000800 */
[----:B------:R-:W-:Y:S01]  /*7a40*/  ISETP.GE.U32.AND P2, PT, R3, 0x7fffff9b, PT ;  /* 0x7fffff9b0300780c */ /* 0x000fe20003f46070 */
[----:B------:R-:W-:-:S02]  /*7a50*/  VIADD R3, R89, 0xffffffb9 ;  /* 0xffffffb959037836 */ /* 0x000fc40000000000 */
[C---:B---3--:R-:W-:Y:S01]  /*7a60*/  IMAD.WIDE R64, R6.reuse, 0x4, R106 ;  /* 0x0000000406407825 */ /* 0x048fe200078e026a */
[----:B------:R-:W-:Y:S03]  /*7a70*/  STL.64 [R1+0xba8], R62 ;  /* 0x000ba83e01007387 */ /* 0x000fe60000100a00 */
[----:B------:R-:W-:Y:S01]  /*7a80*/  IMAD.WIDE R68, R6, 0x4, R94 ;  /* 0x0000000406447825 */ /* 0x000fe200078e025e */
[----:B------:R-:W-:Y:S01]  /*7a90*/  ISETP.GE.U32.AND P3, PT, R3, 0x7fffff9a, PT ;  /* 0x7fffff9a0300780c */ /* 0x000fe20003f66070 */
[----:B------:R3:W-:Y:S01]  /*7aa0*/  STL.64 [R1+0xbb0], R64 ;  /* 0x000bb04001007387 */ /* 0x0007e20000100a00 */
[----:B-1----:R-:W-:Y:S01]  /*7ab0*/  IADD3 R3, R90, -0x48, RZ ;  /* 0xffffffb85a037810 */ /* 0x002fe20007ffe0ff */
[----:B------:R-:W1:Y:S02]  /*7ac0*/  LDC R94, c[0x0][0x230] ;  /* 0x00008c00ff5e7b82 */ /* 0x000e640000000800 */
[----:B------:R-:W-:Y:S04]  /*7ad0*/  STL.64 [R1+0xbb8], R66 ;  /* 0x000bb84201007387 */ /* 0x000fe80000100a00 */
[----:B------:R-:W-:Y:S04]  /*7ae0*/  STL.64 [R1+0xbc0], R68 ;  /* 0x000bc04401007387 */ /* 0x000fe80000100a00 */
[----:B------:R-:W-:Y:S04]  /*7af0*/  LDGSTS.E [R5+0x28004], desc[UR16][R58.64], !P0 ;  /* 0x280040003a057fae */ /* 0x000fe8000c121850 */
[----:B------:R-:W3:Y:S04]  /*7b00*/  LDL.LU.64 R106, [R1+0x358] ;  /* 0x00035800016a7983 */ /* 0x000ee80000300a00 */
[----:B------:R-:W-:Y:S01]  /*7b10*/  LDGSTS.E [R5+0x2c004], desc[UR16][R60.64], !P0 ;  /* 0x2c0040003c057fae */ /* 0x000fe2000c121850 */
[----:B------:R-:W-:Y:S01]  /*7b20*/  ISETP.GE.U32.AND P0, PT, R3, 0x7fffff99, PT ;  /* 0x7fffff990300780c */ /* 0x000fe20003f06070 */
[----:B------:R-:W-:-:S02]  /*7b30*/  VIADD R3, R70, 0xffffffb7 ;  /* 0xffffffb746037836 */ /* 0x000fc40000000000 */
[----:B------:R-:W3:Y:S01]  /*7b40*/  LDL.LU.64 R108, [R1+0x350] ;  /* 0x00035000016c7983 */ /* 0x000ee20000300a00 */
[----:B------:R-:W-:-:S03]  /*7b50*/  IMAD.WIDE R70, R6, 0x4, R104 ;  /* 0x0000000406467825 */ /* 0x000fc600078e0268 */
[----:B------:R-:W-:Y:S01]  /*7b60*/  LDGSTS.E [R5+0x20008], desc[UR16][R62.64], !P6 ;  /* 0x200080003e057fae */ /* 0x000fe2000f121850 */
[C---:B------:R-:W-:Y:S02]  /*7b70*/  IMAD.WIDE R72, R6.reuse, 0x4, R102 ;  /* 0x0000000406487825 */ /* 0x040fe400078e0266 */
[----:B------:R-:W1:Y:S01]  /*7b80*/  LDC R102, c[0x0][0x230] ;  /* 0x00008c00ff667b82 */ /* 0x000e620000000800 */
[----:B------:R-:W-:Y:S01]  /*7b90*/  LDGSTS.E [R5+0x24008], desc[UR16][R64.64], !P6 ;  /* 0x2400800040057fae */ /* 0x000fe2000f121850 */
[----:B------:R-:W-:-:S03]  /*7ba0*/  IMAD.WIDE R74, R6, 0x4, R100 ;  /* 0x00000004064a7825 */ /* 0x000fc600078e0264 */
[----:B------:R-:W-:Y:S04]  /*7bb0*/  LDGSTS.E [R5+0x28008], desc[UR16][R66.64], !P6 ;  /* 0x2800800042057fae */ /* 0x000fe8000f121850 */
[----:B------:R-:W3:Y:S04]  /*7bc0*/  LDL.LU.64 R114, [R1+0x348] ;  /* 0x0003480001727983 */ /* 0x000ee80000300a00 */
[----:B------:R-:W-:Y:S01]  /*7bd0*/  LDGSTS.E [R5+0x2c008], desc[UR16][R68.64], !P6 ;  /* 0x2c00800044057fae */ /* 0x000fe2000f121850 */
[----:B------:R-:W-:Y:S01]  /*7be0*/  ISETP.GE.U32.AND P6, PT, R3, 0x7fffff98, PT ;  /* 0x7fffff980300780c */ /* 0x000fe20003fc6070 */
[----:B------:R-:W-:-:S02]  /*7bf0*/  VIADD R3, R78, 0xffffffb6 ;  /* 0xffffffb64e037836 */ /* 0x000fc40000000000 */
[----:B------:R-:W3:Y:S01]  /*7c00*/  LDL.LU.64 R112, [R1+0x340] ;  /* 0x0003400001707983 */ /* 0x000ee20000300a00 */
[----:B------:R-:W-:-:S03]  /*7c10*/  IMAD.WIDE R76, R6, 0x4, R98 ;  /* 0x00000004064c7825 */ /* 0x000fc600078e0262 */
[----:B------:R-:W-:Y:S04]  /*7c20*/  STL.64 [R1+0xbc8], R70 ;  /* 0x000bc84601007387 */ /* 0x000fe80000100a00 */
[----:B------:R-:W-:Y:S04]  /*7c30*/  STL.64 [R1+0xbd0], R72 ;  /* 0x000bd04801007387 */ /* 0x000fe80000100a00 */
[----:B------:R-:W-:Y:S04]  /*7c40*/  STL.64 [R1+0xbd8], R74 ;  /* 0x000bd84a01007387 */ /* 0x000fe80000100a00 */
[----:B------:R-:W-:Y:S04]  /*7c50*/  LDGSTS.E [R5+0x2000c], desc[UR16][R70.64], !P1 ;  /* 0x2000c00046057fae */ /* 0x000fe8000c921850 */
[----:B------:R-:W-:Y:S01]  /*7c60*/  LDGSTS.E [R5+0x2400c], desc[UR16][R72.64], !P1 ;  /* 0x2400c00048057fae */ /* 0x000fe2000c921850 */
[----:B------:R-:W-:-:S03]  /*7c70*/  IMAD.WIDE R82, R6, 0x4, R82 ;  /* 0x0000000406527825 */ /* 0x000fc600078e0252 */
[----:B------:R1:W-:Y:S01]  /*7c80*/  LDGSTS.E [R5+0x2800c], desc[UR16][R74.64], !P1 ;  /* 0x2800c0004a057fae */ /* 0x0003e2000c921850 */
[----:B------:R-:W-:-:S03]  /*7c90*/  IMAD.WIDE R84, R6, 0x4, R84 ;  /* 0x0000000406547825 */ /* 0x000fc600078e0254 */
[----:B------:R-:W-:Y:S01]  /*7ca0*/  LDGSTS.E [R5+0x2c00c], desc[UR16][R76.64], !P1 ;  /* 0x2c00c0004c057fae */ /* 0x000fe2000c921850 */
[----:B----4-:R-:W-:-:S03]  /*7cb0*/  IMAD.WIDE R78, R6, 0x4, R96 ;  /* 0x00000004064e7825 */ /* 0x010fc600078e0260 */
[----:B------:R-:W4:Y:S04]  /*7cc0*/  LDL.LU.64 R96, [R1+0x338] ;  /* 0x0003380001607983 */ /* 0x000f280000300a00 */
[----:B------:R-:W4:Y:S04]  /*7cd0*/  LDL.LU.64 R98, [R1+0x330] ;  /* 0x0003300001627983 */ /* 0x000f280000300a00 */
[----:B------:R-:W4:Y:S04]  /*7ce0*/  LDL.LU.64 R100, [R1+0x328] ;  /* 0x0003280001647983 */ /* 0x000f280000300a00 */
[----:B------:R-:W4:Y:S01]  /*7cf0*/  LDL.LU.64 R120, [R1+0x320] ;  /* 0x0003200001787983 */ /* 0x000f220000300a00 */
[----:B------:R-:W-:Y:S01]  /*7d00*/  ISETP.GE.U32.AND P1, PT, R3, 0x7fffff97, PT ;  /* 0x7fffff970300780c */ /* 0x000fe20003f26070 */
[----:B--2---:R-:W-:-:S02]  /*7d10*/  VIADD R3, R88, 0xffffffb5 ;  /* 0xffffffb558037836 */ /* 0x004fc40000000000 */
[----:B------:R-:W2:Y:S01]  /*7d20*/  LDL.LU.64 R104, [R1+0x318] ;  /* 0x0003180001687983 */ /* 0x000ea20000300a00 */
[----:B------:R-:W-:-:S03]  /*7d30*/  IMAD.WIDE R86, R6, 0x4, R86 ;  /* 0x0000000406567825 */ /* 0x000fc600078e0256 */
[----:B------:R-:W-:Y:S04]  /*7d40*/  LDGSTS.E [R16+0x20000], desc[UR16][R78.64], !P4 ;  /* 0x200000004e107fae */ /* 0x000fe8000e121850 */
[----:B------:R-:W-:Y:S04]  /*7d50*/  LDGSTS.E [R16+0x24000], desc[UR16][R80.64], !P4 ;  /* 0x2400000050107fae */ /* 0x000fe8000e121850 */
[----:B------:R-:W-:Y:S01]  /*7d60*/  LDGSTS.E [R16+0x28000], desc[UR16][R82.64], !P4 ;  /* 0x2800000052107fae */ /* 0x000fe2000e121850 */
[----:B---3--:R-:W-:-:S03]  /*7d70*/  IMAD.WIDE R88, R6, 0x4, R106 ;  /* 0x0000000406587825 */ /* 0x008fc600078e026a */
[----:B------:R-:W3:Y:S04]  /*7d80*/  LDL.LU.64 R106, [R1+0x310] ;  /* 0x00031000016a7983 */ /* 0x000ee80000300a00 */
[----:B------:R-:W-:Y:S01]  /*7d90*/  LDGSTS.E [R16+0x2c000], desc[UR16][R84.64], !P4 ;  /* 0x2c00000054107fae */ /* 0x000fe2000e121850 */
[----:B------:R-:W-:-:S03]  /*7da0*/  IMAD.WIDE R90, R6, 0x4, R108 ;  /* 0x00000004065a7825 */ /* 0x000fc600078e026c */
[----:B------:R-:W3:Y:S01]  /*7db0*/  LDL.LU.64 R108, [R1+0x308] ;  /* 0x00030800016c7983 */ /* 0x000ee20000300a00 */
[----:B------:R-:W-:-:S03]  /*7dc0*/  ISETP.GE.U32.AND P4, PT, R3, 0x7fffff96, PT ;  /* 0x7fffff960300780c */ /* 0x000fc60003f86070 */
[----:B------:R-:W3:Y:S01]  /*7dd0*/  LDL.LU.64 R128, [R1+0x300] ;  /* 0x0003000001807983 */ /* 0x000ee20000300a00 */
[----:B-1----:R-:W-:-:S03]  /*7de0*/  IADD3 R3, R94, -0x4c, RZ ;  /* 0xffffffb45e037810 */ /* 0x002fc60007ffe0ff */
[----:B------:R-:W-:Y:S04]  /*7df0*/  LDGSTS.E [R16+0x20004], desc[UR16][R86.64], !P2 ;  /* 0x2000400056107fae */ /* 0x000fe8000d121850 */
[----:B------:R-:W-:Y:S01]  /*7e00*/  LDGSTS.E [R16+0x24004], desc[UR16][R88.64], !P2 ;  /* 0x2400400058107fae */ /* 0x000fe2000d121850 */
[----:B------:R-:W-:-:S03]  /*7e10*/  IMAD.WIDE R92, R6, 0x4, R114 ;  /* 0x00000004065c7825 */ /* 0x000fc600078e0272 */
[----:B------:R-:W-:Y:S04]  /*7e20*/  LDGSTS.E [R16+0x28004], desc[UR16][R90.64], !P2 ;  /* 0x280040005a107fae */ /* 0x000fe8000d121850 */
[----:B------:R-:W-:Y:S01]  /*7e30*/  LDGSTS.E [R16+0x2c004], desc[UR16][R92.64], !P2 ;  /* 0x2c0040005c107fae */ /* 0x000fe2000d121850 */
[----:B------:R-:W-:-:S03]  /*7e40*/  IMAD.WIDE R94, R6, 0x4, R112 ;  /* 0x00000004065e7825 */ /* 0x000fc600078e0270 */
[----:B------:R-:W3:Y:S01]  /*7e50*/  LDL.LU.64 R112, [R1+0x2f8] ;  /* 0x0002f80001707983 */ /* 0x000ee20000300a00 */
[----:B------:R-:W-:-:S03]  /*7e60*/  ISETP.GE.U32.AND P2, PT, R3, 0x7fffff95, PT ;  /* 0x7fffff950300780c */ /* 0x000fc60003f46070 */
[----:B------:R-:W3:Y:S01]  /*7e70*/  LDL.LU.64 R114, [R1+0x2f0] ;  /* 0x0002f00001727983 */ /* 0x000ee20000300a00 */
[----:B------:R-:W-:-:S03]  /*7e80*/  VIADD R3, R102, 0xffffffb3 ;  /* 0xffffffb366037836 */ /* 0x000fc60000000000 */
[----:B------:R-:W3:Y:S04]  /*7e90*/  LDL.LU.64 R116, [R1+0x2e8] ;  /* 0x0002e80001747983 */ /* 0x000ee80000300a00 */
[----:B------:R-:W3:Y:S04]  /*7ea0*/  LDL.LU.64 R138, [R1+0x2e0] ;  /* 0x0002e000018a7983 */ /* 0x000ee80000300a00 */
[----:B------:R-:W-:Y:S01]  /*7eb0*/  LDGSTS.E [R16+0x20008], desc[UR16][R94.64], !P3 ;  /* 0x200080005e107fae */ /* 0x000fe2000d921850 */
[----:B----4-:R-:W-:-:S03]  /*7ec0*/  IMAD.WIDE R102, R6, 0x4, R120 ;  /* 0x0000000406667825 */ /* 0x010fc600078e0278 */
[----:B------:R-:W4:Y:S04]  /*7ed0*/  LDL.LU.64 R120, [R1+0x2d8] ;  /* 0x0002d80001787983 */ /* 0x000f280000300a00 */
[----:B------:R-:W4:Y:S04]  /*7ee0*/  LDL.LU.64 R122, [R1+0x2d0] ;  /* 0x0002d000017a7983 */ /* 0x000f280000300a00 */
[----:B------:R-:W4:Y:S04]  /*7ef0*/  LDL.LU.64 R124, [R1+0x2c8] ;  /* 0x0002c800017c7983 */ /* 0x000f280000300a00 */
[----:B------:R-:W4:Y:S01]  /*7f00*/  LDL.LU.64 R144, [R1+0x2c0] ;  /* 0x0002c00001907983 */ /* 0x000f220000300a00 */
[----:B------:R-:W-:-:S04]  /*7f10*/  IMAD.WIDE R96, R6, 0x4, R96 ;  /* 0x0000000406607825 */ /* 0x000fc800078e0260 */
[C---:B------:R-:W-:Y:S01]  /*7f20*/  IMAD.WIDE R98, R6.reuse, 0x4, R98 ;  /* 0x0000000406627825 */ /* 0x040fe200078e0262 */
[----:B------:R-:W-:Y:S03]  /*7f30*/  LDGSTS.E [R16+0x24008], desc[UR16][R96.64], !P3 ;  /* 0x2400800060107fae */ /* 0x000fe6000d921850 */
[C---:B------:R-:W-:Y:S01]  /*7f40*/  IMAD.WIDE R100, R6.reuse, 0x4, R100 ;  /* 0x0000000406647825 */ /* 0x040fe200078e0264 */
[----:B------:R-:W-:Y:S04]  /*7f50*/  LDGSTS.E [R16+0x28008], desc[UR16][R98.64], !P3 ;  /* 0x2800800062107fae */ /* 0x000fe8000d921850 */
[----:B------:R-:W-:Y:S01]  /*7f60*/  LDGSTS.E [R16+0x2c008], desc[UR16][R100.64], !P3 ;  /* 0x2c00800064107fae */ /* 0x000fe2000d921850 */
[----:B------:R-:W-:Y:S01]  /*7f70*/  ISETP.GE.U32.AND P3, PT, R3, 0x7fffff94, PT ;  /* 0x7fffff940300780c */ /* 0x000fe20003f66070 */
[----:B--2---:R-:W-:-:S02]  /*7f80*/  IMAD.WIDE R104, R6, 0x4, R104 ;  /* 0x0000000406687825 */ /* 0x004fc400078e0268 */
[----:B------:R-:W-:Y:S02]  /*7f90*/  LDGSTS.E [R16+0x2000c], desc[UR16][R102.64], !P0 ;  /* 0x2000c00066107fae */ /* 0x000fe4000c121850 */
[----:B------:R-:W-:Y:S02]  /*7fa0*/  VIADD R3, R110, 0xffffffb2 ;  /* 0xffffffb26e037836 */ /* 0x000fe40000000000 */
[C---:B---3--:R-:W-:Y:S01]  /*7fb0*/  IMAD.WIDE R106, R6.reuse, 0x4, R106 ;  /* 0x00000004066a7825 */ /* 0x048fe200078e026a */
[----:B------:R-:W-:Y:S03]  /*7fc0*/  LDGSTS.E [R16+0x2400c], desc[UR16][R104.64], !P0 ;  /* 0x2400c00068107fae */ /* 0x000fe6000c121850 */
[C---:B------:R-:W-:Y:S01]  /*7fd0*/  IMAD.WIDE R110, R6.reuse, 0x4, R128 ;  /* 0x00000004066e7825 */ /* 0x040fe200078e0280 */
[----:B------:R-:W-:Y:S03]  /*7fe0*/  LDGSTS.E [R16+0x2800c], desc[UR16][R106.64], !P0 ;  /* 0x2800c0006a107fae */ /* 0x000fe6000c121850 */
[C---:B------:R-:W-:Y:S01]  /*7ff0*/  IMAD.WIDE R108, R6.reuse, 0x4, R108 ;  /* 0x00000004066c7825 */ /* 0x040fe200078e026c */
[----:B------:R-:W2:Y:S04]  /*8000*/  LDL.LU.64 R128, [R1+0x2b8] ;  /* 0x0002b80001807983 */ /* 0x000ea80000300a00 */
[----:B------:R-:W3:Y:S04]  /*8010*/  LDL.LU.64 R130, [R1+0x2b0] ;  /* 0x0002b00001827983 */ /* 0x000ee80000300a00 */
[----:B------:R-:W3:Y:S01]  /*8020*/  LDL.LU.64 R132, [R1+0x2a8] ;  /* 0x0002a80001847983 */ /* 0x000ee20000300a00 */
[----:B------:R-:W-:-:S03]  /*8030*/  IMAD.WIDE R112, R6, 0x4, R112 ;  /* 0x0000000406707825 */ /* 0x000fc600078e0270 */
[----:B------:R-:W3:Y:S01]  /*8040*/  LDL.LU.64 R152, [R1+0x2a0] ;  /* 0x0002a00001987983 */ /* 0x000ee20000300a00 */
[----:B------:R-:W-:-:S03]  /*8050*/  IMAD.WIDE R114, R6, 0x4, R114 ;  /* 0x0000000406727825 */ /* 0x000fc600078e0272 */
[----:B------:R-:W-:Y:S01]  /*8060*/  LDGSTS.E [R16+0x2c00c], desc[UR16][R108.64], !P0 ;  /* 0x2c00c0006c107fae */ /* 0x000fe2000c121850 */
[----:B------:R-:W-:Y:S01]  /*8070*/  ISETP.GE.U32.AND P0, PT, R3, 0x7fffff93, PT ;  /* 0x7fffff930300780c */ /* 0x000fe20003f06070 */
[----:B------:R-:W-:Y:S02]  /*8080*/  IMAD.WIDE R116, R6, 0x4, R116 ;  /* 0x0000000406747825 */ /* 0x000fe400078e0274 */
[----:B------:R-:W3:Y:S02]  /*8090*/  LDL.LU.64 R136, [R1+0x298] ;  /* 0x0002980001887983 */ /* 0x000ee40000300a00 */
[----:B------:R-:W-:Y:S02]  /*80a0*/  VIADD R3, R118, 0xffffffb1 ;  /* 0xffffffb176037836 */ /* 0x000fe40000000000 */
[----:B------:R-:W-:Y:S01]  /*80b0*/  IMAD.WIDE R118, R6, 0x4, R138 ;  /* 0x0000000406767825 */ /* 0x000fe200078e028a */
[----:B------:R-:W-:Y:S04]  /*80c0*/  LDGSTS.E [R7+0x20000], desc[UR16][R110.64], !P6 ;  /* 0x200000006e077fae */ /* 0x000fe8000f121850 */
[----:B------:R-:W3:Y:S04]  /*80d0*/  LDL.LU.64 R138, [R1+0x290] ;  /* 0x00029000018a7983 */ /* 0x000ee80000300a00 */
[----:B------:R-:W-:Y:S04]  /*80e0*/  LDGSTS.E [R7+0x24000], desc[UR16][R112.64], !P6 ;  /* 0x2400000070077fae */ /* 0x000fe8000f121850 */
[----:B------:R-:W3:Y:S04]  /*80f0*/  LDL.LU.64 R140, [R1+0x288] ;  /* 0x00028800018c7983 */ /* 0x000ee80000300a00 */
[----:B------:R-:W-:Y:S04]  /*8100*/  LDGSTS.E [R7+0x28000], desc[UR16][R114.64], !P6 ;  /* 0x2800000072077fae */ /* 0x000fe8000f121850 */
[----:B------:R-:W3:Y:S04]  /*8110*/  LDL.LU.64 R162, [R1+0x280] ;  /* 0x0002800001a27983 */ /* 0x000ee80000300a00 */
[----:B------:R-:W-:Y:S01]  /*8120*/  LDGSTS.E [R7+0x2c000], desc[UR16][R116.64], !P6 ;  /* 0x2c00000074077fae */ /* 0x000fe2000f121850 */
[----:B------:R-:W-:-:S02]  /*8130*/  ISETP.GE.U32.AND P6, PT, R3, 0x7fffff92, PT ;  /* 0x7fffff920300780c */ /* 0x000fc40003fc6070 */
[----:B------:R-:W-:Y:S01]  /*8140*/  IADD3 R3, R126, -0x50, RZ ;  /* 0xffffffb07e037810 */ /* 0x000fe20007ffe0ff */
        /* <DEDUP_REMOVED lines=9> */
[----:B------:R-:W-:Y:S01]  /*81e0*/  IMAD.WIDE R124, R6, 0x4, R124 ;  /* 0x00000004067c7825 */ /* 0x000fe200078e027c */
[----:B------:R-:W-:Y:S04]  /*81f0*/  LDGSTS.E [R7+0x28004], desc[UR16][R122.64], !P1 ;  /* 0x280040007a077fae */ /* 0x000fe8000c921850 */
[----:B------:R-:W-:Y:S01]  /*8200*/  LDGSTS.E [R7+0x2c004], desc[UR16][R124.64], !P1 ;  /* 0x2c0040007c077fae */ /* 0x000fe2000c921850 */
[----:B------:R-:W-:Y:S01]  /*8210*/  ISETP.GE.U32.AND P1, PT, R3, 0x7fffff91, PT ;  /* 0x7fffff910300780c */ /* 0x000fe20003f26070 */
[----:B------:R-:W-:-:S02]  /*8220*/  VIADD R3, R134, 0xffffffaf ;  /* 0xffffffaf86037836 */ /* 0x000fc40000000000 */
[C---:B--2---:R-:W-:Y:S01]  /*8230*/  IMAD.WIDE R128, R6.reuse, 0x4, R128 ;  /* 0x0000000406807825 */ /* 0x044fe200078e0280 */
[----:B------:R-:W-:Y:S03]  /*8240*/  LDGSTS.E [R7+0x20008], desc[UR16][R126.64], !P4 ;  /* 0x200080007e077fae */ /* 0x000fe6000e121850 */
[C---:B---3--:R-:W-:Y:S01]  /*8250*/  IMAD.WIDE R130, R6.reuse, 0x4, R130 ;  /* 0x0000000406827825 */ /* 0x048fe200078e0282 */
[----:B------:R-:W-:Y:S03]  /*8260*/  LDGSTS.E [R7+0x24008], desc[UR16][R128.64], !P4 ;  /* 0x2400800080077fae */ /* 0x000fe6000e121850 */
[C---:B------:R-:W-:Y:S01]  /*8270*/  IMAD.WIDE R132, R6.reuse, 0x4, R132 ;  /* 0x0000000406847825 */ /* 0x040fe200078e0284 */
[----:B------:R-:W-:Y:S03]  /*8280*/  LDGSTS.E [R7+0x28008], desc[UR16][R130.64], !P4 ;  /* 0x2800800082077fae */ /* 0x000fe6000e121850 */
[----:B------:R-:W-:Y:S01]  /*8290*/  IMAD.WIDE R134, R6, 0x4, R152 ;  /* 0x0000000406867825 */ /* 0x000fe200078e0298 */
[----:B------:R-:W-:Y:S04]  /*82a0*/  LDGSTS.E [R7+0x2c008], desc[UR16][R132.64], !P4 ;  /* 0x2c00800084077fae */ /* 0x000fe8000e121850 */
[----:B------:R-:W2:Y:S04]  /*82b0*/  LDL.LU.64 R152, [R1+0x258] ;  /* 0x0002580001987983 */ /* 0x000ea80000300a00 */
[----:B------:R-:W3:Y:S01]  /*82c0*/  LDL.LU.64 R154, [R1+0x250] ;  /* 0x00025000019a7983 */ /* 0x000ee20000300a00 */
[----:B------:R-:W-:-:S03]  /*82d0*/  ISETP.GE.U32.AND P4, PT, R3, 0x7fffff90, PT ;  /* 0x7fffff900300780c */ /* 0x000fc60003f86070 */
[----:B------:R-:W3:Y:S01]  /*82e0*/  LDL.LU.64 R156, [R1+0x248] ;  /* 0x00024800019c7983 */ /* 0x000ee20000300a00 */
[----:B------:R-:W-:-:S03]  /*82f0*/  IMAD.WIDE R136, R6, 0x4, R136 ;  /* 0x0000000406887825 */ /* 0x000fc600078e0288 */
[----:B------:R-:W3:Y:S01]  /*8300*/  LDL.LU.64 R176, [R1+0x240] ;  /* 0x0002400001b07983 */ /* 0x000ee20000300a00 */
[----:B------:R-:W-:-:S03]  /*8310*/  IMAD.WIDE R138, R6, 0x4, R138 ;  /* 0x00000004068a7825 */ /* 0x000fc600078e028a */
[----:B------:R-:W3:Y:S01]  /*8320*/  LDL.LU.64 R160, [R1+0x238] ;  /* 0x0002380001a07983 */ /* 0x000ee20000300a00 */
[----:B------:R-:W-:Y:S02]  /*8330*/  VIADD R3, R142, 0xffffffae ;  /* 0xffffffae8e037836 */ /* 0x000fe40000000000 */
[C---:B------:R-:W-:Y:S01]  /*8340*/  IMAD.WIDE R140, R6.reuse, 0x4, R140 ;  /* 0x00000004068c7825 */ /* 0x040fe200078e028c */
[----:B------:R-:W-:Y:S04]  /*8350*/  LDGSTS.E [R7+0x2000c], desc[UR16][R134.64], !P2 ;  /* 0x2000c00086077fae */ /* 0x000fe8000d121850 */
[----:B------:R-:W-:Y:S01]  /*8360*/  LDGSTS.E [R7+0x2400c], desc[UR16][R136.64], !P2 ;  /* 0x2400c00088077fae */ /* 0x000fe2000d121850 */
[----:B------:R-:W-:-:S03]  /*8370*/  IMAD.WIDE R142, R6, 0x4, R162 ;  /* 0x00000004068e7825 */ /* 0x000fc600078e02a2 */
[----:B------:R-:W-:Y:S04]  /*8380*/  LDGSTS.E [R7+0x2800c], desc[UR16][R138.64], !P2 ;  /* 0x2800c0008a077fae */ /* 0x000fe8000d121850 */
[----:B------:R-:W3:Y:S04]  /*8390*/  LDL.LU.64 R162, [R1+0x230] ;  /* 0x0002300001a27983 */ /* 0x000ee80000300a00 */
[----:B------:R-:W3:Y:S04]  /*83a0*/  LDL.LU.64 R164, [R1+0x228] ;  /* 0x0002280001a47983 */ /* 0x000ee80000300a00 */
[----:B------:R-:W3:Y:S04]  /*83b0*/  LDL.LU.64 R184, [R1+0x220] ;  /* 0x0002200001b87983 */ /* 0x000ee80000300a00 */
[----:B------:R-:W-:Y:S01]  /*83c0*/  LDGSTS.E [R7+0x2c00c], desc[UR16][R140.64], !P2 ;  /* 0x2c00c0008c077fae */ /* 0x000fe2000d121850 */
[----:B------:R-:W-:Y:S01]  /*83d0*/  ISETP.GE.U32.AND P2, PT, R3, 0x7fffff8f, PT ;  /* 0x7fffff8f0300780c */ /* 0x000fe20003f46070 */
[----:B------:R-:W-:-:S02]  /*83e0*/  VIADD R3, R150, 0xffffffad ;  /* 0xffffffad96037836 */ /* 0x000fc40000000000 */
[----:B------:R-:W3:Y:S04]  /*83f0*/  LDL.LU.64 R168, [R1+0x218] ;  /* 0x0002180001a87983 */ /* 0x000ee80000300a00 */
[----:B------:R-:W3:Y:S04]  /*8400*/  LDL.LU.64 R170, [R1+0x210] ;  /* 0x0002100001aa7983 */ /* 0x000ee80000300a00 */
[----:B------:R-:W-:Y:S01]  /*8410*/  LDGSTS.E [R246+0x20000], desc[UR16][R142.64], !P3 ;  /* 0x200000008ef67fae */ /* 0x000fe2000d921850 */
[----:B----4-:R-:W-:-:S03]  /*8420*/  IMAD.WIDE R150, R6, 0x4, R172 ;  /* 0x0000000406967825 */ /* 0x010fc600078e02ac */
        /* <DEDUP_REMOVED lines=8> */
[----:B------:R-:W-:-:S02]  /*84b0*/  ISETP.GE.U32.AND P3, PT, R3, 0x7fffff8e, PT ;  /* 0x7fffff8e0300780c */ /* 0x000fc40003f66070 */
[----:B------:R-:W-:Y:S01]  /*84c0*/  IADD3 R3, R158, -0x54, RZ ;  /* 0xffffffac9e037810 */ /* 0x000fe20007ffe0ff */
[----:B------:R-:W-:Y:S01]  /*84d0*/  LDGSTS.E [R246+0x20004], desc[UR16][R150.64], !P0 ;  /* 0x2000400096f67fae */ /* 0x000fe2000c121850 */
[----:B--2---:R-:W-:-:S04]  /*84e0*/  IMAD.WIDE R152, R6, 0x4, R152 ;  /* 0x0000000406987825 */ /* 0x004fc800078e0298 */
[C---:B---3--:R-:W-:Y:S01]  /*84f0*/  IMAD.WIDE R154, R6.reuse, 0x4, R154 ;  /* 0x00000004069a7825 */ /* 0x048fe200078e029a */
[----:B------:R-:W-:Y:S03]  /*8500*/  LDGSTS.E [R246+0x24004], desc[UR16][R152.64], !P0 ;  /* 0x2400400098f67fae */ /* 0x000fe6000c121850 */
[C---:B------:R-:W-:Y:S01]  /*8510*/  IMAD.WIDE R156, R6.reuse, 0x4, R156 ;  /* 0x00000004069c7825 */ /* 0x040fe200078e029c */
[----:B------:R-:W-:Y:S03]  /*8520*/  LDGSTS.E [R246+0x28004], desc[UR16][R154.64], !P0 ;  /* 0x280040009af67fae */ /* 0x000fe6000c121850 */
[----:B------:R-:W-:Y:S01]  /*8530*/  IMAD.WIDE R158, R6, 0x4, R176 ;  /* 0x00000004069e7825 */ /* 0x000fe200078e02b0 */
[----:B------:R-:W-:Y:S01]  /*8540*/  LDGSTS.E [R246+0x2c004], desc[UR16][R156.64], !P0 ;  /* 0x2c0040009cf67fae */ /* 0x000fe2000c121850 */
[----:B------:R-:W-:-:S02]  /*8550*/  ISETP.GE.U32.AND P0, PT, R3, 0x7fffff8d, PT ;  /* 0x7fffff8d0300780c */ /* 0x000fc40003f06070 */
[----:B------:R-:W-:Y:S01]  /*8560*/  IMAD.WIDE R160, R6, 0x4, R160 ;  /* 0x0000000406a07825 */ /* 0x000fe200078e02a0 */
[----:B------:R-:W2:Y:S04]  /*8570*/  LDL.LU.64 R176, [R1+0x1f8] ;  /* 0x0001f80001b07983 */ /* 0x000ea80000300a00 */
[----:B------:R-:W3:Y:S01]  /*8580*/  LDL.LU.64 R178, [R1+0x1f0] ;  /* 0x0001f00001b27983 */ /* 0x000ee20000300a00 */
[----:B------:R-:W-:-:S03]  /*8590*/  VIADD R3, R166, 0xffffffab ;  /* 0xffffffaba6037836 */ /* 0x000fc60000000000 */
[----:B------:R-:W3:Y:S04]  /*85a0*/  LDL.LU.64 R180, [R1+0x1e8] ;  /* 0x0001e80001b47983 */ /* 0x000ee80000300a00 */
[----:B------:R-:W3:Y:S01]  /*85b0*/  LDL.LU.64 R208, [R1+0x1e0] ;  /* 0x0001e00001d07983 */ /* 0x000ee20000300a00 */
[----:B------:R-:W-:-:S03]  /*85c0*/  IMAD.WIDE R162, R6, 0x4, R162 ;  /* 0x0000000406a27825 */ /* 0x000fc600078e02a2 */
[----:B------:R-:W-:Y:S01]  /*85d0*/  LDGSTS.E [R246+0x20008], desc[UR16][R158.64], !P6 ;  /* 0x200080009ef67fae */ /* 0x000fe2000f121850 */
[----:B------:R-:W-:-:S03]  /*85e0*/  IMAD.WIDE R164, R6, 0x4, R164 ;  /* 0x0000000406a47825 */ /* 0x000fc600078e02a4 */
        /* <DEDUP_REMOVED lines=9> */
[----:B------:R-:W3:Y:S01]  /*8680*/  LDL.LU.64 R210, [R1+0x1c0] ;  /* 0x0001c00001d27983 */ /* 0x000ee20000300a00 */
[----:B------:R-:W-:-:S03]  /*8690*/  IMAD.WIDE R168, R6, 0x4, R168 ;  /* 0x0000000406a87825 */ /* 0x000fc600078e02a8 */
[----:B------:R-:W-:Y:S01]  /*86a0*/  LDGSTS.E [R246+0x2000c], desc[UR16][R166.64], !P1 ;  /* 0x2000c000a6f67fae */ /* 0x000fe2000c921850 */
[----:B------:R-:W-:-:S03]  /*86b0*/  IMAD.WIDE R170, R6, 0x4, R170 ;  /* 0x0000000406aa7825 */ /* 0x000fc600078e02aa */
[----:B------:R-:W-:Y:S04]  /*86c0*/  LDGSTS.E [R246+0x2400c], desc[UR16][R168.64], !P1 ;  /* 0x2400c000a8f67fae */ /* 0x000fe8000c921850 */
[----:B------:R-:W-:Y:S01]  /*86d0*/  LDGSTS.E [R246+0x2800c], desc[UR16][R170.64], !P1 ;  /* 0x2800c000aaf67fae */ /* 0x000fe2000c921850 */
[----:B----4-:R-:W-:-:S03]  /*86e0*/  IMAD.WIDE R174, R6, 0x4, R192 ;  /* 0x0000000406ae7825 */ /* 0x010fc600078e02c0 */
[----:B------:R-:W4:Y:S04]  /*86f0*/  LDL.LU.64 R192, [R1+0x1b8] ;  /* 0x0001b80001c07983 */ /* 0x000f280000300a00 */
[----:B------:R-:W4:Y:S04]  /*8700*/  LDL.LU.64 R194, [R1+0x1b0] ;  /* 0x0001b00001c27983 */ /* 0x000f280000300a00 */
[----:B------:R-:W4:Y:S04]  /*8710*/  LDL.LU.64 R196, [R1+0x1a8] ;  /* 0x0001a80001c47983 */ /* 0x000f280000300a00 */
[----:B------:R-:W4:Y:S01]  /*8720*/  LDL.LU.64 R216, [R1+0x1a0] ;  /* 0x0001a00001d87983 */ /* 0x000f220000300a00 */
[----:B------:R-:W-:-:S03]  /*8730*/  IMAD.WIDE R172, R6, 0x4, R172 ;  /* 0x0000000406ac7825 */ /* 0x000fc600078e02ac */
[----:B------:R-:W4:Y:S04]  /*8740*/  LDL.LU.64 R200, [R1+0x198] ;  /* 0x0001980001c87983 */ /* 0x000f280000300a00 */
[----:B------:R-:W-:Y:S01]  /*8750*/  LDGSTS.E [R246+0x2c00c], desc[UR16][R172.64], !P1 ;  /* 0x2c00c000acf67fae */ /* 0x000fe2000c921850 */
[----:B------:R-:W-:Y:S01]  /*8760*/  ISETP.GE.U32.AND P1, PT, R3, 0x7fffff8b, PT ;  /* 0x7fffff8b0300780c */ /* 0x000fe20003f26070 */
[----:B------:R-:W-:Y:S02]  /*8770*/  VIADD R3, R182, 0xffffffa9 ;  /* 0xffffffa9b6037836 */ /* 0x000fe40000000000 */
[----:B------:R-:W-:Y:S04]  /*8780*/  LDGSTS.E [R247+0x20000], desc[UR16][R174.64], !P4 ;  /* 0x20000000aef77fae */ /* 0x000fe8000e121850 */
[----:B------:R-:W4:Y:S04]  /*8790*/  LDL.LU.64 R202, [R1+0x190] ;  /* 0x0001900001ca7983 */ /* 0x000f280000300a00 */
[----:B------:R-:W4:Y:S04]  /*87a0*/  LDL.LU.64 R204, [R1+0x188] ;  /* 0x0001880001cc7983 */ /* 0x000f280000300a00 */
[----:B------:R-:W4:Y:S01]  /*87b0*/  LDL.LU.64 R222, [R1+0x180] ;  /* 0x0001800001de7983 */ /* 0x000f220000300a00 */
        /* <DEDUP_REMOVED lines=8> */
[----:B------:R-:W-:Y:S01]  /*8840*/  IADD3 R3, R190, -0x58, RZ ;  /* 0xffffffa8be037810 */ /* 0x000fe20007ffe0ff */
[----:B------:R-:W-:Y:S04]  /*8850*/  LDGSTS.E [R247+0x20004], desc[UR16][R182.64], !P2 ;  /* 0x20004000b6f77fae */ /* 0x000fe8000d121850 */
[----:B------:R-:W2:Y:S01]  /*8860*/  LDL.LU.64 R208, [R1+0x178] ;  /* 0x0001780001d07983 */ /* 0x000ea20000300a00 */
[----:B------:R-:W-:-:S04]  /*8870*/  IMAD.WIDE R184, R6, 0x4, R184 ;  /* 0x0000000406b87825 */ /* 0x000fc800078e02b8 */
[C---:B------:R-:W-:Y:S01]  /*8880*/  IMAD.WIDE R186, R6.reuse, 0x4, R186 ;  /* 0x0000000406ba7825 */ /* 0x040fe200078e02ba */
[----:B------:R-:W-:Y:S03]  /*8890*/  LDGSTS.E [R247+0x24004], desc[UR16][R184.64], !P2 ;  /* 0x24004000b8f77fae */ /* 0x000fe6000d121850 */
[C---:B------:R-:W-:Y:S01]  /*88a0*/  IMAD.WIDE R188, R6.reuse, 0x4, R188 ;  /* 0x0000000406bc7825 */ /* 0x040fe200078e02bc */
[----:B------:R-:W-:Y:S04]  /*88b0*/  LDGSTS.E [R247+0x28004], desc[UR16][R186.64], !P2 ;  /* 0x28004000baf77fae */ /* 0x000fe8000d121850 */
[----:B------:R-:W-:Y:S01]  /*88c0*/  LDGSTS.E [R247+0x2c004], desc[UR16][R188.64], !P2 ;  /* 0x2c004000bcf77fae */ /* 0x000fe2000d121850 */
[----:B------:R-:W-:Y:S01]  /*88d0*/  ISETP.GE.U32.AND P2, PT, R3, 0x7fffff89, PT ;  /* 0x7fffff890300780c */ /* 0x000fe20003f46070 */
[----:B------:R-:W-:-:S02]  /*88e0*/  IMAD.WIDE R190, R6, 0x4, R210 ;  /* 0x0000000406be7825 */ /* 0x000fc400078e02d2 */
[----:B------:R-:W3:Y:S02]  /*88f0*/  LDL.LU.64 R210, [R1+0x170] ;  /* 0x0001700001d27983 */ /* 0x000ee40000300a00 */
[----:B------:R-:W-:Y:S02]  /*8900*/  VIADD R3, R198, 0xffffffa7 ;  /* 0xffffffa7c6037836 */ /* 0x000fe40000000000 */
[----:B------:R-:W3:Y:S04]  /*8910*/  LDL.LU.64 R212, [R1+0x168] ;  /* 0x0001680001d47983 */ /* 0x000ee80000300a00 */
[----:B------:R-:W3:Y:S04]  /*8920*/  LDL.LU.64 R20, [R1+0x118] ;  /* 0x0001180001147983 */ /* 0x000ee80000300a00 */
[----:B------:R-:W-:Y:S01]  /*8930*/  LDGSTS.E [R247+0x20008], desc[UR16][R190.64], !P3 ;  /* 0x20008000bef77fae */ /* 0x000fe2000d921850 */
[----:B----4-:R-:W-:-:S03]  /*8940*/  IMAD.WIDE R198, R6, 0x4, R216 ;  /* 0x0000000406c67825 */ /* 0x010fc600078e02d8 */
[----:B------:R-:W4:Y:S04]  /*8950*/  LDL.LU.64 R216, [R1+0x110] ;  /* 0x0001100001d87983 */ /* 0x000f280000300a00 */
[----:B------:R-:W4:Y:S04]  /*8960*/  LDL.LU.64 R218, [R1+0x108] ;  /* 0x0001080001da7983 */ /* 0x000f280000300a00 */
[----:B------:R-:W4:Y:S01]  /*8970*/  LDL.LU.64 R18, [R1+0x100] ;  /* 0x0001000001127983 */ /* 0x000f220000300a00 */
[----:B------:R-:W-:-:S03]  /*8980*/  IMAD.WIDE R192, R6, 0x4, R192 ;  /* 0x0000000406c07825 */ /* 0x000fc600078e02c0 */
[----:B------:R-:W4:Y:S01]  /*8990*/  LDL.LU.64 R52, [R1+0xf8] ;  /* 0x0000f80001347983 */ /* 0x000f220000300a00 */
[----:B------:R-:W-:-:S03]  /*89a0*/  IMAD.WIDE R194, R6, 0x4, R194 ;  /* 0x0000000406c27825 */ /* 0x000fc600078e02c2 */
[----:B------:R-:W-:Y:S01]  /*89b0*/  LDGSTS.E [R247+0x24008], desc[UR16][R192.64], !P3 ;  /* 0x24008000c0f77fae */ /* 0x000fe2000d921850 */
        /* <DEDUP_REMOVED lines=8> */
[----:B------:R-:W-:Y:S01]  /*8a40*/  ISETP.GE.U32.AND P3, PT, R3, 0x7fffff88, PT ;  /* 0x7fffff880300780c */ /* 0x000fe20003f66070 */
[----:B------:R-:W-:Y:S02]  /*8a50*/  VIADD R3, R206, 0xffffffa6 ;  /* 0xffffffa6ce037836 */ /* 0x000fe40000000000 */
[----:B------:R-:W4:Y:S01]  /*8a60*/  LDL.LU.64 R58, [R1+0xe0] ;  /* 0x0000e000013a7983 */ /* 0x000f220000300a00 */
[C---:B------:R-:W-:Y:S02]  /*8a70*/  IMAD.WIDE R206, R6.reuse, 0x4, R222 ;  /* 0x0000000406ce7825 */ /* 0x040fe400078e02de */
[----:B------:R-:W1:Y:S01]  /*8a80*/  LDC R222, c[0x0][0x230] ;  /* 0x00008c00ffde7b82 */ /* 0x000e620000000800 */
[----:B------:R-:W-:Y:S04]  /*8a90*/  LDGSTS.E [R247+0x2000c], desc[UR16][R198.64], !P0 ;  /* 0x2000c000c6f77fae */ /* 0x000fe8000c121850 */
[----:B------:R-:W-:Y:S03]  /*8aa0*/  LDGSTS.E [R247+0x2400c], desc[UR16][R200.64], !P0 ;  /* 0x2400c000c8f77fae */ /* 0x000fe6000c121850 */
[----:B------:R-:W1:Y:S01]  /*8ab0*/  LDC R223, c[0x0][0x230] ;  /* 0x00008c00ffdf7b82 */ /* 0x000e620000000800 */
[----:B------:R-:W-:Y:S01]  /*8ac0*/  LDGSTS.E [R247+0x2800c], desc[UR16][R202.64], !P0 ;  /* 0x2800c000caf77fae */ /* 0x000fe2000c121850 */
[----:B--2---:R-:W-:-:S03]  /*8ad0*/  IMAD.WIDE R208, R6, 0x4, R208 ;  /* 0x0000000406d07825 */ /* 0x004fc600078e02d0 */
[----:B------:R-:W-:Y:S01]  /*8ae0*/  LDGSTS.E [R247+0x2c00c], desc[UR16][R204.64], !P0 ;  /* 0x2c00c000ccf77fae */ /* 0x000fe2000c121850 */
[----:B------:R-:W-:Y:S01]  /*8af0*/  ISETP.GE.U32.AND P0, PT, R3, 0x7fffff87, PT ;  /* 0x7fffff870300780c */ /* 0x000fe20003f06070 */
[----:B------:R-:W-:Y:S02]  /*8b00*/  VIADD R3, R214, 0xffffffa5 ;  /* 0xffffffa5d6037836 */ /* 0x000fe40000000000 */
[----:B------:R-:W-:Y:S04]  /*8b10*/  LDGSTS.E [R248+0x20000], desc[UR16][R206.64], !P6 ;  /* 0x20000000cef87fae */ /* 0x000fe8000f121850 */
[----:B------:R-:W2:Y:S04]  /*8b20*/  LDL.LU.64 R62, [R1+0xd8] ;  /* 0x0000d800013e7983 */ /* 0x000ea80000300a00 */
[----:B------:R-:W-:Y:S04]  /*8b30*/  LDGSTS.E [R248+0x24000], desc[UR16][R208.64], !P6 ;  /* 0x24000000d0f87fae */ /* 0x000fe8000f121850 */
[----:B------:R-:W2:Y:S04]  /*8b40*/  LDL.LU.64 R56, [R1+0xd0] ;  /* 0x0000d00001387983 */ /* 0x000ea80000300a00 */
[----:B------:R-:W2:Y:S01]  /*8b50*/  LDL.LU.64 R54, [R1+0xc8] ;  /* 0x0000c80001367983 */ /* 0x000ea20000300a00 */
[----:B---3--:R-:W-:-:S03]  /*8b60*/  IMAD.WIDE R210, R6, 0x4, R210 ;  /* 0x0000000406d27825 */ /* 0x008fc600078e02d2 */
[----:B------:R-:W3:Y:S01]  /*8b70*/  LDL.LU.64 R50, [R1+0xc0] ;  /* 0x0000c00001327983 */ /* 0x000ee20000300a00 */
[----:B------:R-:W-:-:S03]  /*8b80*/  IMAD.WIDE R212, R6, 0x4, R212 ;  /* 0x0000000406d47825 */ /* 0x000fc600078e02d4 */
[----:B------:R-:W-:Y:S01]  /*8b90*/  LDGSTS.E [R248+0x28000], desc[UR16][R210.64], !P6 ;  /* 0x28000000d2f87fae */ /* 0x000fe2000f121850 */
[----:B------:R-:W-:-:S03]  /*8ba0*/  IMAD.WIDE R214, R6, 0x4, R20 ;  /* 0x0000000406d67825 */ /* 0x000fc600078e0214 */
[----:B------:R-:W-:Y:S04]  /*8bb0*/  LDGSTS.E [R248+0x2c000], desc[UR16][R212.64], !P6 ;  /* 0x2c000000d4f87fae */ /* 0x000fe8000f121850 */
[----:B------:R-:W-:Y:S01]  /*8bc0*/  LDGSTS.E [R248+0x20004], desc[UR16][R214.64], !P1 ;  /* 0x20004000d6f87fae */ /* 0x000fe2000c921850 */
[----:B----4-:R-:W-:-:S04]  /*8bd0*/  IMAD.WIDE R216, R6, 0x4, R216 ;  /* 0x0000000406d87825 */ /* 0x010fc800078e02d8 */
[C---:B------:R-:W-:Y:S01]  /*8be0*/  IMAD.WIDE R218, R6.reuse, 0x4, R218 ;  /* 0x0000000406da7825 */ /* 0x040fe200078e02da */
[----:B------:R-:W-:Y:S03]  /*8bf0*/  LDGSTS.E [R248+0x24004], desc[UR16][R216.64], !P1 ;  /* 0x24004000d8f87fae */ /* 0x000fe6000c921850 */
[C---:B------:R-:W-:Y:S01]  /*8c00*/  IMAD.WIDE R18, R6.reuse, 0x4, R18 ;  /* 0x0000000406127825 */ /* 0x040fe200078e0212 */
[----:B------:R-:W-:Y:S04]  /*8c10*/  LDGSTS.E [R248+0x28004], desc[UR16][R218.64], !P1 ;  /* 0x28004000daf87fae */ /* 0x000fe8000c921850 */
[----:B------:R4:W-:Y:S04]  /*8c20*/  STL.64 [R1+0x100], R18 ;  /* 0x0001001201007387 */ /* 0x0009e80000100a00 */
[----:B------:R-:W3:Y:S04]  /*8c30*/  LDL.LU.64 R20, [R1+0xb8] ;  /* 0x0000b80001147983 */ /* 0x000ee80000300a00 */
[----:B------:R-:W-:Y:S04]  /*8c40*/  LDGSTS.E [R248+0x2c004], desc[UR16][R18.64], !P1 ;  /* 0x2c00400012f87fae */ /* 0x000fe8000c921850 */
[----:B----4-:R-:W4:Y:S01]  /*8c50*/  LDL.LU.64 R18, [R1+0xb0] ;  /* 0x0000b00001127983 */ /* 0x010f220000300a00 */
[----:B------:R-:W-:-:S04]  /*8c60*/  IMAD.WIDE R52, R6, 0x4, R52 ;  /* 0x0000000406347825 */ /* 0x000fc800078e0234 */
[C---:B------:R-:W-:Y:S01]  /*8c70*/  IMAD.WIDE R74, R6.reuse, 0x4, R64 ;  /* 0x00000004064a7825 */ /* 0x040fe200078e0240 */
[----:B------:R1:W-:Y:S03]  /*8c80*/  STL.64 [R1+0xf8], R52 ;  /* 0x0000f83401007387 */ /* 0x0003e60000100a00 */
[C---:B------:R-:W-:Y:S01]  /*8c90*/  IMAD.WIDE R72, R6.reuse, 0x4, R60 ;  /* 0x0000000406487825 */ /* 0x040fe200078e023c */
[----:B------:R-:W-:Y:S03]  /*8ca0*/  STL.64 [R1+0xf0], R74 ;  /* 0x0000f04a01007387 */ /* 0x000fe60000100a00 */
[C---:B------:R-:W-:Y:S01]  /*8cb0*/  IMAD.WIDE R64, R6.reuse, 0x4, R58 ;  /* 0x0000000406407825 */ /* 0x040fe200078e023a */
[----:B------:R-:W-:Y:S04]  /*8cc0*/  STL.64 [R1+0xe8], R72 ;  /* 0x0000e84801007387 */ /* 0x000fe80000100a00 */
[----:B------:R-:W4:Y:S04]  /*8cd0*/  LDL.LU.64 R70, [R1+0xa8] ;  /* 0x0000a80001467983 */ /* 0x000f280000300a00 */
[----:B------:R-:W-:Y:S04]  /*8ce0*/  STL.64 [R1+0xe0], R64 ;  /* 0x0000e04001007387 */ /* 0x000fe80000100a00 */
[----:B------:R-:W4:Y:S01]  /*8cf0*/  LDL.LU.64 R68, [R1+0xa0] ;  /* 0x0000a00001447983 */ /* 0x000f220000300a00 */
[----:B--2---:R-:W-:-:S03]  /*8d00*/  IMAD.WIDE R62, R6, 0x4, R62 ;  /* 0x00000004063e7825 */ /* 0x004fc600078e023e */
[----:B------:R-:W2:Y:S04]  /*8d10*/  LDL.LU.64 R66, [R1+0x98] ;  /* 0x0000980001427983 */ /* 0x000ea80000300a00 */
[----:B------:R-:W2:Y:S01]  /*8d20*/  LDL.LU.64 R60, [R1+0x90] ;  /* 0x00009000013c7983 */ /* 0x000ea20000300a00 */
[----:B------:R-:W-:-:S03]  /*8d30*/  IMAD.WIDE R56, R6, 0x4, R56 ;  /* 0x0000000406387825 */ /* 0x000fc600078e0238 */
[----:B------:R-:W-:Y:S01]  /*8d40*/  LDGSTS.E [R248+0x20008], desc[UR16][R52.64], !P4 ;  /* 0x2000800034f87fae */ /* 0x000fe2000e121850 */
[----:B------:R-:W-:-:S03]  /*8d50*/  IMAD.WIDE R54, R6, 0x4, R54 ;  /* 0x0000000406367825 */ /* 0x000fc600078e0236 */
[----:B------:R-:W2:Y:S01]  /*8d60*/  LDL.LU.64 R58, [R1+0x88] ;  /* 0x00008800013a7983 */ /* 0x000ea20000300a00 */
[----:B---3--:R-:W-:-:S03]  /*8d70*/  IMAD.WIDE R50, R6, 0x4, R50 ;  /* 0x0000000406327825 */ /* 0x008fc600078e0232 */
[----:B------:R-:W-:Y:S04]  /*8d80*/  LDGSTS.E [R248+0x24008], desc[UR16][R74.64], !P4 ;  /* 0x240080004af87fae */ /* 0x000fe8000e121850 */
[----:B-1----:R-:W3:Y:S04]  /*8d90*/  LDL.LU.64 R52, [R1+0x80] ;  /* 0x0000800001347983 */ /* 0x002ee80000300a00 */
[----:B------:R-:W-:Y:S04]  /*8da0*/  LDGSTS.E [R248+0x28008], desc[UR16][R72.64], !P4 ;  /* 0x2800800048f87fae */ /* 0x000fe8000e121850 */
[----:B------:R1:W-:Y:S04]  /*8db0*/  LDGSTS.E [R248+0x2c008], desc[UR16][R64.64], !P4 ;  /* 0x2c00800040f87fae */ /* 0x0003e8000e121850 */
[----:B------:R-:W-:Y:S04]  /*8dc0*/  STL.64 [R1+0xd8], R62 ;  /* 0x0000d83e01007387 */ /* 0x000fe80000100a00 */
[----:B------:R-:W-:Y:S04]  /*8dd0*/  STL.64 [R1+0xd0], R56 ;  /* 0x0000d03801007387 */ /* 0x000fe80000100a00 */
[----:B------:R4:W-:Y:S04]  /*8de0*/  LDGSTS.E [R248+0x2000c], desc[UR16][R62.64], !P2 ;  /* 0x2000c0003ef87fae */ /* 0x0009e8000d121850 */
[----:B------:R1:W-:Y:S04]  /*8df0*/  STL.64 [R1+0xc8], R54 ;  /* 0x0000c83601007387 */ /* 0x0003e80000100a00 */
[----:B------:R-:W-:Y:S04]  /*8e00*/  LDGSTS.E [R248+0x2400c], desc[UR16][R56.64], !P2 ;  /* 0x2400c00038f87fae */ /* 0x000fe8000d121850 */
[----:B------:R4:W-:Y:S04]  /*8e10*/  STL.64 [R1+0xc0], R50 ;  /* 0x0000c03201007387 */ /* 0x0009e80000100a00 */
[----:B------:R-:W-:Y:S04]  /*8e20*/  LDGSTS.E [R248+0x2800c], desc[UR16][R54.64], !P2 ;  /* 0x2800c00036f87fae */ /* 0x000fe8000d121850 */
[----:B------:R4:W-:Y:S04]  /*8e30*/  LDGSTS.E [R248+0x2c00c], desc[UR16][R50.64], !P2 ;  /* 0x2c00c00032f87fae */ /* 0x0009e8000d121850 */
[----:B-1----:R-:W3:Y:S01]  /*8e40*/  LDL.LU.64 R54, [R1+0x78] ;  /* 0x0000780001367983 */ /* 0x002ee20000300a00 */
[----:B------:R-:W-:-:S04]  /*8e50*/  IMAD.WIDE R64, R6, 0x4, R20 ;  /* 0x0000000406407825 */ /* 0x000fc800078e0214 */
[----:B----4-:R-:W-:Y:S01]  /*8e60*/  IMAD.WIDE R62, R6, 0x4, R18 ;  /* 0x00000004063e7825 */ /* 0x010fe200078e0212 */
[----:B------:R-:W4:Y:S01]  /*8e70*/  LDL.LU.64 R20, [R1+0x70] ;  /* 0x0000700001147983 */ /* 0x000f220000300a00 */
[----:B------:R-:W-:Y:S01]  /*8e80*/  ISETP.GE.U32.AND P6, PT, R3, 0x7fffff86, PT ;  /* 0x7fffff860300780c */ /* 0x000fe20003fc6070 */
[----:B------:R-:W1:Y:S02]  /*8e90*/  LDC R50, c[0x0][0x230] ;  /* 0x00008c00ff327b82 */ /* 0x000e640000000800 */
[----:B------:R2:W-:Y:S04]  /*8ea0*/  STL.64 [R1+0xb8], R64 ;  /* 0x0000b84001007387 */ /* 0x0005e80000100a00 */
[----:B------:R-:W4:Y:S04]  /*8eb0*/  LDL.LU.64 R18, [R1+0x68] ;  /* 0x0000680001127983 */ /* 0x000f280000300a00 */
[----:B------:R1:W-:Y:S04]  /*8ec0*/  STL.64 [R1+0x110], R62 ;  /* 0x0001103e01007387 */ /* 0x0003e80000100a00 */
[----:B------:R-:W4:Y:S04]  /*8ed0*/  LDL.LU.64 R56, [R1+0x60] ;  /* 0x0000600001387983 */ /* 0x000f280000300a00 */
[----:B------:R2:W-:Y:S01]  /*8ee0*/  LDGSTS.E [R249+0x20000], desc[UR16][R64.64], !P3 ;  /* 0x2000000040f97fae */ /* 0x0005e2000d921850 */
[----:B------:R-:W-:Y:S01]  /*8ef0*/  IADD3 R3, R224, -0x5c, RZ ;  /* 0xffffffa4e0037810 */ /* 0x000fe20007ffe0ff */
[----:B--2---:R-:W2:Y:S03]  /*8f00*/  S2R R65, SR_TID.X ;  /* 0x0000000000417919 */ /* 0x004ea60000002100 */
[----:B------:R-:W-:Y:S01]  /*8f10*/  ISETP.GE.U32.AND P1, PT, R3, 0x7fffff85, PT ;  /* 0x7fffff850300780c */ /* 0x000fe20003f26070 */
[----:B------:R-:W-:Y:S01]  /*8f20*/  VIADD R3, R221, 0xffffffa3 ;  /* 0xffffffa3dd037836 */ /* 0x000fe20000000000 */
[----:B------:R-:W-:Y:S01]  /*8f30*/  IADD3 R51, R223, -0x60, RZ ;  /* 0xffffffa0df337810 */ /* 0x000fe20007ffe0ff */
[----:B------:R-:W-:Y:S01]  /*8f40*/  IMAD.WIDE R60, R6, 0x4, R60 ;  /* 0x00000004063c7825 */ /* 0x000fe200078e023c */
[----:B------:R-:W4:Y:S02]  /*8f50*/  LDC R64, c[0x0][0x230] ;  /* 0x00008c00ff407b82 */ /* 0x000f240000000800 */
[----:B------:R-:W-:Y:S01]  /*8f60*/  ISETP.GE.U32.AND P4, PT, R3, 0x7fffff84, PT ;  /* 0x7fffff840300780c */ /* 0x000fe20003f86070 */
[----:B------:R-:W-:-:S02]  /*8f70*/  VIADD R3, R220, 0xffffffa2 ;  /* 0xffffffa2dc037836 */ /* 0x000fc40000000000 */
[----:B------:R-:W-:-:S03]  /*8f80*/  IMAD.WIDE R220, R6, 0x4, R70 ;  /* 0x0000000406dc7825 */ /* 0x000fc600078e0246 */
[----:B------:R-:W-:Y:S01]  /*8f90*/  ISETP.GE.U32.AND P2, PT, R3, 0x7fffff83, PT ;  /* 0x7fffff830300780c */ /* 0x000fe20003f46070 */
[----:B------:R-:W-:Y:S01]  /*8fa0*/  VIADD R3, R222, 0xffffffa1 ;  /* 0xffffffa1de037836 */ /* 0x000fe20000000000 */
[----:B------:R-:W-:Y:S01]  /*8fb0*/  LDGSTS.E [R249+0x24000], desc[UR16][R220.64], !P3 ;  /* 0x24000000dcf97fae */ /* 0x000fe2000d921850 */
[----:B------:R-:W-:-:S04]  /*8fc0*/  IMAD.WIDE R222, R6, 0x4, R68 ;  /* 0x0000000406de7825 */ /* 0x000fc800078e0244 */
[C---:B------:R-:W-:Y:S01]  /*8fd0*/  IMAD.WIDE R224, R6.reuse, 0x4, R66 ;  /* 0x0000000406e07825 */ /* 0x040fe200078e0242 */
[----:B------:R-:W-:Y:S03]  /*8fe0*/  LDGSTS.E [R249+0x28000], desc[UR16][R222.64], !P3 ;  /* 0x28000000def97fae */ /* 0x000fe6000d921850 */
[C---:B------:R-:W-:Y:S01]  /*8ff0*/  IMAD.WIDE R58, R6.reuse, 0x4, R58 ;  /* 0x00000004063a7825 */ /* 0x040fe200078e023a */
[----:B------:R-:W-:Y:S03]  /*9000*/  LDGSTS.E [R249+0x2c000], desc[UR16][R224.64], !P3 ;  /* 0x2c000000e0f97fae */ /* 0x000fe6000d921850 */
[----:B---3--:R-:W-:Y:S01]  /*9010*/  IMAD.WIDE R52, R6, 0x4, R52 ;  /* 0x0000000406347825 */ /* 0x008fe200078e0234 */
[----:B------:R3:W-:Y:S01]  /*9020*/  STL.64 [R1+0x98], R60 ;  /* 0x0000983c01007387 */ /* 0x0007e20000100a00 */
[----:B--2---:R-:W-:-:S03]  /*9030*/  LOP3.LUT R65, R65, 0x1f, RZ, 0xc0, !PT ;  /* 0x0000001f41417812 */ /* 0x004fc600078ec0ff */
[----:B------:R2:W-:Y:S01]  /*9040*/  LDGSTS.E [R249+0x20004], desc[UR16][R62.64], !P0 ;  /* 0x200040003ef97fae */ /* 0x0005e2000c121850 */
[----:B------:R-:W-:-:S03]  /*9050*/  ISETP.GE.AND P3, PT, R65, R51, PT ;  /* 0x000000334100720c */ /* 0x000fc60003f66270 */
[----:B------:R2:W-:Y:S04]  /*9060*/  STL.64 [R1+0x90], R58 ;  /* 0x0000903a01007387 */ /* 0x0005e80000100a00 */
[----:B------:R4:W-:Y:S04]  /*9070*/  LDGSTS.E [R249+0x24004], desc[UR16][R60.64], !P0 ;  /* 0x240040003cf97fae */ /* 0x0009e8000c121850 */
[----:B------:R2:W-:Y:S04]  /*9080*/  STL.64 [R1+0x88], R52 ;  /* 0x0000883401007387 */ /* 0x0005e80000100a00 */
[----:B------:R4:W-:Y:S04]  /*9090*/  LDGSTS.E [R249+0x28004], desc[UR16][R58.64], !P0 ;  /* 0x280040003af97fae */ /* 0x0009e8000c121850 */
[----:B------:R-:W4:Y:S04]  /*90a0*/  LDL.LU.64 R72, [R1+0x58] ;  /* 0x0000580001487983 */ /* 0x000f280000300a00 */
[----:B------:R4:W-:Y:S01]  /*90b0*/  LDGSTS.E [R249+0x2c004], desc[UR16][R52.64], !P0 ;  /* 0x2c00400034f97fae */ /* 0x0009e2000c121850 */
[----:B------:R-:W-:-:S02]  /*90c0*/  ISETP.GE.U32.AND P0, PT, R3, 0x7fffff82, PT ;  /* 0x7fffff820300780c */ /* 0x000fc40003f06070 */
[----:B------:R-:W-:Y:S01]  /*90d0*/  SEL R3, RZ, 0x4, P3 ;  /* 0x00000004ff037807 */ /* 0x000fe20001800000 */
[----:B------:R-:W4:Y:S01]  /*90e0*/  LDL.LU.64 R70, [R1+0x50] ;  /* 0x0000500001467983 */ /* 0x000f220000300a00 */
[----:B------:R-:W-:-:S03]  /*90f0*/  ISETP.GT.AND P3, PT, R11, 0x7f, PT ;  /* 0x0000007f0b00780c */ /* 0x000fc60003f64270 */
[----:B------:R-:W4:Y:S01]  /*9100*/  LDL.LU.64 R68, [R1+0x48] ;  /* 0x0000480001447983 */ /* 0x000f220000300a00 */
[----:B------:R-:W-:-:S03]  /*9110*/  IMAD.WIDE R54, R6, 0x4, R54 ;  /* 0x0000000406367825 */ /* 0x000fc600078e0236 */
[----:B------:R-:W4:Y:S04]  /*9120*/  LDL.LU.64 R66, [R1+0x40] ;  /* 0x0000400001427983 */ /* 0x000f280000300a00 */
[----:B------:R-:W5:Y:S04]  /*9130*/  LDL.LU R11, [R1+0xbe0] ;  /* 0x000be000010b7983 */ /* 0x000f680000300800 */
[----:B-1----:R-:W4:Y:S04]  /*9140*/  LDL.LU.64 R62, [R1+0x38] ;  /* 0x00003800013e7983 */ /* 0x002f280000300a00 */
[----:B---3--:R-:W3:Y:S04]  /*9150*/  LDL.LU.64 R60, [R1+0x30] ;  /* 0x00003000013c7983 */ /* 0x008ee80000300a00 */
[----:B--2---:R-:W2:Y:S04]  /*9160*/  LDL.LU.64 R58, [R1+0x28] ;  /* 0x00002800013a7983 */ /* 0x004ea80000300a00 */
[----:B------:R-:W2:Y:S04]  /*9170*/  LDL.LU.64 R52, [R1+0x20] ;  /* 0x0000200001347983 */ /* 0x000ea80000300a00 */
[----:B------:R1:W-:Y:S04]  /*9180*/  STL.64 [R1+0x80], R54 ;  /* 0x0000803601007387 */ /* 0x0003e80000100a00 */
[----:B------:R-:W-:Y:S01]  /*9190*/  LDGSTS.E [R249+0x20008], desc[UR16][R54.64], !P6 ;  /* 0x2000800036f97fae */ /* 0x000fe2000f121850 */
[----:B----4-:R-:W-:-:S04]  /*91a0*/  IMAD.WIDE R20, R6, 0x4, R20 ;  /* 0x0000000406147825 */ /* 0x010fc800078e0214 */
[C---:B------:R-:W-:Y:S01]  /*91b0*/  IMAD.WIDE R18, R6.reuse, 0x4, R18 ;  /* 0x0000000406127825 */ /* 0x040fe200078e0212 */
[----:B------:R4:W-:Y:S03]  /*91c0*/  STL.64 [R1+0x78], R20 ;  /* 0x0000781401007387 */ /* 0x0009e60000100a00 */
[----:B------:R-:W-:Y:S01]  /*91d0*/  IMAD.WIDE R74, R6, 0x4, R56 ;  /* 0x00000004064a7825 */ /* 0x000fe200078e0238 */
[----:B------:R4:W-:Y:S04]  /*91e0*/  STL.64 [R1+0x70], R18 ;  /* 0x0000701201007387 */ /* 0x0009e80000100a00 */
[----:B------:R-:W-:Y:S04]  /*91f0*/  STL.64 [R1+0x68], R74 ;  /* 0x0000684a01007387 */ /* 0x000fe80000100a00 */
[----:B------:R-:W2:Y:S04]  /*9200*/  LDL.LU.64 R56, [R1+0x18] ;  /* 0x0000180001387983 */ /* 0x000ea80000300a00 */
[----:B------:R-:W-:Y:S04]  /*9210*/  LDGSTS.E [R249+0x24008], desc[UR16][R20.64], !P6 ;  /* 0x2400800014f97fae */ /* 0x000fe8000f121850 */
[----:B-1----:R-:W2:Y:S04]  /*9220*/  LDL.LU.64 R54, [R1+0x10] ;  /* 0x0000100001367983 */ /* 0x002ea80000300a00 */
[----:B------:R-:W-:Y:S04]  /*9230*/  LDGSTS.E [R249+0x28008], desc[UR16][R18.64], !P6 ;  /* 0x2800800012f97fae */ /* 0x000fe8000f121850 */
[----:B----4-:R-:W4:Y:S01]  /*9240*/  LDL.LU.64 R20, [R1+0x8] ;  /* 0x0000080001147983 */ /* 0x010f220000300a00 */
[----:B------:R-:W-:-:S03]  /*9250*/  SEL R3, R3, RZ, P3 ;  /* 0x000000ff03037207 */ /* 0x000fc60001800000 */
[----:B------:R-:W-:Y:S04]  /*9260*/  LDGSTS.E [R249+0x2c008], desc[UR16][R74.64], !P6 ;  /* 0x2c0080004af97fae */ /* 0x000fe8000f121850 */
[----:B------:R-:W4:Y:S01]  /*9270*/  LDL.LU.64 R18, [R1] ;  /* 0x0000000001127983 */ /* 0x000f220000300a00 */
[----:B------:R-:W-:Y:S02]  /*9280*/  ISETP.GE.U32.AND P6, PT, R51, 0x7fffff81, PT ;  /* 0x7fffff813300780c */ /* 0x000fe40003fc6070 */
[----:B------:R-:W1:Y:S01]  /*9290*/  LDC R51, c[0x0][0x230] ;  /* 0x00008c00ff337b82 */ /* 0x000e620000000800 */
[----:B------:R-:W-:Y:S01]  /*92a0*/  ISETP.NE.U32.AND P3, PT, R3, RZ, PT ;  /* 0x000000ff0300720c */ /* 0x000fe20003f65070 */
[----:B------:R-:W-:-:S06]  /*92b0*/  VIADD R3, R50, 0xffffff9f ;  /* 0xffffff9f32037836 */ /* 0x000fcc0000000000 */
[----:B------:R-:W4:Y:S01]  /*92c0*/  LDC R50, c[0x0][0x230] ;  /* 0x00008c00ff327b82 */ /* 0x000f220000000800 */
[----:B------:R-:W-:-:S05]  /*92d0*/  IMAD.WIDE R72, R6, 0x4, R72 ;  /* 0x0000000406487825 */ /* 0x000fca00078e0248 */
[----:B------:R-:W-:Y:S01]  /*92e0*/  LDGSTS.E [R249+0x2000c], desc[UR16][R72.64], !P1 ;  /* 0x2000c00048f97fae */ /* 0x000fe2000c921850 */
[----:B------:R-:W-:-:S04]  /*92f0*/  IMAD.WIDE R70, R6, 0x4, R70 ;  /* 0x0000000406467825 */ /* 0x000fc800078e0246 */
[C---:B------:R-:W-:Y:S01]  /*9300*/  IMAD.WIDE R68, R6.reuse, 0x4, R68 ;  /* 0x0000000406447825 */ /* 0x040fe200078e0244 */
[----:B------:R-:W-:Y:S03]  /*9310*/  STL.64 [R1+0x60], R72 ;  /* 0x0000604801007387 */ /* 0x000fe60000100a00 */
[C---:B------:R-:W-:Y:S01]  /*9320*/  IMAD.WIDE R66, R6.reuse, 0x4, R66 ;  /* 0x0000000406427825 */ /* 0x040fe200078e0242 */
[----:B------:R-:W-:Y:S04]  /*9330*/  LDGSTS.E [R249+0x2400c], desc[UR16][R70.64], !P1 ;  /* 0x2400c00046f97fae */ /* 0x000fe8000c921850 */
[----:B------:R-:W-:Y:S01]  /*9340*/  STL.64 [R1+0x58], R70 ;  /* 0x0000584601007387 */ /* 0x000fe20000100a00 */
[----:B------:R-:W-:-:S03]  /*9350*/  IMAD.WIDE R62, R6, 0x4, R62 ;  /* 0x00000004063e7825 */ /* 0x000fc600078e023e */
[----:B------:R-:W-:Y:S01]  /*9360*/  LDGSTS.E [R249+0x2800c], desc[UR16][R68.64], !P1 ;  /* 0x2800c00044f97fae */ /* 0x000fe2000c921850 */
[----:B---3--:R-:W-:-:S03]  /*9370*/  IMAD.WIDE R60, R6, 0x4, R60 ;  /* 0x00000004063c7825 */ /* 0x008fc600078e023c */
[----:B------:R-:W-:Y:S01]  /*9380*/  STL.64 [R1+0x50], R68 ;  /* 0x0000504401007387 */ /* 0x000fe20000100a00 */
[----:B--2---:R-:W-:-:S03]  /*9390*/  IMAD.WIDE R58, R6, 0x4, R58 ;  /* 0x00000004063a7825 */ /* 0x004fc600078e023a */
[----:B------:R-:W-:Y:S01]  /*93a0*/  LDGSTS.E [R249+0x2c00c], desc[UR16][R66.64], !P1 ;  /* 0x2c00c00042f97fae */ /* 0x000fe2000c921850 */
[----:B------:R-:W-:Y:S01]  /*93b0*/  ISETP.GE.U32.AND P1, PT, R3, 0x7fffff80, PT ;  /* 0x7fffff800300780c */ /* 0x000fe20003f26070 */
[----:B------:R-:W-:Y:S02]  /*93c0*/  IMAD.WIDE R52, R6, 0x4, R52 ;  /* 0x0000000406347825 */ /* 0x000fe400078e0234 */
[----:B------:R-:W-:Y:S02]  /*93d0*/  STL.64 [R1+0x48], R66 ;  /* 0x0000484201007387 */ /* 0x000fe40000100a00 */
[----:B------:R-:W-:Y:S02]  /*93e0*/  VIADD R3, R64, 0xffffff9e ;  /* 0xffffff9e40037836 */ /* 0x000fe40000000000 */
[----:B------:R-:W-:Y:S04]  /*93f0*/  STL.64 [R1+0x40], R62 ;  /* 0x0000403e01007387 */ /* 0x000fe80000100a00 */
[----:B------:R-:W-:Y:S04]  /*9400*/  LDGSTS.E [R250+0x20000], desc[UR16][R62.64], !P4 ;  /* 0x200000003efa7fae */ /* 0x000fe8000e121850 */
[----:B------:R-:W-:Y:S04]  /*9410*/  STL.64 [R1+0x38], R60 ;  /* 0x0000383c01007387 */ /* 0x000fe80000100a00 */
[----:B------:R-:W-:Y:S04]  /*9420*/  LDGSTS.E [R250+0x24000], desc[UR16][R60.64], !P4 ;  /* 0x240000003cfa7fae */ /* 0x000fe8000e121850 */
[----:B------:R-:W-:Y:S04]  /*9430*/  STL.64 [R1+0x30], R58 ;  /* 0x0000303a01007387 */ /* 0x000fe80000100a00 */
[----:B------:R-:W-:Y:S04]  /*9440*/  LDGSTS.E [R250+0x28000], desc[UR16][R58.64], !P4 ;  /* 0x280000003afa7fae */ /* 0x000fe8000e121850 */
[----:B------:R2:W-:Y:S04]  /*9450*/  STL.64 [R1+0x28], R52 ;  /* 0x0000283401007387 */ /* 0x0005e80000100a00 */
[----:B------:R2:W-:Y:S01]  /*9460*/  LDGSTS.E [R250+0x2c000], desc[UR16][R52.64], !P4 ;  /* 0x2c00000034fa7fae */ /* 0x0005e2000e121850 */
[----:B------:R-:W-:Y:S01]  /*9470*/  ISETP.GE.U32.AND P4, PT, R3, 0x7fffff7f, PT ;  /* 0x7fffff7f0300780c */ /* 0x000fe20003f86070 */
[----:B-1----:R-:W-:Y:S01]  /*9480*/  VIADD R3, R51, 0xffffff9d ;  /* 0xffffff9d33037836 */ /* 0x002fe20000000000 */
[----:B--2---:R-:W1:Y:S08]  /*9490*/  LDC R53, c[0x0][0x230] ;  /* 0x00008c00ff357b82 */ /* 0x004e700000000800 */
[----:B------:R-:W2:Y:S01]  /*94a0*/  LDC R52, c[0x0][0x230] ;  /* 0x00008c00ff347b82 */ /* 0x000ea20000000800 */
[----:B------:R-:W-:-:S04]  /*94b0*/  IMAD.WIDE R56, R6, 0x4, R56 ;  /* 0x0000000406387825 */ /* 0x000fc800078e0238 */
[C---:B------:R-:W-:Y:S01]  /*94c0*/  IMAD.WIDE R54, R6.reuse, 0x4, R54 ;  /* 0x0000000406367825 */ /* 0x040fe200078e0236 */
[----:B------:R-:W-:Y:S04]  /*94d0*/  STL.64 [R1+0x20], R56 ;  /* 0x0000203801007387 */ /* 0x000fe80000100a00 */
[----:B------:R-:W-:Y:S01]  /*94e0*/  LDGSTS.E [R250+0x20004], desc[UR16][R56.64], !P2 ;  /* 0x2000400038fa7fae */ /* 0x000fe2000d121850 */
[----:B----4-:R-:W-:-:S03]  /*94f0*/  IMAD.WIDE R20, R6, 0x4, R20 ;  /* 0x0000000406147825 */ /* 0x010fc600078e0214 */
[----:B------:R-:W-:Y:S04]  /*9500*/  STL.64 [R1+0x18], R54 ;  /* 0x0000183601007387 */ /* 0x000fe80000100a00 */
[----:B------:R-:W-:Y:S01]  /*9510*/  LDGSTS.E [R250+0x24004], desc[UR16][R54.64], !P2 ;  /* 0x2400400036fa7fae */ /* 0x000fe2000d121850 */
[----:B------:R-:W-:-:S03]  /*9520*/  IMAD.WIDE R18, R6, 0x4, R18 ;  /* 0x0000000406127825 */ /* 0x000fc600078e0212 */
[----:B------:R3:W-:Y:S04]  /*9530*/  STL.64 [R1+0x10], R20 ;  /* 0x0000101401007387 */ /* 0x0007e80000100a00 */
[----:B------:R3:W-:Y:S04]  /*9540*/  LDGSTS.E [R250+0x28004], desc[UR16][R20.64], !P2 ;  /* 0x2800400014fa7fae */ /* 0x0007e8000d121850 */
[----:B------:R4:W-:Y:S04]  /*9550*/  STL.64 [R1+0x8], R18 ;  /* 0x0000081201007387 */ /* 0x0009e80000100a00 */
[----:B------:R2:W-:Y:S01]  /*9560*/  LDGSTS.E [R250+0x2c004], desc[UR16][R18.64], !P2 ;  /* 0x2c00400012fa7fae */ /* 0x0005e2000d121850 */
[----:B---3--:R-:W-:Y:S01]  /*9570*/  IMAD.WIDE R20, R6, 0x4, R244 ;  /* 0x0000000406147825 */ /* 0x008fe200078e02f4 */
[----:B------:R-:W-:-:S02]  /*9580*/  ISETP.GE.U32.AND P2, PT, R3, 0x7fffff7e, PT ;  /* 0x7fffff7e0300780c */ /* 0x000fc40003f46070 */
[----:B------:R-:W-:Y:S02]  /*9590*/  IADD3 R3, R50, -0x64, RZ ;  /* 0xffffff9c32037810 */ /* 0x000fe40007ffe0ff */
[----:B------:R3:W-:Y:S04]  /*95a0*/  LDGSTS.E [R250+0x20008], desc[UR16][R20.64], !P0 ;  /* 0x2000800014fa7fae */ /* 0x0007e8000c121850 */
[----:B----4-:R-:W4:Y:S04]  /*95b0*/  LDL.LU.64 R18, [R1+0x120] ;  /* 0x0001200001127983 */ /* 0x010f280000300a00 */
[----:B------:R1:W-:Y:S04]  /*95c0*/  STL.64 [R1], R20 ;  /* 0x0000001401007387 */ /* 0x0003e80000100a00 */
[----:B------:R-:W3:Y:S04]  /*95d0*/  LDL.LU.64 R50, [R1+0x128] ;  /* 0x0001280001327983 */ /* 0x000ee80000300a00 */
[----:B-1----:R-:W3:Y:S04]  /*95e0*/  LDL.LU.64 R20, [R1+0x130] ;  /* 0x0001300001147983 */ /* 0x002ee80000300a00 */
[----:B------:R-:W3:Y:S04]  /*95f0*/  LDL.LU.64 R64, [R1+0x138] ;  /* 0x0001380001407983 */ /* 0x000ee80000300a00 */
[----:B------:R-:W3:Y:S01]  /*9600*/  LDL.LU.64 R62, [R1+0x140] ;  /* 0x00014000013e7983 */ /* 0x000ee20000300a00 */
[----:B------:R-:W-:-:S03]  /*9610*/  IMAD.WIDE R244, R6, 0x4, R242 ;  /* 0x0000000406f47825 */ /* 0x000fc600078e02f2 */
[----:B------:R-:W3:Y:S01]  /*9620*/  LDL.LU.64 R60, [R1+0x148] ;  /* 0x00014800013c7983 */ /* 0x000ee20000300a00 */
[----:B------:R-:W-:-:S03]  /*9630*/  IMAD.WIDE R242, R6, 0x4, R240 ;  /* 0x0000000406f27825 */ /* 0x000fc600078e02f0 */
[----:B------:R-:W-:Y:S01]  /*9640*/  LDGSTS.E [R250+0x24008], desc[UR16][R244.64], !P0 ;  /* 0x24008000f4fa7fae */ /* 0x000fe2000c121850 */
[----:B------:R-:W-:-:S03]  /*9650*/  IMAD.WIDE R240, R6, 0x4, R238 ;  /* 0x0000000406f07825 */ /* 0x000fc600078e02ee */
[----:B------:R-:W-:Y:S01]  /*9660*/  LDGSTS.E [R250+0x28008], desc[UR16][R242.64], !P0 ;  /* 0x28008000f2fa7fae */ /* 0x000fe2000c121850 */
[----:B------:R-:W-:-:S03]  /*9670*/  IMAD.WIDE R238, R6, 0x4, R236 ;  /* 0x0000000406ee7825 */ /* 0x000fc600078e02ec */
[----:B------:R-:W-:Y:S01]  /*9680*/  LDGSTS.E [R250+0x2c008], desc[UR16][R240.64], !P0 ;  /* 0x2c008000f0fa7fae */ /* 0x000fe2000c121850 */
[C---:B------:R-:W-:Y:S01]  /*9690*/  IMAD.WIDE R236, R6.reuse, 0x4, R234 ;  /* 0x0000000406ec7825 */ /* 0x040fe200078e02ea */
[----:B------:R-:W-:Y:S02]  /*96a0*/  ISETP.GE.U32.AND P0, PT, R3, 0x7fffff7d, PT ;  /* 0x7fffff7d0300780c */ /* 0x000fe40003f06070 */
[----:B------:R-:W-:Y:S01]  /*96b0*/  LDGSTS.E [R250+0x2000c], desc[UR16][R238.64], !P6 ;  /* 0x2000c000eefa7fae */ /* 0x000fe2000f121850 */
[----:B------:R-:W-:-:S03]  /*96c0*/  IMAD.WIDE R234, R6, 0x4, R232 ;  /* 0x0000000406ea7825 */ /* 0x000fc600078e02e8 */
[----:B------:R-:W3:Y:S01]  /*96d0*/  LDL.LU.64 R58, [R1+0x150] ;  /* 0x00015000013a7983 */ /* 0x000ee20000300a00 */
[----:B------:R-:W-:Y:S02]  /*96e0*/  IMAD.WIDE R232, R6, 0x4, R230 ;  /* 0x0000000406e87825 */ /* 0x000fe400078e02e6 */
[----:B------:R-:W1:Y:S01]  /*96f0*/  LDC R230, c[0x0][0x230] ;  /* 0x00008c00ffe67b82 */ /* 0x000e620000000800 */
[----:B------:R-:W-:Y:S01]  /*9700*/  LDGSTS.E [R250+0x2400c], desc[UR16][R236.64], !P6 ;  /* 0x2400c000ecfa7fae */ /* 0x000fe2000f121850 */
[----:B------:R-:W-:-:S03]  /*9710*/  VIADD R3, R53, 0xffffff9b ;  /* 0xffffff9b35037836 */ /* 0x000fc60000000000 */
[----:B------:R-:W3:Y:S01]  /*9720*/  LDL.LU.64 R56, [R1+0x158] ;  /* 0x0001580001387983 */ /* 0x000ee20000300a00 */
[----:B------:R-:W-:Y:S02]  /*9730*/  IMAD.WIDE R40, R10, 0x4, R40 ;  /* 0x000000040a287825 */ /* 0x000fe400078e0228 */
[----:B------:R-:W1:Y:S01]  /*9740*/  LDC R231, c[0x0][0x230] ;  /* 0x00008c00ffe77b82 */ /* 0x000e620000000800 */
[----:B------:R-:W-:Y:S04]  /*9750*/  LDGSTS.E [R250+0x2800c], desc[UR16][R234.64], !P6 ;  /* 0x2800c000eafa7fae */ /* 0x000fe8000f121850 */
[----:B------:R-:W-:Y:S01]  /*9760*/  LDGSTS.E [R250+0x2c00c], desc[UR16][R232.64], !P6 ;  /* 0x2c00c000e8fa7fae */ /* 0x000fe2000f121850 */
[----:B------:R-:W-:Y:S01]  /*9770*/  ISETP.GE.U32.AND P6, PT, R3, 0x7fffff7c, PT ;  /* 0x7fffff7c0300780c */ /* 0x000fe20003fc6070 */
[----:B--2---:R-:W-:-:S02]  /*9780*/  VIADD R3, R52, 0xffffff9a ;  /* 0xffffff9a34037836 */ /* 0x004fc40000000000 */
[----:B------:R-:W2:Y:S04]  /*9790*/  LDL.LU.64 R54, [R1+0x160] ;  /* 0x0001600001367983 */ /* 0x000ea80000300a00 */
[----:B------:R-:W2:Y:S01]  /*97a0*/  LDL.LU.64 R52, [R1+0x3e8] ;  /* 0x0003e80001347983 */ /* 0x000ea20000300a00 */
[----:B------:R-:W-:-:S03]  /*97b0*/  IMAD.WIDE R38, R10, 0x4, R38 ;  /* 0x000000040a267825 */ /* 0x000fc600078e0226 */
[----:B------:R-:W0:Y:S01]  /*97c0*/  LDGDEPBAR ;  /* 0x00000000000079af */ /* 0x000e220000000000 */
[----:B----4-:R-:W-:-:S04]  /*97d0*/  IMAD.WIDE R74, R10, 0x4, R18 ;  /* 0x000000040a4a7825 */ /* 0x010fc800078e0212 */
[----:B------:R-:W-:-:S04]  /*97e0*/  IMAD.WIDE R18, R10, 0x4, R8 ;  /* 0x000000040a127825 */ /* 0x000fc800078e0208 */
[C---:B---3--:R-:W-:Y:S02]  /*97f0*/  IMAD.WIDE R72, R10.reuse, 0x4, R50 ;  /* 0x000000040a487825 */ /* 0x048fe400078e0232 */
[----:B------:R-:W3:Y:S04]  /*9800*/  LDL.LU.64 R50, [R1+0x3f0] ;  /* 0x0003f00001327983 */ /* 0x000ee80000300a00 */
[----:B------:R4:W-:Y:S01]  /*9810*/  STL.64 [R1+0xa8], R74 ;  /* 0x0000a84a01007387 */ /* 0x0009e20000100a00 */
[----:B------:R-:W-:-:S03]  /*9820*/  IMAD.WIDE R70, R10, 0x4, R20 ;  /* 0x000000040a467825 */ /* 0x000fc600078e0214 */
[----:B------:R-:W4:Y:S01]  /*9830*/  LDL.LU.64 R20, [R1+0x3f8] ;  /* 0x0003f80001147983 */ /* 0x000f220000300a00 */
[----:B------:R-:W-:-:S03]  /*9840*/  IMAD.WIDE R68, R10, 0x4, R64 ;  /* 0x000000040a447825 */ /* 0x000fc600078e0240 */
[----:B------:R-:W-:Y:S01]  /*9850*/  STL.64 [R1+0xa0], R18 ;  /* 0x0000a01201007387 */ /* 0x000fe20000100a00 */
[----:B------:R-:W-:-:S03]  /*9860*/  IMAD.WIDE R66, R10, 0x4, R62 ;  /* 0x000000040a427825 */ /* 0x000fc600078e023e */
[----:B------:R1:W-:Y:S04]  /*9870*/  STL.64 [R1+0xb0], R72 ;  /* 0x0000b04801007387 */ /* 0x0003e80000100a00 */
[----:B------:R1:W-:Y:S04]  /*9880*/  STL.64 [R1+0x108], R70 ;  /* 0x0001084601007387 */ /* 0x0003e80000100a00 */
[----:B------:R1:W-:Y:S04]  /*9890*/  STL.64 [R1+0x118], R68 ;  /* 0x0001184401007387 */ /* 0x0003e80000100a00 */
[----:B------:R1:W-:Y:S04]  /*98a0*/  STL.64 [R1+0x120], R66 ;  /* 0x0001204201007387 */ /* 0x0003e80000100a00 */
[----:B------:R-:W4:Y:S01]  /*98b0*/  LDL.LU.64 R8, [R1+0x410] ;  /* 0x0004100001087983 */ /* 0x000f220000300a00 */
[----:B------:R-:W-:-:S04]  /*98c0*/  IMAD.WIDE R64, R10, 0x4, R60 ;  /* 0x000000040a407825 */ /* 0x000fc800078e023c */
[C---:B------:R-:W-:Y:S01]  /*98d0*/  IMAD.WIDE R62, R10.reuse, 0x4, R58 ;  /* 0x000000040a3e7825 */ /* 0x040fe200078e023a */
[----:B------:R1:W-:Y:S03]  /*98e0*/  STL.64 [R1+0x130], R64 ;  /* 0x0001304001007387 */ /* 0x0003e60000100a00 */
[C---:B------:R-:W-:Y:S01]  /*98f0*/  IMAD.WIDE R36, R10.reuse, 0x4, R36 ;  /* 0x000000040a247825 */ /* 0x040fe200078e0224 */
[----:B------:R-:W-:Y:S03]  /*9900*/  STL.64 [R1+0x128], R40 ;  /* 0x0001282801007387 */ /* 0x000fe60000100a00 */
[C---:B------:R-:W-:Y:S01]  /*9910*/  IMAD.WIDE R60, R10.reuse, 0x4, R56 ;  /* 0x000000040a3c7825 */ /* 0x040fe200078e0238 */
[----:B------:R1:W-:Y:S03]  /*9920*/  STL.64 [R1+0x140], R62 ;  /* 0x0001403e01007387 */ /* 0x0003e60000100a00 */
[C---:B------:R-:W-:Y:S01]  /*9930*/  IMAD.WIDE R34, R10.reuse, 0x4, R34 ;  /* 0x000000040a227825 */ /* 0x040fe200078e0222 */
[----:B------:R1:W-:Y:S03]  /*9940*/  STL.64 [R1+0x150], R60 ;  /* 0x0001503c01007387 */ /* 0x0003e60000100a00 */
[C---:B--2---:R-:W-:Y:S01]  /*9950*/  IMAD.WIDE R58, R10.reuse, 0x4, R54 ;  /* 0x000000040a3a7825 */ /* 0x044fe200078e0236 */
[----:B------:R-:W-:Y:S03]  /*9960*/  STL.64 [R1+0x138], R38 ;  /* 0x0001382601007387 */ /* 0x000fe60000100a00 */
[C---:B------:R-:W-:Y:S01]  /*9970*/  IMAD.WIDE R56, R10.reuse, 0x4, R52 ;  /* 0x000000040a387825 */ /* 0x040fe200078e0234 */
[----:B------:R2:W-:Y:S03]  /*9980*/  STL.64 [R1+0x160], R58 ;  /* 0x0001603a01007387 */ /* 0x0005e60000100a00 */
[C---:B------:R-:W-:Y:S01]  /*9990*/  IMAD.WIDE R32, R10.reuse, 0x4, R32 ;  /* 0x000000040a207825 */ /* 0x040fe200078e0220 */
[----:B------:R-:W-:Y:S03]  /*99a0*/  STL.64 [R1+0x148], R36 ;  /* 0x0001482401007387 */ /* 0x000fe60000100a00 */
[C---:B------:R-:W-:Y:S01]  /*99b0*/  IMAD.WIDE R30, R10.reuse, 0x4, R30 ;  /* 0x000000040a1e7825 */ /* 0x040fe200078e021e */
[----:B------:R2:W-:Y:S03]  /*99c0*/  STL.64 [R1+0x170], R56 ;  /* 0x0001703801007387 */ /* 0x0005e60000100a00 */
[C---:B------:R-:W-:Y:S01]  /*99d0*/  IMAD.WIDE R28, R10.reuse, 0x4, R28 ;  /* 0x000000040a1c7825 */ /* 0x040fe200078e021c */
[----:B------:R-:W-:Y:S03]  /*99e0*/  STL.64 [R1+0x158], R34 ;  /* 0x0001582201007387 */ /* 0x000fe60000100a00 */
[----:B------:R-:W-:-:S05]  /*99f0*/  IMAD.WIDE R228, R10, 0x4, R228 ;  /* 0x000000040ae47825 */ /* 0x000fca00078e02e4 */
[----:B------:R-:W-:Y:S04]  /*9a00*/  LDGSTS.E [R251+0x68000], desc[UR16][R228.64], P5 ;  /* 0x68000000e4fb7fae */ /* 0x000fe8000a921850 */
[----:B------:R-:W-:Y:S04]  /*9a10*/  LDGSTS.E [R251+0x68400], desc[UR16][R74.64], P5 ;  /* 0x684000004afb7fae */ /* 0x000fe8000a921850 */
[----:B------:R-:W-:Y:S04]  /*9a20*/  LDGSTS.E [R251+0x68800], desc[UR16][R72.64], P5 ;  /* 0x6880000048fb7fae */ /* 0x000fe8000a921850 */
[----:B------:R-:W-:Y:S04]  /*9a30*/  LDGSTS.E [R251+0x68c00], desc[UR16][R70.64], P5 ;  /* 0x68c0000046fb7fae */ /* 0x000fe8000a921850 */
[----:B------:R-:W-:Y:S04]  /*9a40*/  LDGSTS.E [R251+0x69000], desc[UR16][R68.64], P5 ;  /* 0x6900000044fb7fae */ /* 0x000fe8000a921850 */
[----:B------:R-:W-:Y:S04]  /*9a50*/  LDGSTS.E [R251+0x69400], desc[UR16][R66.64], P5 ;  /* 0x6940000042fb7fae */ /* 0x000fe8000a921850 */
[----:B------:R-:W-:Y:S04]  /*9a60*/  LDGSTS.E [R251+0x69800], desc[UR16][R64.64], P5 ;  /* 0x6980000040fb7fae */ /* 0x000fe8000a921850 */
[----:B------:R-:W-:Y:S01]  /*9a70*/  LDGSTS.E [R251+0x69c00], desc[UR16][R62.64], P5 ;  /* 0x69c000003efb7fae */ /* 0x000fe2000a921850 */
[----:B------:R-:W-:-:S03]  /*9a80*/  IMAD.WIDE R226, R10, 0x4, R226 ;  /* 0x000000040ae27825 */ /* 0x000fc600078e02e2 */
[----:B------:R-:W-:Y:S04]  /*9a90*/  LDGSTS.E [R251+0x6a000], desc[UR16][R60.64], P5 ;  /* 0x6a0000003cfb7fae */ /* 0x000fe8000a921850 */
[----:B------:R-:W-:Y:S04]  /*9aa0*/  LDGSTS.E [R251+0x6a400], desc[UR16][R58.64], P5 ;  /* 0x6a4000003afb7fae */ /* 0x000fe8000a921850 */
[----:B------:R-:W-:Y:S01]  /*9ab0*/  LDGSTS.E [R251+0x6a800], desc[UR16][R56.64], P5 ;  /* 0x6a80000038fb7fae */ /* 0x000fe2000a921850 */
[----:B---3--:R-:W-:-:S04]  /*9ac0*/  IMAD.WIDE R54, R10, 0x4, R50 ;  /* 0x000000040a367825 */ /* 0x008fc800078e0232 */
[C---:B------:R-:W-:Y:S01]  /*9ad0*/  IMAD.WIDE R50, R10.reuse, 0x4, R14 ;  /* 0x000000040a327825 */ /* 0x040fe200078e020e */
[----:B------:R3:W-:Y:S03]  /*9ae0*/  STL.64 [R1+0x180], R54 ;  /* 0x0001803601007387 */ /* 0x0007e60000100a00 */
[C---:B----4-:R-:W-:Y:S01]  /*9af0*/  IMAD.WIDE R52, R10.reuse, 0x4, R20 ;  /* 0x000000040a347825 */ /* 0x050fe200078e0214 */
[----:B------:R-:W-:Y:S03]  /*9b00*/  STL.64 [R1+0x168], R32 ;  /* 0x0001682001007387 */ /* 0x000fe60000100a00 */
[C---:B------:R-:W-:Y:S01]  /*9b10*/  IMAD.WIDE R20, R10.reuse, 0x4, R12 ;  /* 0x000000040a147825 */ /* 0x040fe200078e020c */
[----:B------:R4:W-:Y:S03]  /*9b20*/  STL.64 [R1+0x190], R52 ;  /* 0x0001903401007387 */ /* 0x0009e60000100a00 */
[C---:B------:R-:W-:Y:S01]  /*9b30*/  IMAD.WIDE R14, R10.reuse, 0x4, R26 ;  /* 0x000000040a0e7825 */ /* 0x040fe200078e021a */
[----:B------:R-:W-:Y:S03]  /*9b40*/  STL.64 [R1+0x178], R30 ;  /* 0x0001781e01007387 */ /* 0x000fe60000100a00 */
[C---:B------:R-:W-:Y:S01]  /*9b50*/  IMAD.WIDE R12, R10.reuse, 0x4, R24 ;  /* 0x000000040a0c7825 */ /* 0x040fe200078e0218 */
[----:B------:R4:W-:Y:S04]  /*9b60*/  STL.64 [R1+0x1a0], R50 ;  /* 0x0001a03201007387 */ /* 0x0009e80000100a00 */
[----:B------:R-:W-:Y:S04]  /*9b70*/  STL.64 [R1+0x188], R28 ;  /* 0x0001881c01007387 */ /* 0x000fe80000100a00 */
[----:B------:R4:W-:Y:S01]  /*9b80*/  STL.64 [R1+0x1b8], R20 ;  /* 0x0001b81401007387 */ /* 0x0009e20000100a00 */
[----:B------:R-:W-:-:S03]  /*9b90*/  IMAD.WIDE R26, R10, 0x4, R8 ;  /* 0x000000040a1a7825 */ /* 0x000fc600078e0208 */
[----:B------:R-:W-:Y:S01]  /*9ba0*/  STL.64 [R1+0x198], R14 ;  /* 0x0001980e01007387 */ /* 0x000fe20000100a00 */
[----:B------:R-:W-:-:S03]  /*9bb0*/  IMAD.WIDE R8, R10, 0x4, R22 ;  /* 0x000000040a087825 */ /* 0x000fc600078e0216 */
[----:B------:R-:W-:Y:S04]  /*9bc0*/  STL.64 [R1+0x380], R26 ;  /* 0x0003801a01007387 */ /* 0x000fe80000100a00 */
[----:B------:R-:W-:Y:S04]  /*9bd0*/  STL.64 [R1+0x1b0], R12 ;  /* 0x0001b00c01007387 */ /* 0x000fe80000100a00 */
[----:B------:R-:W4:Y:S04]  /*9be0*/  LDL.LU.64 R74, [R1+0xbd8] ;  /* 0x000bd800014a7983 */ /* 0x000f280000300a00 */
[----:B------:R4:W-:Y:S04]  /*9bf0*/  STL.64 [R1+0x378], R8 ;  /* 0x0003780801007387 */ /* 0x0009e80000100a00 */
[----:B-1----:R-:W4:Y:S04]  /*9c00*/  LDL.LU.64 R72, [R1+0xbd0] ;  /* 0x000bd00001487983 */ /* 0x002f280000300a00 */
[----:B------:R-:W4:Y:S04]  /*9c10*/  LDL.LU.64 R70, [R1+0xbc8] ;  /* 0x000bc80001467983 */ /* 0x000f280000300a00 */
[----:B------:R-:W4:Y:S04]  /*9c20*/  LDL.LU.64 R68, [R1+0xbc0] ;  /* 0x000bc00001447983 */ /* 0x000f280000300a00 */
[----:B------:R-:W4:Y:S04]  /*9c30*/  LDL.LU.64 R66, [R1+0xbb8] ;  /* 0x000bb80001427983 */ /* 0x000f280000300a00 */
[----:B------:R-:W4:Y:S04]  /*9c40*/  LDL.LU.64 R64, [R1+0xbb0] ;  /* 0x000bb00001407983 */ /* 0x000f280000300a00 */
[----:B------:R-:W4:Y:S04]  /*9c50*/  LDL.LU.64 R62, [R1+0xba8] ;  /* 0x000ba800013e7983 */ /* 0x000f280000300a00 */
[----:B------:R-:W4:Y:S04]  /*9c60*/  LDL.LU.64 R60, [R1+0xba0] ;  /* 0x000ba000013c7983 */ /* 0x000f280000300a00 */
[----:B------:R-:W-:Y:S04]  /*9c70*/  LDGSTS.E [R251+0x6ac00], desc[UR16][R54.64], P5 ;  /* 0x6ac0000036fb7fae */ /* 0x000fe8000a921850 */
[----:B--2---:R-:W2:Y:S04]  /*9c80*/  LDL.LU.64 R58, [R1+0xb98] ;  /* 0x000b9800013a7983 */ /* 0x004ea80000300a00 */
[----:B------:R-:W-:Y:S04]  /*9c90*/  LDGSTS.E [R251+0x6b000], desc[UR16][R52.64], P5 ;  /* 0x6b00000034fb7fae */ /* 0x000fe8000a921850 */
[----:B------:R-:W2:Y:S04]  /*9ca0*/  LDL.LU.64 R56, [R1+0xb90] ;  /* 0x000b900001387983 */ /* 0x000ea80000300a00 */
[----:B------:R-:W-:Y:S04]  /*9cb0*/  LDGSTS.E [R251+0x6b400], desc[UR16][R50.64], P5 ;  /* 0x6b40000032fb7fae */ /* 0x000fe8000a921850 */
[----:B---3--:R-:W3:Y:S04]  /*9cc0*/  LDL.LU.64 R54, [R1+0xb88] ;  /* 0x000b880001367983 */ /* 0x008ee80000300a00 */
[----:B------:R-:W-:Y:S04]  /*9cd0*/  LDGSTS.E [R251+0x6b800], desc[UR16][R20.64], P5 ;  /* 0x6b80000014fb7fae */ /* 0x000fe8000a921850 */
[----:B----4-:R-:W4:Y:S04]  /*9ce0*/  LDL.LU.64 R52, [R1+0xb80] ;  /* 0x000b800001347983 */ /* 0x010f280000300a00 */
[----:B------:R-:W-:Y:S04]  /*9cf0*/  LDGSTS.E [R251+0x6bc00], desc[UR16][R26.64], P5 ;  /* 0x6bc000001afb7fae */ /* 0x000fe8000a921850 */
[----:B------:R-:W2:Y:S04]  /*9d00*/  LDL.LU.64 R50, [R1+0xb78] ;  /* 0x000b780001327983 */ /* 0x000ea80000300a00 */
[----:B------:R-:W-:Y:S04]  /*9d10*/  LDGSTS.E [R4+0x68200], desc[UR16][R226.64], P5 ;  /* 0x68200000e2047fae */ /* 0x000fe8000a921850 */
[----:B------:R-:W3:Y:S04]  /*9d20*/  LDL.LU.64 R20, [R1+0xb70] ;  /* 0x000b700001147983 */ /* 0x000ee80000300a00 */
[----:B------:R-:W-:Y:S04]  /*9d30*/  LDGSTS.E [R4+0x68600], desc[UR16][R18.64], P5 ;  /* 0x6860000012047fae */ /* 0x000fe8000a921850 */
[----:B------:R-:W3:Y:S01]  /*9d40*/  LDL.LU.64 R18, [R1+0xb68] ;  /* 0x000b680001127983 */ /* 0x000ee20000300a00 */
[----:B------:R-:W-:-:S04]  /*9d50*/  IMAD.WIDE R48, R10, 0x4, R48 ;  /* 0x000000040a307825 */ /* 0x000fc800078e0230 */
[C---:B------:R-:W-:Y:S01]  /*9d60*/  IMAD.WIDE R46, R10.reuse, 0x4, R46 ;  /* 0x000000040a2e7825 */ /* 0x040fe200078e022e */
[----:B------:R-:W-:Y:S03]  /*9d70*/  LDGSTS.E [R4+0x68a00], desc[UR16][R48.64], P5 ;  /* 0x68a0000030047fae */ /* 0x000fe6000a921850 */
[C---:B------:R-:W-:Y:S01]  /*9d80*/  IMAD.WIDE R44, R10.reuse, 0x4, R44 ;  /* 0x000000040a2c7825 */ /* 0x040fe200078e022c */
[----:B------:R-:W-:Y:S03]  /*9d90*/  LDGSTS.E [R4+0x68e00], desc[UR16][R46.64], P5 ;  /* 0x68e000002e047fae */ /* 0x000fe6000a921850 */
[----:B------:R-:W-:Y:S01]  /*9da0*/  IMAD.WIDE R42, R10, 0x4, R42 ;  /* 0x000000040a2a7825 */ /* 0x000fe200078e022a */
        /* <DEDUP_REMOVED lines=11> */
[----:B------:R1:W-:Y:S04]  /*9e60*/  LDGSTS.E [R4+0x6be00], desc[UR16][R8.64], P5 ;  /* 0x6be0000008047fae */ /* 0x0003e8000a921850 */
[----:B------:R-:W0:Y:S01]  /*9e70*/  LDGDEPBAR ;  /* 0x00000000000079af */ /* 0x000e220000000000 */
[----:B-1----:R-:W1:Y:S01]  /*9e80*/  LDC R8, c[0x0][0x230] ;  /* 0x00008c00ff087b82 */ /* 0x002e620000000800 */
[----:B------:R-:W-:-:S07]  /*9e90*/  ISETP.GE.U32.AND P5, PT, R3, 0x7fffff7b, PT ;  /* 0x7fffff7b0300780c */ /* 0x000fce0003fa6070 */
[----:B------:R-:W1:Y:S01]  /*9ea0*/  LDC R9, c[0x0][0x230] ;  /* 0x00008c00ff097b82 */ /* 0x000e620000000800 */
[----:B------:R-:W-:Y:S02]  /*9eb0*/  VIADD R3, R230, 0xffffff99 ;  /* 0xffffff99e6037836 */ /* 0x000fe40000000000 */
[----:B------:R-:W-:-:S04]  /*9ec0*/  IMAD.WIDE R22, R6, 0x4, R62 ;  /* 0x0000000406167825 */ /* 0x000fc800078e023e */
[----:B----4-:R-:W-:-:S04]  /*9ed0*/  IMAD.WIDE R12, R6, 0x4, R52 ;  /* 0x00000004060c7825 */ /* 0x010fc800078e0234 */
[----:B--2---:R-:W-:-:S04]  /*9ee0*/  IMAD.WIDE R14, R6, 0x4, R50 ;  /* 0x00000004060e7825 */ /* 0x004fc800078e0232 */
[----:B---3--:R-:W-:-:S04]  /*9ef0*/  IMAD.WIDE R20, R6, 0x4, R20 ;  /* 0x0000000406147825 */ /* 0x008fc800078e0214 */
[C---:B------:R-:W-:Y:S01]  /*9f00*/  IMAD.WIDE R18, R6.reuse, 0x4, R18 ;  /* 0x0000000406127825 */ /* 0x040fe200078e0212 */
[----:B------:R-:W-:Y:S06]  /*9f10*/  BAR.SYNC.DEFER_BLOCKING 0x0 ;  /* 0x0000000000007b1d */ /* 0x000fec0000010000 */
[----:B------:R2:W-:Y:S04]  /*9f20*/  STL.64 [R1+0x370], R18 ;  /* 0x0003701201007387 */ /* 0x0005e80000100a00 */
[----:B------:R3:W-:Y:S04]  /*9f30*/  STL.64 [R1+0x368], R20 ;  /* 0x0003681401007387 */ /* 0x0007e80000100a00 */
[----:B------:R4:W-:Y:S04]  /*9f40*/  STL.64 [R1+0x360], R14 ;  /* 0x0003600e01007387 */ /* 0x0009e80000100a00 */
[----:B------:R-:W-:Y:S01]  /*9f50*/  @!PT LDS RZ, [RZ] ;  /* 0x00000000fffff984 */ /* 0x000fe20000000800 */
[----:B------:R-:W-:Y:S01]  /*9f60*/  @!PT LDS RZ, [RZ] ;  /* 0x00000000fffff984 */ /* 0x000fe20000000800 */
[----:B------:R-:W-:Y:S01]  /*9f70*/  @!PT LDS RZ, [RZ] ;  /* 0x00000000fffff984 */ /* 0x000fe20000000800 */
[----:B------:R2:W-:Y:S04]  /*9f80*/  LDGSTS.E [R5+0x30000], desc[UR16][R18.64], !P1 ;  /* 0x3000000012057fae */ /* 0x0005e8000c921850 */
[----:B------:R3:W-:Y:S04]  /*9f90*/  LDGSTS.E [R5+0x34000], desc[UR16][R20.64], !P1 ;  /* 0x3400000014057fae */ /* 0x0007e8000c921850 */
[----:B------:R4:W-:Y:S01]  /*9fa0*/  LDGSTS.E [R5+0x38000], desc[UR16][R14.64], !P1 ;  /* 0x380000000e057fae */ /* 0x0009e2000c921850 */
[----:B--2---:R-:W-:-:S03]  /*9fb0*/  IMAD.WIDE R18, R6, 0x4, R56 ;  /* 0x0000000406127825 */ /* 0x004fc600078e0238 */
[----:B------:R2:W-:Y:S01]  /*9fc0*/  STL.64 [R1+0x358], R12 ;  /* 0x0003580c01007387 */ /* 0x0005e20000100a00 */
[----:B---3--:R-:W-:-:S03]  /*9fd0*/  IMAD.WIDE R20, R6, 0x4, R54 ;  /* 0x0000000406147825 */ /* 0x008fc600078e0236 */
[----:B------:R2:W-:Y:S01]  /*9fe0*/  LDGSTS.E [R5+0x3c000], desc[UR16][R12.64], !P1 ;  /* 0x3c0000000c057fae */ /* 0x0005e2000c921850 */
[----:B----4-:R-:W-:-:S03]  /*9ff0*/  IMAD.WIDE R14, R6, 0x4, R58 ;  /* 0x00000004060e7825 */ /* 0x010fc600078e023a */
[----:B------:R3:W-:Y:S04]  /*a000*/  STL.64 [R1+0x350], R20 ;  /* 0x0003501401007387 */ /* 0x0007e80000100a00 */
[----:B------:R3:W-:Y:S01]  /*a010*/  LDGSTS.E [R5+0x30004], desc[UR16][R20.64], !P4 ;  /* 0x3000400014057fae */ /* 0x0007e2000e121850 */
[----:B--2---:R-:W-:-:S03]  /*a020*/  IMAD.WIDE R12, R6, 0x4, R60 ;  /* 0x00000004060c7825 */ /* 0x004fc600078e023c */
[----:B------:R2:W-:Y:S04]  /*a030*/  STL.64 [R1+0x348], R18 ;  /* 0x0003481201007387 */ /* 0x0005e80000100a00 */
[----:B------:R2:W-:Y:S01]  /*a040*/  LDGSTS.E [R5+0x34004], desc[UR16][R18.64], !P4 ;  /* 0x3400400012057fae */ /* 0x0005e2000e121850 */
[----:B---3--:R-:W-:-:S03]  /*a050*/  IMAD.WIDE R20, R6, 0x4, R64 ;  /* 0x0000000406147825 */ /* 0x008fc600078e0240 */
[----:B------:R3:W-:Y:S04]  /*a060*/  STL.64 [R1+0x340], R14 ;  /* 0x0003400e01007387 */ /* 0x0007e80000100a00 */
[----:B------:R3:W-:Y:S04]  /*a070*/  LDGSTS.E [R5+0x38004], desc[UR16][R14.64], !P4 ;  /* 0x380040000e057fae */ /* 0x0007e8000e121850 */
[----:B------:R4:W-:Y:S01]  /*a080*/  STL.64 [R1+0x338], R12 ;  /* 0x0003380c01007387 */ /* 0x0009e20000100a00 */
[----:B------:R-:W-:Y:S01]  /*a090*/  ISETP.GE.U32.AND P1, PT, R3, 0x7fffff7a, PT ;  /* 0x7fffff7a0300780c */ /* 0x000fe20003f26070 */
[----:B--2---:R-:W2:Y:S02]  /*a0a0*/  LDC R18, c[0x0][0x230] ;  /* 0x00008c00ff127b82 */ /* 0x004ea40000000800 */
[----:B------:R4:W-:Y:S01]  /*a0b0*/  LDGSTS.E [R5+0x3c004], desc[UR16][R12.64], !P4 ;  /* 0x3c0040000c057fae */ /* 0x0009e2000e121850 */
[----:B---3--:R-:W-:-:S03]  /*a0c0*/  IMAD.WIDE R14, R6, 0x4, R66 ;  /* 0x00000004060e7825 */ /* 0x008fc600078e0242 */
[----:B------:R3:W-:Y:S04]  /*a0d0*/  STL.64 [R1+0x330], R22 ;  /* 0x0003301601007387 */ /* 0x0007e80000100a00 */
[----:B------:R3:W-:Y:S01]  /*a0e0*/  LDGSTS.E [R5+0x30008], desc[UR16][R22.64], !P2 ;  /* 0x3000800016057fae */ /* 0x0007e2000d121850 */
[----:B----4-:R-:W-:-:S03]  /*a0f0*/  IMAD.WIDE R12, R6, 0x4, R68 ;  /* 0x00000004060c7825 */ /* 0x010fc600078e0244 */
[----:B------:R4:W-:Y:S04]  /*a100*/  STL.64 [R1+0x328], R20 ;  /* 0x0003281401007387 */ /* 0x0009e80000100a00 */
[----:B------:R4:W-:Y:S01]  /*a110*/  LDGSTS.E [R5+0x34008], desc[UR16][R20.64], !P2 ;  /* 0x3400800014057fae */ /* 0x0009e2000d121850 */
[----:B---3--:R-:W-:-:S03]  /*a120*/  IMAD.WIDE R22, R6, 0x4, R70 ;  /* 0x0000000406167825 */ /* 0x008fc600078e0246 */
[----:B------:R3:W-:Y:S01]  /*a130*/  STL.64 [R1+0x320], R14 ;  /* 0x0003200e01007387 */ /* 0x0007e20000100a00 */
[----:B------:R-:W-:-:S03]  /*a140*/  IADD3 R3, R231, -0x68, RZ ;  /* 0xffffff98e7037810 */ /* 0x000fc60007ffe0ff */
[----:B------:R3:W-:Y:S01]  /*a150*/  LDGSTS.E [R5+0x38008], desc[UR16][R14.64], !P2 ;  /* 0x380080000e057fae */ /* 0x0007e2000d121850 */
[----:B----4-:R-:W-:-:S03]  /*a160*/  IMAD.WIDE R20, R6, 0x4, R72 ;  /* 0x0000000406147825 */ /* 0x010fc600078e0248 */
[----:B------:R4:W-:Y:S04]  /*a170*/  STL.64 [R1+0x318], R12 ;  /* 0x0003180c01007387 */ /* 0x0009e80000100a00 */
[----:B------:R4:W-:Y:S01]  /*a180*/  LDGSTS.E [R5+0x3c008], desc[UR16][R12.64], !P2 ;  /* 0x3c0080000c057fae */ /* 0x0009e2000d121850 */
[----:B---3--:R-:W-:-:S03]  /*a190*/  IMAD.WIDE R14, R6, 0x4, R74 ;  /* 0x00000004060e7825 */ /* 0x008fc600078e024a */
[----:B------:R3:W-:Y:S04]  /*a1a0*/  STL.64 [R1+0x310], R22 ;  /* 0x0003101601007387 */ /* 0x0007e80000100a00 */
[----:B------:R3:W-:Y:S01]  /*a1b0*/  LDGSTS.E [R5+0x3000c], desc[UR16][R22.64], !P0 ;  /* 0x3000c00016057fae */ /* 0x0007e2000c121850 */
[----:B----4-:R-:W-:-:S03]  /*a1c0*/  IMAD.WIDE R12, R6, 0x4, R76 ;  /* 0x00000004060c7825 */ /* 0x010fc600078e024c */
[----:B------:R4:W-:Y:S01]  /*a1d0*/  STL.64 [R1+0x308], R20 ;  /* 0x0003081401007387 */ /* 0x0009e20000100a00 */
[----:B------:R-:W-:-:S03]  /*a1e0*/  ISETP.GE.U32.AND P4, PT, R3, 0x7fffff79, PT ;  /* 0x7fffff790300780c */ /* 0x000fc60003f86070 */
[----:B------:R4:W-:Y:S01]  /*a1f0*/  LDGSTS.E [R5+0x3400c], desc[UR16][R20.64], !P0 ;  /* 0x3400c00014057fae */ /* 0x0009e2000c121850 */
[----:B---3--:R-:W-:-:S03]  /*a200*/  IMAD.WIDE R22, R6, 0x4, R78 ;  /* 0x0000000406167825 */ /* 0x008fc600078e024e */
[----:B------:R3:W-:Y:S01]  /*a210*/  STL.64 [R1+0x300], R14 ;  /* 0x0003000e01007387 */ /* 0x0007e20000100a00 */
[----:B-1----:R-:W-:-:S03]  /*a220*/  VIADD R3, R8, 0xffffff97 ;  /* 0xffffff9708037836 */ /* 0x002fc60000000000 */
[----:B------:R3:W-:Y:S01]  /*a230*/  LDGSTS.E [R5+0x3800c], desc[UR16][R14.64], !P0 ;  /* 0x3800c0000e057fae */ /* 0x0007e2000c121850 */
[----:B------:R-:W1:Y:S01]  /*a240*/  LDC R8, c[0x0][0x230] ;  /* 0x00008c00ff087b82 */ /* 0x000e620000000800 */
[C---:B----4-:R-:W-:Y:S02]  /*a250*/  IMAD.WIDE R20, R6.reuse, 0x4, R80 ;  /* 0x0000000406147825 */ /* 0x050fe400078e0250 */
        /* <DEDUP_REMOVED lines=11> */
[----:B------:R-:W-:-:S03]  /*a310*/  VIADD R3, R9, 0xffffff96 ;  /* 0xffffff9609037836 */ /* 0x000fc60000000000 */
        /* <DEDUP_REMOVED lines=25> */
[----:B------:R-:W-:-:S03]  /*a4b0*/  ISETP.GE.U32.AND P0, PT, R3, 0x7fffff77, PT ;  /* 0x7fffff770300780c */ /* 0x000fc60003f06070 */
[----:B------:R3:W-:Y:S01]  /*a4c0*/  LDGSTS.E [R16+0x38008], desc[UR16][R14.64], !P1 ;  /* 0x380080000e107fae */ /* 0x0007e2000c921850 */
[----:B----4-:R-:W-:-:S03]  /*a4d0*/  IMAD.WIDE R20, R6, 0x4, R104 ;  /* 0x0000000406147825 */ /* 0x010fc600078e0268 */
[----:B------:R4:W-:Y:S01]  /*a4e0*/  STL.64 [R1+0x298], R12 ;  /* 0x0002980c01007387 */ /* 0x0009e20000100a00 */
[----:B--2---:R-:W-:-:S03]  /*a4f0*/  VIADD R3, R18, 0xffffff95 ;  /* 0xffffff9512037836 */ /* 0x004fc60000000000 */
[----:B------:R4:W-:Y:S01]  /*a500*/  LDGSTS.E [R16+0x3c008], desc[UR16][R12.64], !P1 ;  /* 0x3c0080000c107fae */ /* 0x0009e2000c921850 */
[----:B------:R-:W2:Y:S01]  /*a510*/  LDC R18, c[0x0][0x230] ;  /* 0x00008c00ff127b82 */ /* 0x000ea20000000800 */
[C---:B---3--:R-:W-:Y:S02]  /*a520*/  IMAD.WIDE R14, R6.reuse, 0x4, R106 ;  /* 0x00000004060e7825 */ /* 0x048fe400078e026a */
        /* <DEDUP_REMOVED lines=11> */
[----:B-1----:R-:W-:Y:S02]  /*a5e0*/  IADD3 R3, R8, -0x6c, RZ ;  /* 0xffffff9408037810 */ /* 0x002fe40007ffe0ff */
[----:B------:R-:W1:Y:S01]  /*a5f0*/  LDC R8, c[0x0][0x230] ;  /* 0x00008c00ff087b82 */ /* 0x000e620000000800 */
        /* <DEDUP_REMOVED lines=13> */
[----:B------:R-:W-:-:S03]  /*a6d0*/  VIADD R3, R9, 0xffffff93 ;  /* 0xffffff9309037836 */ /* 0x000fc60000000000 */
[----:B------:R4:W-:Y:S01]  /*a6e0*/  LDGSTS.E [R7+0x3c000], desc[UR16][R12.64], !P2 ;  /* 0x3c0000000c077fae */ /* 0x0009e2000d121850 */
[----:B------:R-:W1:Y:S01]  /*a6f0*/  LDC R9, c[0x0][0x230] ;  /* 0x00008c00ff097b82 */ /* 0x000e620000000800 */
        /* <DEDUP_REMOVED lines=44> */
[----:B------:R-:W-:Y:S04]  /*a9c0*/  STL.64 [R1+0x1e0], R14 ;  /* 0x0001e00e01007387 */ /* 0x000fe80000100a00 */
[----:B------:R3:W-:Y:S01]  /*a9d0*/  STL.64 [R1+0x1d8], R12 ;  /* 0x0001d80c01007387 */ /* 0x0007e20000100a00 */
[----:B----4-:R-:W-:-:S03]  /*a9e0*/  IMAD.WIDE R20, R6, 0x4, R152 ;  /* 0x0000000406147825 */ /* 0x010fc600078e0298 */
[----:B------:R-:W-:Y:S04]  /*a9f0*/  STL.64 [R1+0x1d0], R22 ;  /* 0x0001d01601007387 */ /* 0x000fe80000100a00 */
[----:B------:R4:W-:Y:S04]  /*aa00*/  STL.64 [R1+0x1c8], R20 ;  /* 0x0001c81401007387 */ /* 0x0009e80000100a00 */
[----:B------:R-:W4:Y:S04]  /*aa10*/  LDL.LU.64 R36, [R1+0x100] ;  /* 0x0001000001247983 */ /* 0x000f280000300a00 */
        /* <DEDUP_REMOVED lines=8> */
[----:B------:R-:W4:Y:S01]  /*aaa0*/  LDL.LU.64 R50, [R1+0xb8] ;  /* 0x0000b80001327983 */ /* 0x000f220000300a00 */
[----:B--2---:R-:W-:-:S02]  /*aab0*/  VIADD R3, R18, 0xffffff92 ;  /* 0xffffff9212037836 */ /* 0x004fc40000000000 */
[----:B------:R-:W2:Y:S01]  /*aac0*/  LDC R18, c[0x0][0x230] ;  /* 0x00008c00ff127b82 */ /* 0x000ea20000000800 */
[----:B------:R-:W-:Y:S02]  /*aad0*/  LDGSTS.E [R246+0x38000], desc[UR16][R14.64], !P1 ;  /* 0x380000000ef67fae */ /* 0x000fe4000c921850 */
[----:B------:R-:W-:Y:S01]  /*aae0*/  ISETP.GE.U32.AND P4, PT, R3, 0x7fffff73, PT ;  /* 0x7fffff730300780c */ /* 0x000fe20003f86070 */
[----:B-1----:R-:W-:Y:S01]  /*aaf0*/  VIADD R3, R8, 0xffffff91 ;  /* 0xffffff9108037836 */ /* 0x002fe20000000000 */
[----:B------:R3:W-:Y:S03]  /*ab00*/  LDGSTS.E [R246+0x3c000], desc[UR16][R12.64], !P1 ;  /* 0x3c0000000cf67fae */ /* 0x0007e6000c921850 */
[----:B------:R-:W1:Y:S01]  /*ab10*/  LDC R8, c[0x0][0x230] ;  /* 0x00008c00ff087b82 */ /* 0x000e620000000800 */
[----:B------:R-:W-:Y:S01]  /*ab20*/  ISETP.GE.U32.AND P2, PT, R3, 0x7fffff72, PT ;  /* 0x7fffff720300780c */ /* 0x000fe20003f46070 */
[C---:B------:R-:W-:Y:S01]  /*ab30*/  IMAD.WIDE R230, R6.reuse, 0x4, R158 ;  /* 0x0000000406e67825 */ /* 0x040fe200078e029e */
[----:B------:R-:W-:Y:S01]  /*ab40*/  IADD3 R3, R9, -0x70, RZ ;  /* 0xffffff9009037810 */ /* 0x000fe20007ffe0ff */
[----:B------:R-:W4:Y:S04]  /*ab50*/  LDL.LU.64 R62, [R1+0x110] ;  /* 0x00011000013e7983 */ /* 0x000f280000300a00 */
[----:B------:R-:W1:Y:S01]  /*ab60*/  LDC R9, c[0x0][0x230] ;  /* 0x00008c00ff097b82 */ /* 0x000e620000000800 */
[----:B------:R-:W-:Y:S01]  /*ab70*/  ISETP.GE.U32.AND P0, PT, R3, 0x7fffff71, PT ;  /* 0x7fffff710300780c */ /* 0x000fe20003f06070 */
[C---:B---3--:R-:W-:Y:S01]  /*ab80*/  IMAD.WIDE R12, R6.reuse, 0x4, R154 ;  /* 0x00000004060c7825 */ /* 0x048fe200078e029a */
[----:B------:R-:W-:Y:S03]  /*ab90*/  LDGSTS.E [R246+0x30004], desc[UR16][R22.64], !P4 ;  /* 0x3000400016f67fae */ /* 0x000fe6000e121850 */
[----:B------:R-:W-:Y:S01]  /*aba0*/  IMAD.WIDE R14, R6, 0x4, R156 ;  /* 0x00000004060e7825 */ /* 0x000fe200078e029c */
[----:B------:R4:W-:Y:S03]  /*abb0*/  LDGSTS.E [R246+0x34004], desc[UR16][R20.64], !P4 ;  /* 0x3400400014f67fae */ /* 0x0009e6000e121850 */
[----:B--2---:R-:W-:Y:S01]  /*abc0*/  VIADD R3, R18, 0xffffff8f ;  /* 0xffffff8f12037836 */ /* 0x004fe20000000000 */
[----:B------:R-:W-:Y:S01]  /*abd0*/  LDGSTS.E [R246+0x38004], desc[UR16][R12.64], !P4 ;  /* 0x380040000cf67fae */ /* 0x000fe2000e121850 */
[----:B------:R-:W2:Y:S03]  /*abe0*/  LDC R18, c[0x0][0x230] ;  /* 0x00008c00ff127b82 */ /* 0x000ea60000000800 */
[----:B------:R-:W-:Y:S01]  /*abf0*/  ISETP.GE.U32.AND P6, PT, R3, 0x7fffff70, PT ;  /* 0x7fffff700300780c */ /* 0x000fe20003fc6070 */
[----:B-1----:R-:W-:Y:S01]  /*ac00*/  VIADD R3, R8, 0xffffff8e ;  /* 0xffffff8e08037836 */ /* 0x002fe20000000000 */
[----:B------:R-:W-:Y:S03]  /*ac10*/  LDGSTS.E [R246+0x3c004], desc[UR16][R14.64], !P4 ;  /* 0x3c0040000ef67fae */ /* 0x000fe6000e121850 */
[----:B------:R-:W1:Y:S01]  /*ac20*/  LDC R8, c[0x0][0x230] ;  /* 0x00008c00ff087b82 */ /* 0x000e620000000800 */
[----:B------:R-:W-:Y:S01]  /*ac30*/  ISETP.GE.U32.AND P5, PT, R3, 0x7fffff6f, PT ;  /* 0x7fffff6f0300780c */ /* 0x000fe20003fa6070 */
[C---:B------:R-:W-:Y:S01]  /*ac40*/  IMAD.WIDE R160, R6.reuse, 0x4, R160 ;  /* 0x0000000406a07825 */ /* 0x040fe200078e02a0 */
[----:B------:R-:W-:Y:S03]  /*ac50*/  LDGSTS.E [R246+0x30008], desc[UR16][R230.64], !P2 ;  /* 0x30008000e6f67fae */ /* 0x000fe6000d121850 */
[----:B------:R-:W-:Y:S01]  /*ac60*/  VIADD R3, R9, 0xffffff8d ;  /* 0xffffff8d09037836 */ /* 0x000fe20000000000 */
[----:B------:R-:W-:Y:S01]  /*ac70*/  LDGSTS.E [R246+0x34008], desc[UR16][R160.64], !P2 ;  /* 0x34008000a0f67fae */ /* 0x000fe2000d121850 */
[----:B------:R-:W3:Y:S03]  /*ac80*/  LDC R9, c[0x0][0x230] ;  /* 0x00008c00ff097b82 */ /* 0x000ee60000000800 */
[----:B------:R-:W-:Y:S01]  /*ac90*/  ISETP.GE.U32.AND P1, PT, R3, 0x7fffff6e, PT ;  /* 0x7fffff6e0300780c */ /* 0x000fe20003f26070 */
[----:B------:R-:W-:Y:S01]  /*aca0*/  IMAD.WIDE R162, R6, 0x4, R162 ;  /* 0x0000000406a27825 */ /* 0x000fe200078e02a2 */
[----:B------:R-:W3:Y:S01]  /*acb0*/  LDL.LU.64 R60, [R1+0x98] ;  /* 0x00009800013c7983 */ /* 0x000ee20000300a00 */
[----:B--2---:R-:W-:-:S02]  /*acc0*/  IADD3 R3, R18, -0x74, RZ ;  /* 0xffffff8c12037810 */ /* 0x004fc40007ffe0ff */
[C---:B------:R-:W-:Y:S01]  /*acd0*/  IMAD.WIDE R164, R6.reuse, 0x4, R164 ;  /* 0x0000000406a47825 */ /* 0x040fe200078e02a4 */
[----:B------:R-:W2:Y:S01]  /*ace0*/  LDC R18, c[0x0][0x230] ;  /* 0x00008c00ff127b82 */ /* 0x000ea20000000800 */
[----:B------:R-:W-:Y:S01]  /*acf0*/  LDGSTS.E [R246+0x38008], desc[UR16][R162.64], !P2 ;  /* 0x38008000a2f67fae */ /* 0x000fe2000d121850 */
[----:B------:R-:W-:Y:S01]  /*ad00*/  ISETP.GE.U32.AND P4, PT, R3, 0x7fffff6d, PT ;  /* 0x7fffff6d0300780c */ /* 0x000fe20003f86070 */
[----:B------:R-:W-:Y:S02]  /*ad10*/  IMAD.WIDE R166, R6, 0x4, R166 ;  /* 0x0000000406a67825 */ /* 0x000fe400078e02a6 */
[----:B------:R-:W-:Y:S02]  /*ad20*/  LDGSTS.E [R246+0x3c008], desc[UR16][R164.64], !P2 ;  /* 0x3c008000a4f67fae */ /* 0x000fe4000d121850 */
[----:B-1----:R-:W-:Y:S01]  /*ad30*/  VIADD R3, R8, 0xffffff8b ;  /* 0xffffff8b08037836 */ /* 0x002fe20000000000 */
[----:B----4-:R-:W1:Y:S01]  /*ad40*/  LDC R20, c[0x0][0x230] ;  /* 0x00008c00ff147b82 */ /* 0x010e620000000800 */
[C---:B------:R-:W-:Y:S01]  /*ad50*/  IMAD.WIDE R168, R6.reuse, 0x4, R168 ;  /* 0x0000000406a87825 */ /* 0x040fe200078e02a8 */
[----:B------:R-:W-:Y:S02]  /*ad60*/  LDGSTS.E [R246+0x3000c], desc[UR16][R166.64], !P0 ;  /* 0x3000c000a6f67fae */ /* 0x000fe4000c121850 */
[----:B------:R-:W-:Y:S01]  /*ad70*/  ISETP.GE.U32.AND P2, PT, R3, 0x7fffff6c, PT ;  /* 0x7fffff6c0300780c */ /* 0x000fe20003f46070 */
[C---:B------:R-:W-:Y:S01]  /*ad80*/  IMAD.WIDE R170, R6.reuse, 0x4, R170 ;  /* 0x0000000406aa7825 */ /* 0x040fe200078e02aa */
[----:B------:R-:W-:Y:S02]  /*ad90*/  LDGSTS.E [R246+0x3400c], desc[UR16][R168.64], !P0 ;  /* 0x3400c000a8f67fae */ /* 0x000fe4000c121850 */
[----:B------:R-:W4:Y:S01]  /*ada0*/  LDC R8, c[0x0][0x230] ;  /* 0x00008c00ff087b82 */ /* 0x000f220000000800 */
[----:B------:R-:W-:Y:S01]  /*adb0*/  IMAD.WIDE R172, R6, 0x4, R172 ;  /* 0x0000000406ac7825 */ /* 0x000fe200078e02ac */
[----:B------:R-:W-:Y:S03]  /*adc0*/  LDGSTS.E [R246+0x3800c], desc[UR16][R170.64], !P0 ;  /* 0x3800c000aaf67fae */ /* 0x000fe6000c121850 */
[----:B---3--:R-:W-:Y:S01]  /*add0*/  VIADD R3, R9, 0xffffff8a ;  /* 0xffffff8a09037836 */ /* 0x008fe20000000000 */
[----:B------:R-:W-:Y:S02]  /*ade0*/  LDGSTS.E [R246+0x3c00c], desc[UR16][R172.64], !P0 ;  /* 0x3c00c000acf67fae */ /* 0x000fe4000c121850 */
[----:B------:R-:W3:Y:S02]  /*adf0*/  LDC R9, c[0x0][0x230] ;  /* 0x00008c00ff097b82 */ /* 0x000ee40000000800 */
[----:B------:R-:W-:Y:S01]  /*ae00*/  ISETP.GE.U32.AND P0, PT, R3, 0x7fffff6b, PT ;  /* 0x7fffff6b0300780c */ /* 0x000fe20003f06070 */
[----:B--2---:R-:W-:Y:S01]  /*ae10*/  VIADD R3, R18, 0xffffff89 ;  /* 0xffffff8912037836 */ /* 0x004fe20000000000 */
[----:B------:R-:W2:Y:S01]  /*ae20*/  LDL.LU.64 R52, [R1+0x90] ;  /* 0x0000900001347983 */ /* 0x000ea20000300a00 */
[----:B------:R-:W-:-:S03]  /*ae30*/  IMAD.WIDE R174, R6, 0x4, R174 ;  /* 0x0000000406ae7825 */ /* 0x000fc600078e02ae */
[----:B------:R-:W1:Y:S01]  /*ae40*/  LDC R18, c[0x0][0x230] ;  /* 0x00008c00ff127b82 */ /* 0x000e620000000800 */
[C---:B------:R-:W-:Y:S01]  /*ae50*/  IMAD.WIDE R176, R6.reuse, 0x4, R176 ;  /* 0x0000000406b07825 */ /* 0x040fe200078e02b0 */
[----:B------:R-:W-:Y:S03]  /*ae60*/  LDGSTS.E [R247+0x30000], desc[UR16][R174.64], !P6 ;  /* 0x30000000aef77fae */ /* 0x000fe6000f121850 */
[C---:B------:R-:W-:Y:S01]  /*ae70*/  IMAD.WIDE R178, R6.reuse, 0x4, R178 ;  /* 0x0000000406b27825 */ /* 0x040fe200078e02b2 */
[----:B------:R-:W-:Y:S03]  /*ae80*/  LDGSTS.E [R247+0x34000], desc[UR16][R176.64], !P6 ;  /* 0x34000000b0f77fae */ /* 0x000fe6000f121850 */
[C---:B------:R-:W-:Y:S01]  /*ae90*/  IMAD.WIDE R180, R6.reuse, 0x4, R180 ;  /* 0x0000000406b47825 */ /* 0x040fe200078e02b4 */
[----:B------:R-:W-:Y:S03]  /*aea0*/  LDGSTS.E [R247+0x38000], desc[UR16][R178.64], !P6 ;  /* 0x38000000b2f77fae */ /* 0x000fe6000f121850 */
[C---:B------:R-:W-:Y:S01]  /*aeb0*/  IMAD.WIDE R182, R6.reuse, 0x4, R182 ;  /* 0x0000000406b67825 */ /* 0x040fe200078e02b6 */
[----:B------:R-:W-:Y:S03]  /*aec0*/  LDGSTS.E [R247+0x3c000], desc[UR16][R180.64], !P6 ;  /* 0x3c000000b4f77fae */ /* 0x000fe6000f121850 */
[C---:B------:R-:W-:Y:S01]  /*aed0*/  IMAD.WIDE R184, R6.reuse, 0x4, R184 ;  /* 0x0000000406b87825 */ /* 0x040fe200078e02b8 */
[----:B------:R-:W-:Y:S01]  /*aee0*/  ISETP.GE.U32.AND P6, PT, R3, 0x7fffff6a, PT ;  /* 0x7fffff6a0300780c */ /* 0x000fe20003fc6070 */
[----:B------:R-:W-:Y:S02]  /*aef0*/  LDGSTS.E [R247+0x30004], desc[UR16][R182.64], !P5 ;  /* 0x30004000b6f77fae */ /* 0x000fe4000e921850 */
[----:B------:R-:W-:Y:S01]  /*af00*/  IMAD.WIDE R186, R6, 0x4, R186 ;  /* 0x0000000406ba7825 */ /* 0x000fe200078e02ba */
[----:B----4-:R-:W-:Y:S01]  /*af10*/  IADD3 R3, R8, -0x78, RZ ;  /* 0xffffff8808037810 */ /* 0x010fe20007ffe0ff */
[----:B------:R-:W-:Y:S01]  /*af20*/  LDGSTS.E [R247+0x34004], desc[UR16][R184.64], !P5 ;  /* 0x34004000b8f77fae */ /* 0x000fe2000e921850 */
[----:B------:R-:W4:Y:S01]  /*af30*/  LDC R8, c[0x0][0x230] ;  /* 0x00008c00ff087b82 */ /* 0x000f220000000800 */
[----:B------:R-:W-:-:S02]  /*af40*/  IMAD.WIDE R188, R6, 0x4, R188 ;  /* 0x0000000406bc7825 */ /* 0x000fc400078e02bc */
[----:B------:R-:W-:Y:S02]  /*af50*/  LDGSTS.E [R247+0x38004], desc[UR16][R186.64], !P5 ;  /* 0x38004000baf77fae */ /* 0x000fe4000e921850 */
[C---:B------:R-:W-:Y:S02]  /*af60*/  IMAD.WIDE R190, R6.reuse, 0x4, R190 ;  /* 0x0000000406be7825 */ /* 0x040fe400078e02be */
[----:B------:R-:W-:Y:S02]  /*af70*/  LDGSTS.E [R247+0x3c004], desc[UR16][R188.64], !P5 ;  /* 0x3c004000bcf77fae */ /* 0x000fe4000e921850 */
[C---:B------:R-:W-:Y:S01]  /*af80*/  IMAD.WIDE R192, R6.reuse, 0x4, R192 ;  /* 0x0000000406c07825 */ /* 0x040fe200078e02c0 */
[----:B------:R-:W-:Y:S01]  /*af90*/  ISETP.GE.U32.AND P5, PT, R3, 0x7fffff69, PT ;  /* 0x7fffff690300780c */ /* 0x000fe20003fa6070 */
[----:B------:R-:W-:Y:S02]  /*afa0*/  LDGSTS.E [R247+0x30008], desc[UR16][R190.64], !P1 ;  /* 0x30008000bef77fae */ /* 0x000fe4000c921850 */
[----:B------:R-:W-:-:S02]  /*afb0*/  IMAD.WIDE R194, R6, 0x4, R194 ;  /* 0x0000000406c27825 */ /* 0x000fc400078e02c2 */
[----:B------:R-:W-:Y:S02]  /*afc0*/  LDGSTS.E [R247+0x34008], desc[UR16][R192.64], !P1 ;  /* 0x34008000c0f77fae */ /* 0x000fe4000c921850 */
[----:B------:R-:W-:Y:S02]  /*afd0*/  IMAD.WIDE R196, R6, 0x4, R196 ;  /* 0x0000000406c47825 */ /* 0x000fe400078e02c4 */
[----:B------:R-:W-:Y:S02]  /*afe0*/  LDGSTS.E [R247+0x38008], desc[UR16][R194.64], !P1 ;  /* 0x38008000c2f77fae */ /* 0x000fe4000c921850 */
[----:B---3--:R-:W-:Y:S02]  /*aff0*/  VIADD R3, R9, 0xffffff87 ;  /* 0xffffff8709037836 */ /* 0x008fe40000000000 */
[----:B------:R-:W3:Y:S01]  /*b000*/  LDC R9, c[0x0][0x230] ;  /* 0x00008c00ff097b82 */ /* 0x000ee20000000800 */
[----:B------:R-:W-:Y:S02]  /*b010*/  LDGSTS.E [R247+0x3c008], desc[UR16][R196.64], !P1 ;  /* 0x3c008000c4f77fae */ /* 0x000fe4000c921850 */
[----:B------:R-:W-:Y:S01]  /*b020*/  ISETP.GE.U32.AND P1, PT, R3, 0x7fffff68, PT ;  /* 0x7fffff680300780c */ /* 0x000fe20003f26070 */
[----:B-1----:R-:W-:-:S04]  /*b030*/  VIADD R3, R18, 0xffffff86 ;  /* 0xffffff8612037836 */ /* 0x002fc80000000000 */
[----:B------:R-:W1:Y:S01]  /*b040*/  LDC R18, c[0x0][0x230] ;  /* 0x00008c00ff127b82 */ /* 0x000e620000000800 */
[----:B------:R-:W-:-:S04]  /*b050*/  IMAD.WIDE R198, R6, 0x4, R198 ;  /* 0x0000000406c67825 */ /* 0x000fc800078e02c6 */
[C---:B------:R-:W-:Y:S01]  /*b060*/  IMAD.WIDE R200, R6.reuse, 0x4, R200 ;  /* 0x0000000406c87825 */ /* 0x040fe200078e02c8 */
[----:B------:R-:W-:Y:S03]  /*b070*/  LDGSTS.E [R247+0x3000c], desc[UR16][R198.64], !P4 ;  /* 0x3000c000c6f77fae */ /* 0x000fe6000e121850 */
[C---:B------:R-:W-:Y:S01]  /*b080*/  IMAD.WIDE R202, R6.reuse, 0x4, R202 ;  /* 0x0000000406ca7825 */ /* 0x040fe200078e02ca */
[----:B------:R-:W-:Y:S03]  /*b090*/  LDGSTS.E [R247+0x3400c], desc[UR16][R200.64], !P4 ;  /* 0x3400c000c8f77fae */ /* 0x000fe6000e121850 */
[C---:B------:R-:W-:Y:S01]  /*b0a0*/  IMAD.WIDE R204, R6.reuse, 0x4, R204 ;  /* 0x0000000406cc7825 */ /* 0x040fe200078e02cc */
[----:B------:R-:W-:Y:S03]  /*b0b0*/  LDGSTS.E [R247+0x3800c], desc[UR16][R202.64], !P4 ;  /* 0x3800c000caf77fae */ /* 0x000fe6000e121850 */
[----:B------:R-:W-:Y:S01]  /*b0c0*/  IMAD.WIDE R206, R6, 0x4, R206 ;  /* 0x0000000406ce7825 */ /* 0x000fe200078e02ce */
[----:B------:R-:W-:Y:S01]  /*b0d0*/  LDGSTS.E [R247+0x3c00c], desc[UR16][R204.64], !P4 ;  /* 0x3c00c000ccf77fae */ /* 0x000fe2000e121850 */
[----:B------:R-:W-:-:S02]  /*b0e0*/  ISETP.GE.U32.AND P4, PT, R3, 0x7fffff67, PT ;  /* 0x7fffff670300780c */ /* 0x000fc40003f86070 */
[C---:B------:R-:W-:Y:S01]  /*b0f0*/  IMAD.WIDE R208, R6.reuse, 0x4, R208 ;  /* 0x0000000406d07825 */ /* 0x040fe200078e02d0 */
[----:B------:R-:W-:Y:S03]  /*b100*/  LDGSTS.E [R248+0x30000], desc[UR16][R206.64], !P2 ;  /* 0x30000000cef87fae */ /* 0x000fe6000d121850 */
[C---:B------:R-:W-:Y:S01]  /*b110*/  IMAD.WIDE R210, R6.reuse, 0x4, R210 ;  /* 0x0000000406d27825 */ /* 0x040fe200078e02d2 */
[----:B------:R-:W-:Y:S03]  /*b120*/  LDGSTS.E [R248+0x34000], desc[UR16][R208.64], !P2 ;  /* 0x34000000d0f87fae */ /* 0x000fe6000d121850 */
[----:B------:R-:W-:Y:S01]  /*b130*/  IMAD.WIDE R212, R6, 0x4, R212 ;  /* 0x0000000406d47825 */ /* 0x000fe200078e02d4 */
[----:B------:R-:W-:Y:S03]  /*b140*/  LDGSTS.E [R248+0x38000], desc[UR16][R210.64], !P2 ;  /* 0x38000000d2f87fae */ /* 0x000fe6000d121850 */
[----:B----4-:R-:W-:Y:S01]  /*b150*/  VIADD R3, R8, 0xffffff85 ;  /* 0xffffff8508037836 */ /* 0x010fe20000000000 */
[----:B------:R-:W-:Y:S01]  /*b160*/  LDGSTS.E [R248+0x3c000], desc[UR16][R212.64], !P2 ;  /* 0x3c000000d4f87fae */ /* 0x000fe2000d121850 */
[----:B------:R-:W-:-:S04]  /*b170*/  IMAD.WIDE R214, R6, 0x4, R214 ;  /* 0x0000000406d67825 */ /* 0x000fc800078e02d6 */
[C---:B------:R-:W-:Y:S01]  /*b180*/  IMAD.WIDE R216, R6.reuse, 0x4, R216 ;  /* 0x0000000406d87825 */ /* 0x040fe200078e02d8 */
[----:B------:R-:W-:Y:S01]  /*b190*/  ISETP.GE.U32.AND P2, PT, R3, 0x7fffff66, PT ;  /* 0x7fffff660300780c */ /* 0x000fe20003f46070 */
[----:B------:R-:W-:Y:S02]  /*b1a0*/  LDGSTS.E [R248+0x30004], desc[UR16][R214.64], !P0 ;  /* 0x30004000d6f87fae */ /* 0x000fe4000c121850 */
[C---:B------:R-:W-:Y:S01]  /*b1b0*/  IMAD.WIDE R218, R6.reuse, 0x4, R218 ;  /* 0x0000000406da7825 */ /* 0x040fe200078e02da */
[----:B---3--:R-:W-:Y:S01]  /*b1c0*/  IADD3 R3, R9, -0x7c, RZ ;  /* 0xffffff8409037810 */ /* 0x008fe20007ffe0ff */
[----:B------:R-:W-:Y:S04]  /*b1d0*/  LDGSTS.E [R248+0x34004], desc[UR16][R216.64], !P0 ;  /* 0x34004000d8f87fae */ /* 0x000fe8000c121850 */
[----:B------:R-:W-:Y:S01]  /*b1e0*/  LDGSTS.E [R248+0x38004], desc[UR16][R218.64], !P0 ;  /* 0x38004000daf87fae */ /* 0x000fe2000c121850 */
[----:B------:R-:W-:-:S02]  /*b1f0*/  IMAD.WIDE R32, R6, 0x4, R36 ;  /* 0x0000000406207825 */ /* 0x000fc400078e0224 */
[----:B------:R-:W3:Y:S02]  /*b200*/  LDC R36, c[0x0][0x230] ;  /* 0x00008c00ff247b82 */ /* 0x000ee40000000800 */
[C---:B------:R-:W-:Y:S01]  /*b210*/  IMAD.WIDE R34, R6.reuse, 0x4, R34 ;  /* 0x0000000406227825 */ /* 0x040fe200078e0222 */
[----:B------:R-:W-:Y:S01]  /*b220*/  LDGSTS.E [R248+0x3c004], desc[UR16][R32.64], !P0 ;  /* 0x3c00400020f87fae */ /* 0x000fe2000c121850 */
[----:B------:R-:W-:Y:S02]  /*b230*/  ISETP.GE.U32.AND P0, PT, R3, 0x7fffff65, PT ;  /* 0x7fffff650300780c */ /* 0x000fe40003f06070 */
[C---:B------:R-:W-:Y:S01]  /*b240*/  IMAD.WIDE R8, R6.reuse, 0x4, R24 ;  /* 0x0000000406087825 */ /* 0x040fe200078e0218 */
[----:B------:R-:W-:Y:S01]  /*b250*/  LDGSTS.E [R248+0x30008], desc[UR16][R34.64], !P6 ;  /* 0x3000800022f87fae */ /* 0x000fe2000f121850 */
[----:B------:R-:W4:Y:S02]  /*b260*/  LDC R37, c[0x0][0x230] ;  /* 0x00008c00ff257b82 */ /* 0x000f240000000800 */
[C---:B------:R-:W-:Y:S01]  /*b270*/  IMAD.WIDE R24, R6.reuse, 0x4, R30 ;  /* 0x0000000406187825 */ /* 0x040fe200078e021e */
[----:B------:R-:W-:Y:S03]  /*b280*/  LDGSTS.E [R248+0x34008], desc[UR16][R8.64], !P6 ;  /* 0x3400800008f87fae */ /* 0x000fe6000f121850 */
[----:B------:R-:W-:Y:S01]  /*b290*/  IMAD.WIDE R30, R6, 0x4, R38 ;  /* 0x00000004061e7825 */ /* 0x000fe200078e0226 */
[----:B------:R-:W-:Y:S01]  /*b2a0*/  LDGSTS.E [R248+0x38008], desc[UR16][R24.64], !P6 ;  /* 0x3800800018f87fae */ /* 0x000fe2000f121850 */
[----:B------:R-:W4:Y:S02]  /*b2b0*/  LDC R39, c[0x0][0x230] ;  /* 0x00008c00ff277b82 */ /* 0x000f240000000800 */
[----:B-1----:R-:W-:Y:S01]  /*b2c0*/  VIADD R3, R18, 0xffffff83 ;  /* 0xffffff8312037836 */ /* 0x002fe20000000000 */
[----:B------:R-:W-:Y:S04]  /*b2d0*/  LDGSTS.E [R248+0x3c008], desc[UR16][R30.64], !P6 ;  /* 0x3c0080001ef87fae */ /* 0x000fe8000f121850 */
[----:B------:R-:W-:Y:S01]  /*b2e0*/  ISETP.GE.U32.AND P6, PT, R3, 0x7fffff64, PT ;  /* 0x7fffff640300780c */ /* 0x000fe20003fc6070 */
[C---:B------:R-:W-:Y:S01]  /*b2f0*/  IMAD.WIDE R22, R6.reuse, 0x4, R40 ;  /* 0x0000000406167825 */ /* 0x040fe200078e0228 */
[----:B------:R-:W1:Y:S01]  /*b300*/  LDC R38, c[0x0][0x230] ;  /* 0x00008c00ff267b82 */ /* 0x000e620000000800 */
[----:B------:R-:W4:Y:S02]  /*b310*/  LDL.LU.64 R40, [R1+0x88] ;  /* 0x0000880001287983 */ /* 0x000f240000300a00 */
[----:B------:R-:W-:-:S02]  /*b320*/  IMAD.WIDE R18, R6, 0x4, R54 ;  /* 0x0000000406127825 */ /* 0x000fc400078e0236 */
[----:B------:R-:W3:Y:S02]  /*b330*/  LDL.LU.64 R58, [R1+0x80] ;  /* 0x00008000013a7983 */ /* 0x000ee40000300a00 */
[----:B------:R-:W-:Y:S02]  /*b340*/  VIADD R3, R20, 0xffffff82 ;  /* 0xffffff8214037836 */ /* 0x000fe40000000000 */
[----:B------:R-:W3:Y:S01]  /*b350*/  LDL.LU.64 R56, [R1+0x78] ;  /* 0x0000780001387983 */ /* 0x000ee20000300a00 */
[----:B------:R-:W-:-:S03]  /*b360*/  IMAD.WIDE R20, R6, 0x4, R50 ;  /* 0x0000000406147825 */ /* 0x000fc600078e0232 */
[----:B------:R-:W3:Y:S04]  /*b370*/  LDL.LU.64 R54, [R1+0x70] ;  /* 0x0000700001367983 */ /* 0x000ee80000300a00 */
[----:B------:R-:W3:Y:S04]  /*b380*/  LDL.LU.64 R50, [R1+0x68] ;  /* 0x0000680001327983 */ /* 0x000ee80000300a00 */
[----:B------:R-:W3:Y:S01]  /*b390*/  LDL.LU.64 R70, [R1+0x60] ;  /* 0x0000600001467983 */ /* 0x000ee20000300a00 */
[----:B------:R-:W-:-:S03]  /*b3a0*/  IMAD.WIDE R154, R6, 0x4, R62 ;  /* 0x00000004069a7825 */ /* 0x000fc600078e023e */
[----:B------:R-:W3:Y:S04]  /*b3b0*/  LDL.LU.64 R68, [R1+0x58] ;  /* 0x0000580001447983 */ /* 0x000ee80000300a00 */
[----:B------:R-:W3:Y:S01]  /*b3c0*/  LDL.LU.64 R66, [R1+0x50] ;  /* 0x0000500001427983 */ /* 0x000ee20000300a00 */
[----:B------:R-:W-:-:S04]  /*b3d0*/  IMAD.WIDE R140, R6, 0x4, R60 ;  /* 0x00000004068c7825 */ /* 0x000fc800078e023c */
[C---:B--2---:R-:W-:Y:S02]  /*b3e0*/  IMAD.WIDE R150, R6.reuse, 0x4, R52 ;  /* 0x0000000406967825 */ /* 0x044fe400078e0234 */
[----:B------:R-:W2:Y:S04]  /*b3f0*/  LDL.LU.64 R52, [R1+0x48] ;  /* 0x0000480001347983 */ /* 0x000ea80000300a00 */
[----:B------:R-:W2:Y:S04]  /*b400*/  LDL.LU.64 R64, [R1+0x40] ;  /* 0x0000400001407983 */ /* 0x000ea80000300a00 */
[----:B------:R-:W2:Y:S04]  /*b410*/  LDL.LU.64 R62, [R1+0x38] ;  /* 0x00003800013e7983 */ /* 0x000ea80000300a00 */
[----:B------:R-:W2:Y:S01]  /*b420*/  LDL.LU.64 R60, [R1+0x30] ;  /* 0x00003000013c7983 */ /* 0x000ea20000300a00 */
[----:B----4-:R-:W-:-:S03]  /*b430*/  IMAD.WIDE R152, R6, 0x4, R40 ;  /* 0x0000000406987825 */ /* 0x010fc600078e0228 */
[----:B------:R-:W4:Y:S01]  /*b440*/  LDL.LU.64 R40, [R1+0x28] ;  /* 0x0000280001287983 */ /* 0x000f220000300a00 */
[----:B---3--:R-:W-:-:S03]  /*b450*/  IMAD.WIDE R146, R6, 0x4, R58 ;  /* 0x0000000406927825 */ /* 0x008fc600078e023a */
[----:B------:R-:W3:Y:S01]  /*b460*/  LDL.LU.64 R58, [R1+0x20] ;  /* 0x00002000013a7983 */ /* 0x000ee20000300a00 */
[----:B------:R-:W-:-:S03]  /*b470*/  IMAD.WIDE R130, R6, 0x4, R56 ;  /* 0x0000000406827825 */ /* 0x000fc600078e0238 */
[----:B------:R-:W4:Y:S01]  /*b480*/  LDL.LU.64 R56, [R1+0x18] ;  /* 0x0000180001387983 */ /* 0x000f220000300a00 */
[----:B------:R-:W-:-:S03]  /*b490*/  IMAD.WIDE R148, R6, 0x4, R54 ;  /* 0x0000000406947825 */ /* 0x000fc600078e0236 */
[----:B------:R-:W4:Y:S01]  /*b4a0*/  LDL.LU.64 R54, [R1+0x10] ;  /* 0x0000100001367983 */ /* 0x000f220000300a00 */
[----:B------:R-:W-:-:S03]  /*b4b0*/  IMAD.WIDE R142, R6, 0x4, R50 ;  /* 0x00000004068e7825 */ /* 0x000fc600078e0232 */
[----:B------:R-:W3:Y:S01]  /*b4c0*/  LDL.LU.64 R50, [R1+0x8] ;  /* 0x0000080001327983 */ /* 0x000ee20000300a00 */
[----:B--2---:R-:W-:-:S03]  /*b4d0*/  IMAD.WIDE R132, R6, 0x4, R52 ;  /* 0x0000000406847825 */ /* 0x004fc600078e0234 */
[----:B------:R-:W2:Y:S01]  /*b4e0*/  LDL.LU.64 R52, [R1] ;  /* 0x0000000001347983 */ /* 0x000ea20000300a00 */
[----:B---3--:R-:W-:-:S03]  /*b4f0*/  IMAD.WIDE R114, R6, 0x4, R50 ;  /* 0x0000000406727825 */ /* 0x008fc600078e0232 */
[----:B------:R-:W3:Y:S01]  /*b500*/  LDL.LU.64 R50, [R1+0xa8] ;  /* 0x0000a80001327983 */ /* 0x000ee20000300a00 */
[----:B------:R-:W-:-:S04]  /*b510*/  IMAD.WIDE R28, R6, 0x4, R28 ;  /* 0x00000004061c7825 */ /* 0x000fc800078e021c */
[C---:B------:R-:W-:Y:S01]  /*b520*/  IMAD.WIDE R26, R6.reuse, 0x4, R26 ;  /* 0x00000004061a7825 */ /* 0x040fe200078e021a */
[----:B------:R-:W-:Y:S04]  /*b530*/  LDGSTS.E [R248+0x3000c], desc[UR16][R28.64], !P5 ;  /* 0x3000c0001cf87fae */ /* 0x000fe8000e921850 */
[----:B------:R-:W-:Y:S01]  /*b540*/  LDGSTS.E [R248+0x3400c], desc[UR16][R26.64], !P5 ;  /* 0x3400c0001af87fae */ /* 0x000fe2000e921850 */
[----:B------:R-:W-:-:S03]  /*b550*/  IMAD.WIDE R220, R6, 0x4, R220 ;  /* 0x0000000406dc7825 */ /* 0x000fc600078e02dc */
[----:B------:R-:W-:Y:S01]  /*b560*/  LDGSTS.E [R248+0x3800c], desc[UR16][R22.64], !P5 ;  /* 0x3800c00016f87fae */ /* 0x000fe2000e921850 */
[----:B------:R-:W-:-:S03]  /*b570*/  IMAD.WIDE R222, R6, 0x4, R222 ;  /* 0x0000000406de7825 */ /* 0x000fc600078e02de */
[----:B------:R-:W-:Y:S01]  /*b580*/  LDGSTS.E [R248+0x3c00c], desc[UR16][R18.64], !P5 ;  /* 0x3c00c00012f87fae */ /* 0x000fe2000e921850 */
[----:B------:R-:W-:Y:S01]  /*b590*/  ISETP.GE.U32.AND P5, PT, R3, 0x7fffff63, PT ;  /* 0x7fffff630300780c */ /* 0x000fe20003fa6070 */
[----:B------:R-:W-:Y:S02]  /*b5a0*/  VIADD R3, R36, 0xffffff81 ;  /* 0xffffff8124037836 */ /* 0x000fe40000000000 */
[----:B------:R-:W-:Y:S01]  /*b5b0*/  IMAD.WIDE R224, R6, 0x4, R224 ;  /* 0x0000000406e07825 */ /* 0x000fe200078e02e0 */
[----:B------:R-:W4:Y:S01]  /*b5c0*/  LDC R36, c[0x0][0x230] ;  /* 0x00008c00ff247b82 */ /* 0x000f220000000800 */
[----:B------:R-:W-:Y:S04]  /*b5d0*/  LDGSTS.E [R249+0x30000], desc[UR16][R20.64], !P1 ;  /* 0x3000000014f97fae */ /* 0x000fe8000c921850 */
[----:B------:R-:W-:Y:S04]  /*b5e0*/  LDGSTS.E [R249+0x34000], desc[UR16][R220.64], !P1 ;  /* 0x34000000dcf97fae */ /* 0x000fe8000c921850 */
[----:B------:R-:W-:Y:S04]  /*b5f0*/  LDGSTS.E [R249+0x38000], desc[UR16][R222.64], !P1 ;  /* 0x38000000def97fae */ /* 0x000fe8000c921850 */
[----:B------:R-:W-:Y:S01]  /*b600*/  LDGSTS.E [R249+0x3c000], desc[UR16][R224.64], !P1 ;  /* 0x3c000000e0f97fae */ /* 0x000fe2000c921850 */
[----:B------:R-:W-:-:S02]  /*b610*/  ISETP.GE.U32.AND P1, PT, R3, 0x7fffff62, PT ;  /* 0x7fffff620300780c */ /* 0x000fc40003f26070 */
[----:B------:R-:W-:Y:S01]  /*b620*/  IADD3 R3, R39, -0x81, RZ ;  /* 0xffffff7f27037810 */ /* 0x000fe20007ffe0ff */
[----:B------:R-:W-:Y:S01]  /*b630*/  LDGSTS.E [R249+0x30004], desc[UR16][R154.64], !P4 ;  /* 0x300040009af97fae */ /* 0x000fe2000e121850 */
[----:B------:R-:W-:Y:S01]  /*b640*/  IMAD.WIDE R124, R6, 0x4, R70 ;  /* 0x00000004067c7825 */ /* 0x000fe200078e0246 */
[----:B------:R-:W3:Y:S02]  /*b650*/  LDC R39, c[0x0][0x230] ;  /* 0x00008c00ff277b82 */ /* 0x000ee40000000800 */
[----:B------:R-:W-:Y:S04]  /*b660*/  LDGSTS.E [R249+0x34004], desc[UR16][R140.64], !P4 ;  /* 0x340040008cf97fae */ /* 0x000fe8000e121850 */
[----:B------:R-:W-:Y:S04]  /*b670*/  LDGSTS.E [R249+0x38004], desc[UR16][R150.64], !P4 ;  /* 0x3800400096f97fae */ /* 0x000fe8000e121850 */
[----:B------:R-:W-:Y:S01]  /*b680*/  LDGSTS.E [R249+0x3c004], desc[UR16][R152.64], !P4 ;  /* 0x3c00400098f97fae */ /* 0x000fe2000e121850 */
[----:B------:R-:W-:Y:S01]  /*b690*/  ISETP.GE.U32.AND P4, PT, R3, 0x7fffff60, PT ;  /* 0x7fffff600300780c */ /* 0x000fe20003f86070 */
[----:B-1----:R-:W-:-:S02]  /*b6a0*/  VIADD R3, R38, 0xffffff7e ;  /* 0xffffff7e26037836 */ /* 0x002fc40000000000 */
[----:B------:R-:W-:Y:S01]  /*b6b0*/  LDGSTS.E [R249+0x30008], desc[UR16][R146.64], !P2 ;  /* 0x3000800092f97fae */ /* 0x000fe2000d121850 */
[C---:B------:R-:W-:Y:S01]  /*b6c0*/  IMAD.WIDE R136, R6.reuse, 0x4, R68 ;  /* 0x0000000406887825 */ /* 0x040fe200078e0244 */
[----:B------:R-:W1:Y:S02]  /*b6d0*/  LDC R38, c[0x0][0x230] ;  /* 0x00008c00ff267b82 */ /* 0x000e640000000800 */
[----:B------:R-:W-:Y:S01]  /*b6e0*/  LDGSTS.E [R249+0x34008], desc[UR16][R130.64], !P2 ;  /* 0x3400800082f97fae */ /* 0x000fe2000d121850 */
[----:B------:R-:W-:-:S03]  /*b6f0*/  IMAD.WIDE R144, R6, 0x4, R66 ;  /* 0x0000000406907825 */ /* 0x000fc600078e0242 */
[----:B------:R-:W-:Y:S01]  /*b700*/  LDGSTS.E [R249+0x38008], desc[UR16][R148.64], !P2 ;  /* 0x3800800094f97fae */ /* 0x000fe2000d121850 */
[----:B------:R-:W-:-:S03]  /*b710*/  IMAD.WIDE R138, R6, 0x4, R64 ;  /* 0x00000004068a7825 */ /* 0x000fc600078e0240 */
[----:B------:R-:W-:Y:S01]  /*b720*/  LDGSTS.E [R249+0x3c008], desc[UR16][R142.64], !P2 ;  /* 0x3c0080008ef97fae */ /* 0x000fe2000d121850 */
[----:B------:R-:W-:Y:S01]  /*b730*/  ISETP.GE.U32.AND P2, PT, R3, 0x7fffff5f, PT ;  /* 0x7fffff5f0300780c */ /* 0x000fe20003f46070 */
[----:B------:R-:W-:Y:S02]  /*b740*/  VIADD R3, R37, 0xffffff7d ;  /* 0xffffff7d25037836 */ /* 0x000fe40000000000 */
[----:B------:R-:W3:Y:S01]  /*b750*/  LDL.LU.64 R70, [R1+0xa0] ;  /* 0x0000a00001467983 */ /* 0x000ee20000300a00 */
[----:B------:R-:W-:-:S03]  /*b760*/  IMAD.WIDE R126, R6, 0x4, R62 ;  /* 0x00000004067e7825 */ /* 0x000fc600078e023e */
[----:B------:R-:W3:Y:S01]  /*b770*/  LDL.LU.64 R68, [R1+0xb0] ;  /* 0x0000b00001447983 */ /* 0x000ee20000300a00 */
[----:B------:R-:W-:-:S03]  /*b780*/  IMAD.WIDE R134, R6, 0x4, R60 ;  /* 0x0000000406867825 */ /* 0x000fc600078e023c */
[----:B------:R-:W3:Y:S04]  /*b790*/  LDL.LU.64 R66, [R1+0x108] ;  /* 0x0001080001427983 */ /* 0x000ee80000300a00 */
[----:B------:R-:W-:Y:S04]  /*b7a0*/  LDGSTS.E [R249+0x3000c], desc[UR16][R124.64], !P0 ;  /* 0x3000c0007cf97fae */ /* 0x000fe8000c121850 */
[----:B------:R-:W3:Y:S01]  /*b7b0*/  LDL.LU.64 R64, [R1+0x118] ;  /* 0x0001180001407983 */ /* 0x000ee20000300a00 */
[----:B------:R-:W-:-:S03]  /*b7c0*/  IMAD.WIDE R128, R6, 0x4, R58 ;  /* 0x0000000406807825 */ /* 0x000fc600078e023a */
[----:B------:R-:W-:Y:S04]  /*b7d0*/  LDGSTS.E [R249+0x3400c], desc[UR16][R136.64], !P0 ;  /* 0x3400c00088f97fae */ /* 0x000fe8000c121850 */
[----:B------:R-:W3:Y:S04]  /*b7e0*/  LDL.LU.64 R62, [R1+0x120] ;  /* 0x00012000013e7983 */ /* 0x000ee80000300a00 */
[----:B------:R-:W-:Y:S04]  /*b7f0*/  LDGSTS.E [R249+0x3800c], desc[UR16][R144.64], !P0 ;  /* 0x3800c00090f97fae */ /* 0x000fe8000c121850 */
[----:B------:R-:W3:Y:S04]  /*b800*/  LDL.LU.64 R92, [R1+0x130] ;  /* 0x00013000015c7983 */ /* 0x000ee80000300a00 */
[----:B------:R-:W-:Y:S01]  /*b810*/  LDGSTS.E [R249+0x3c00c], desc[UR16][R132.64], !P0 ;  /* 0x3c00c00084f97fae */ /* 0x000fe2000c121850 */
[----:B------:R-:W-:Y:S01]  /*b820*/  ISETP.GE.U32.AND P0, PT, R3, 0x7fffff5e, PT ;  /* 0x7fffff5e0300780c */ /* 0x000fe20003f06070 */
[----:B----4-:R-:W-:-:S02]  /*b830*/  VIADD R3, R36, 0xffffff7c ;  /* 0xffffff7c24037836 */ /* 0x010fc40000000000 */
[----:B------:R-:W4:Y:S01]  /*b840*/  LDL.LU.64 R60, [R1+0x128] ;  /* 0x00012800013c7983 */ /* 0x000f220000300a00 */
[----:B------:R-:W-:-:S03]  /*b850*/  IMAD.WIDE R36, R6, 0x4, R56 ;  /* 0x0000000406247825 */ /* 0x000fc600078e0238 */
[----:B------:R-:W4:Y:S01]  /*b860*/  LDL.LU.64 R90, [R1+0x140] ;  /* 0x00014000015a7983 */ /* 0x000f220000300a00 */
[----:B------:R-:W-:-:S03]  /*b870*/  IMAD.WIDE R120, R6, 0x4, R54 ;  /* 0x0000000406787825 */ /* 0x000fc600078e0236 */
[----:B------:R-:W4:Y:S04]  /*b880*/  LDL.LU.64 R58, [R1+0x138] ;  /* 0x00013800013a7983 */ /* 0x000f280000300a00 */
[----:B------:R-:W4:Y:S01]  /*b890*/  LDL.LU.64 R88, [R1+0x150] ;  /* 0x0001500001587983 */ /* 0x000f220000300a00 */
[----:B--2---:R-:W-:-:S03]  /*b8a0*/  IMAD.WIDE R104, R6, 0x4, R52 ;  /* 0x0000000406687825 */ /* 0x004fc600078e0234 */
[----:B------:R-:W2:Y:S04]  /*b8b0*/  LDL.LU.64 R56, [R1+0x148] ;  /* 0x0001480001387983 */ /* 0x000ea80000300a00 */
[----:B------:R-:W2:Y:S04]  /*b8c0*/  LDL.LU.64 R86, [R1+0x160] ;  /* 0x0001600001567983 */ /* 0x000ea80000300a00 */
[----:B------:R-:W2:Y:S04]  /*b8d0*/  LDL.LU.64 R54, [R1+0x158] ;  /* 0x0001580001367983 */ /* 0x000ea80000300a00 */
[----:B------:R-:W2:Y:S01]  /*b8e0*/  LDL.LU.64 R84, [R1+0x170] ;  /* 0x0001700001547983 */ /* 0x000ea20000300a00 */
[----:B------:R-:W-:-:S03]  /*b8f0*/  IMAD.WIDE R110, R6, 0x4, R238 ;  /* 0x00000004066e7825 */ /* 0x000fc600078e02ee */
[----:B------:R-:W2:Y:S04]  /*b900*/  LDL.LU.64 R52, [R1+0x168] ;  /* 0x0001680001347983 */ /* 0x000ea80000300a00 */
[----:B------:R-:W2:Y:S01]  /*b910*/  LDL.LU.64 R82, [R1+0x180] ;  /* 0x0001800001527983 */ /* 0x000ea20000300a00 */
[----:B------:R-:W-:-:S03]  /*b920*/  IMAD.WIDE R112, R6, 0x4, R240 ;  /* 0x0000000406707825 */ /* 0x000fc600078e02f0 */
[----:B------:R-:W-:Y:S01]  /*b930*/  LDGSTS.E [R250+0x30000], desc[UR16][R138.64], !P6 ;  /* 0x300000008afa7fae */ /* 0x000fe2000f121850 */
[----:B------:R-:W-:-:S03]  /*b940*/  IMAD.WIDE R118, R6, 0x4, R242 ;  /* 0x0000000406767825 */ /* 0x000fc600078e02f2 */
[----:B------:R-:W-:Y:S01]  /*b950*/  LDGSTS.E [R250+0x34000], desc[UR16][R126.64], !P6 ;  /* 0x340000007efa7fae */ /* 0x000fe2000f121850 */
[C---:B------:R-:W-:Y:S02]  /*b960*/  IMAD.WIDE R122, R6.reuse, 0x4, R40 ;  /* 0x00000004067a7825 */ /* 0x040fe400078e0228 */
[----:B------:R-:W1:Y:S01]  /*b970*/  LDC R40, c[0x0][0x230] ;  /* 0x00008c00ff287b82 */ /* 0x000e620000000800 */
[----:B------:R-:W-:Y:S01]  /*b980*/  LDGSTS.E [R250+0x38000], desc[UR16][R134.64], !P6 ;  /* 0x3800000086fa7fae */ /* 0x000fe2000f121850 */
[----:B------:R-:W-:-:S03]  /*b990*/  IMAD.WIDE R116, R6, 0x4, R244 ;  /* 0x0000000406747825 */ /* 0x000fc600078e02f4 */
[----:B------:R-:W-:Y:S01]  /*b9a0*/  LDGSTS.E [R250+0x3c000], desc[UR16][R122.64], !P6 ;  /* 0x3c0000007afa7fae */ /* 0x000fe2000f121850 */
[----:B---3--:R-:W-:Y:S02]  /*b9b0*/  IMAD.WIDE R100, R10, 0x4, R50 ;  /* 0x000000040a647825 */ /* 0x008fe400078e0232 */
[----:B------:R-:W3:Y:S01]  /*b9c0*/  LDC R41, c[0x0][0x230] ;  /* 0x00008c00ff297b82 */ /* 0x000ee20000000800 */
[----:B------:R-:W2:Y:S04]  /*b9d0*/  LDL.LU.64 R50, [R1+0x178] ;  /* 0x0001780001327983 */ /* 0x000ea80000300a00 */
[----:B------:R-:W2:Y:S04]  /*b9e0*/  LDL.LU.64 R80, [R1+0x190] ;  /* 0x0001900001507983 */ /* 0x000ea80000300a00 */
[----:B------:R-:W2:Y:S04]  /*b9f0*/  LDL.LU.64 R238, [R1+0x188] ;  /* 0x0001880001ee7983 */ /* 0x000ea80000300a00 */
[----:B------:R-:W2:Y:S04]  /*ba00*/  LDL.LU.64 R78, [R1+0x1a0] ;  /* 0x0001a000014e7983 */ /* 0x000ea80000300a00 */
[----:B------:R-:W2:Y:S04]  /*ba10*/  LDL.LU.64 R240, [R1+0x198] ;  /* 0x0001980001f07983 */ /* 0x000ea80000300a00 */
[----:B------:R-:W2:Y:S04]  /*ba20*/  LDL.LU.64 R76, [R1+0x1b8] ;  /* 0x0001b800014c7983 */ /* 0x000ea80000300a00 */
[----:B------:R-:W2:Y:S04]  /*ba30*/  LDL.LU.64 R242, [R1+0x1b0] ;  /* 0x0001b00001f27983 */ /* 0x000ea80000300a00 */
[----:B------:R-:W2:Y:S04]  /*ba40*/  LDL.LU.64 R74, [R1+0x380] ;  /* 0x00038000014a7983 */ /* 0x000ea80000300a00 */
[----:B------:R-:W2:Y:S01]  /*ba50*/  LDL.LU.64 R244, [R1+0x378] ;  /* 0x0003780001f47983 */ /* 0x000ea20000300a00 */
[----:B------:R-:W-:-:S02]  /*ba60*/  ISETP.GE.U32.AND P6, PT, R3, 0x7fffff5d, PT ;  /* 0x7fffff5d0300780c */ /* 0x000fc40003fc6070 */
[----:B------:R-:W-:Y:S01]  /*ba70*/  IADD3 R3, R39, -0x80, RZ ;  /* 0xffffff8027037810 */ /* 0x000fe20007ffe0ff */
[----:B------:R-:W-:Y:S04]  /*ba80*/  LDGSTS.E [R250+0x30004], desc[UR16][R128.64], !P5 ;  /* 0x3000400080fa7fae */ /* 0x000fe8000e921850 */
[----:B------:R-:W-:Y:S04]  /*ba90*/  LDGSTS.E [R250+0x34004], desc[UR16][R36.64], !P5 ;  /* 0x3400400024fa7fae */ /* 0x000fe8000e921850 */
[----:B------:R-:W-:Y:S04]  /*baa0*/  LDGSTS.E [R250+0x38004], desc[UR16][R120.64], !P5 ;  /* 0x3800400078fa7fae */ /* 0x000fe8000e921850 */
[----:B------:R-:W-:Y:S01]  /*bab0*/  LDGSTS.E [R250+0x3c004], desc[UR16][R114.64], !P5 ;  /* 0x3c00400072fa7fae */ /* 0x000fe2000e921850 */
[----:B------:R-:W-:Y:S01]  /*bac0*/  ISETP.GE.U32.AND P5, PT, R3, 0x7fffff61, PT ;  /* 0x7fffff610300780c */ /* 0x000fe20003fa6070 */
[----:B-1----:R-:W-:-:S02]  /*bad0*/  VIADD R38, R38, 0xffffff7b ;  /* 0xffffff7b26267836 */ /* 0x002fc40000000000 */
[----:B------:R-:W-:Y:S04]  /*bae0*/  LDGSTS.E [R250+0x30008], desc[UR16][R104.64], !P1 ;  /* 0x3000800068fa7fae */ /* 0x000fe8000c921850 */
[----:B------:R-:W-:Y:S04]  /*baf0*/  LDGSTS.E [R250+0x34008], desc[UR16][R116.64], !P1 ;  /* 0x3400800074fa7fae */ /* 0x000fe8000c921850 */
[----:B------:R-:W-:Y:S01]  /*bb00*/  LDGSTS.E [R250+0x38008], desc[UR16][R118.64], !P1 ;  /* 0x3800800076fa7fae */ /* 0x000fe2000c921850 */
[----:B------:R-:W-:Y:S02]  /*bb10*/  IMAD.WIDE R106, R6, 0x4, R234 ;  /* 0x00000004066a7825 */ /* 0x000fe400078e02ea */
[----:B------:R-:W1:Y:S01]  /*bb20*/  LDC R235, c[0x0][0x230] ;  /* 0x00008c00ffeb7b82 */ /* 0x000e620000000800 */
[----:B------:R-:W-:Y:S01]  /*bb30*/  LDGSTS.E [R250+0x3c008], desc[UR16][R112.64], !P1 ;  /* 0x3c00800070fa7fae */ /* 0x000fe2000c921850 */
[----:B------:R-:W-:Y:S01]  /*bb40*/  ISETP.GE.U32.AND P1, PT, R38, 0x7fffff5c, PT ;  /* 0x7fffff5c2600780c */ /* 0x000fe20003f26070 */
[----:B------:R-:W-:-:S02]  /*bb50*/  IMAD.WIDE R38, R6, 0x4, R236 ;  /* 0x0000000406267825 */ /* 0x000fc400078e02ec */
[----:B------:R-:W-:Y:S02]  /*bb60*/  LDGSTS.E [R250+0x3000c], desc[UR16][R110.64], !P5 ;  /* 0x3000c0006efa7fae */ /* 0x000fe4000e921850 */
[----:B------:R-:W-:Y:S01]  /*bb70*/  IMAD.WIDE R108, R6, 0x4, R232 ;  /* 0x00000004066c7825 */ /* 0x000fe200078e02e8 */
[----:B------:R-:W1:Y:S01]  /*bb80*/  LDC R234, c[0x0][0x230] ;  /* 0x00008c00ffea7b82 */ /* 0x000e620000000800 */
[----:B------:R-:W-:Y:S02]  /*bb90*/  LDGSTS.E [R250+0x3400c], desc[UR16][R38.64], !P5 ;  /* 0x3400c00026fa7fae */ /* 0x000fe4000e921850 */
[----:B------:R-:W-:Y:S02]  /*bba0*/  VIADD R40, R40, 0xffffff7a ;  /* 0xffffff7a28287836 */ /* 0x000fe40000000000 */
[----:B------:R-:W2:Y:S01]  /*bbb0*/  LDL.LU.64 R156, [R1+0x370] ;  /* 0x00037000019c7983 */ /* 0x000ea20000300a00 */
[----:B------:R-:W-:Y:S02]  /*bbc0*/  IMAD.WIDE R102, R10, 0x4, R228 ;  /* 0x000000040a667825 */ /* 0x000fe400078e02e4 */
[----:B------:R-:W1:Y:S01]  /*bbd0*/  LDC R233, c[0x0][0x230] ;  /* 0x00008c00ffe97b82 */ /* 0x000e620000000800 */
[----:B------:R-:W-:Y:S01]  /*bbe0*/  LDGSTS.E [R250+0x3800c], desc[UR16][R106.64], !P5 ;  /* 0x3800c0006afa7fae */ /* 0x000fe2000e921850 */
[----:B---3--:R-:W-:-:S03]  /*bbf0*/  VIADD R232, R41, 0xffffff79 ;  /* 0xffffff7929e87836 */ /* 0x008fc60000000000 */
[----:B------:R-:W3:Y:S01]  /*bc00*/  LDL.LU.64 R158, [R1+0x368] ;  /* 0x00036800019e7983 */ /* 0x000ee20000300a00 */
[----:B------:R-:W-:-:S03]  /*bc10*/  IMAD.WIDE R72, R10, 0x4, R226 ;  /* 0x000000040a487825 */ /* 0x000fc600078e02e2 */
[----:B------:R-:W-:Y:S01]  /*bc20*/  LDGSTS.E [R250+0x3c00c], desc[UR16][R108.64], !P5 ;  /* 0x3c00c0006cfa7fae */ /* 0x000fe2000e921850 */
[----:B------:R-:W-:Y:S01]  /*bc30*/  ISETP.GE.U32.AND P5, PT, R40, 0x7fffff5b, PT ;  /* 0x7fffff5b2800780c */ /* 0x000fe20003fa6070 */
[C---:B------:R-:W-:Y:S02]  /*bc40*/  IMAD.WIDE R40, R10.reuse, 0x4, R68 ;  /* 0x000000040a287825 */ /* 0x040fe400078e0244 */
[----:B------:R-:W3:Y:S02]  /*bc50*/  LDL.LU.64 R228, [R1+0x360] ;  /* 0x0003600001e47983 */ /* 0x000ee40000300a00 */
[C---:B------:R-:W-:Y:S02]  /*bc60*/  IMAD.WIDE R68, R10.reuse, 0x4, R48 ;  /* 0x000000040a447825 */ /* 0x040fe400078e0230 */
[----:B------:R-:W3:Y:S04]  /*bc70*/  LDL.LU.64 R226, [R1+0x358] ;  /* 0x0003580001e27983 */ /* 0x000ee80000300a00 */
[----:B------:R-:W3:Y:S01]  /*bc80*/  LDL.LU.64 R236, [R1+0x350] ;  /* 0x0003500001ec7983 */ /* 0x000ee20000300a00 */
[----:B------:R-:W-:-:S03]  /*bc90*/  IMAD.WIDE R98, R10, 0x4, R66 ;  /* 0x000000040a627825 */ /* 0x000fc600078e0242 */
[----:B------:R-:W0:Y:S01]  /*bca0*/  LDGDEPBAR ;  /* 0x00000000000079af */ /* 0x000e220000000000 */
[----:B------:R-:W-:-:S03]  /*bcb0*/  IMAD.WIDE R96, R10, 0x4, R64 ;  /* 0x000000040a607825 */ /* 0x000fc600078e0240 */
[----:B------:R-:W-:Y:S01]  /*bcc0*/  LDGSTS.E [R251+0x6c000], desc[UR16][R102.64], P3 ;  /* 0x6c00000066fb7fae */ /* 0x000fe20009921850 */
[----:B------:R-:W-:-:S03]  /*bcd0*/  IMAD.WIDE R94, R10, 0x4, R62 ;  /* 0x000000040a5e7825 */ /* 0x000fc600078e023e */
[----:B------:R-:W-:Y:S01]  /*bce0*/  LDGSTS.E [R251+0x6c400], desc[UR16][R100.64], P3 ;  /* 0x6c40000064fb7fae */ /* 0x000fe20009921850 */
[----:B------:R-:W-:-:S03]  /*bcf0*/  IMAD.WIDE R92, R10, 0x4, R92 ;  /* 0x000000040a5c7825 */ /* 0x000fc600078e025c */
[----:B------:R-:W-:Y:S01]  /*bd00*/  LDGSTS.E [R251+0x6c800], desc[UR16][R40.64], P3 ;  /* 0x6c80000028fb7fae */ /* 0x000fe20009921850 */
[----:B----4-:R-:W-:-:S03]  /*bd10*/  IMAD.WIDE R90, R10, 0x4, R90 ;  /* 0x000000040a5a7825 */ /* 0x010fc600078e025a */
[----:B------:R-:W-:Y:S01]  /*bd20*/  LDGSTS.E [R251+0x6cc00], desc[UR16][R98.64], P3 ;  /* 0x6cc0000062fb7fae */ /* 0x000fe20009921850 */
[----:B------:R-:W-:-:S03]  /*bd30*/  IMAD.WIDE R88, R10, 0x4, R88 ;  /* 0x000000040a587825 */ /* 0x000fc600078e0258 */
[----:B------:R-:W-:Y:S04]  /*bd40*/  LDGSTS.E [R251+0x6d000], desc[UR16][R96.64], P3 ;  /* 0x6d00000060fb7fae */ /* 0x000fe80009921850 */
[----:B------:R-:W-:Y:S01]  /*bd50*/  LDGSTS.E [R251+0x6d400], desc[UR16][R94.64], P3 ;  /* 0x6d4000005efb7fae */ /* 0x000fe20009921850 */
[----:B--2---:R-:W-:-:S03]  /*bd60*/  IMAD.WIDE R86, R10, 0x4, R86 ;  /* 0x000000040a567825 */ /* 0x004fc600078e0256 */
[----:B------:R-:W-:Y:S04]  /*bd70*/  LDGSTS.E [R251+0x6d800], desc[UR16][R92.64], P3 ;  /* 0x6d8000005cfb7fae */ /* 0x000fe80009921850 */
[----:B------:R-:W-:Y:S01]  /*bd80*/  LDGSTS.E [R251+0x6dc00], desc[UR16][R90.64], P3 ;  /* 0x6dc000005afb7fae */ /* 0x000fe20009921850 */
[----:B------:R-:W-:-:S03]  /*bd90*/  IMAD.WIDE R84, R10, 0x4, R84 ;  /* 0x000000040a547825 */ /* 0x000fc600078e0254 */
[----:B------:R-:W-:Y:S04]  /*bda0*/  LDGSTS.E [R251+0x6e000], desc[UR16][R88.64], P3 ;  /* 0x6e00000058fb7fae */ /* 0x000fe80009921850 */
[----:B------:R-:W-:Y:S01]  /*bdb0*/  LDGSTS.E [R251+0x6e400], desc[UR16][R86.64], P3 ;  /* 0x6e40000056fb7fae */ /* 0x000fe20009921850 */
[----:B------:R-:W-:-:S03]  /*bdc0*/  IMAD.WIDE R82, R10, 0x4, R82 ;  /* 0x000000040a527825 */ /* 0x000fc600078e0252 */
[----:B------:R-:W-:Y:S01]  /*bdd0*/  LDGSTS.E [R251+0x6e800], desc[UR16][R84.64], P3 ;  /* 0x6e80000054fb7fae */ /* 0x000fe20009921850 */
[----:B------:R-:W-:-:S03]  /*bde0*/  IMAD.WIDE R70, R10, 0x4, R70 ;  /* 0x000000040a467825 */ /* 0x000fc600078e0246 */
[----:B------:R-:W-:Y:S01]  /*bdf0*/  LDGSTS.E [R251+0x6ec00], desc[UR16][R82.64], P3 ;  /* 0x6ec0000052fb7fae */ /* 0x000fe20009921850 */
[----:B------:R-:W-:-:S03]  /*be00*/  IMAD.WIDE R48, R10, 0x4, R238 ;  /* 0x000000040a307825 */ /* 0x000fc600078e02ee */
[----:B------:R-:W2:Y:S01]  /*be10*/  LDL.LU.64 R238, [R1+0x348] ;  /* 0x0003480001ee7983 */ /* 0x000ea20000300a00 */
[----:B------:R-:W-:-:S04]  /*be20*/  IMAD.WIDE R80, R10, 0x4, R80 ;  /* 0x000000040a507825 */ /* 0x000fc800078e0250 */
[C---:B------:R-:W-:Y:S01]  /*be30*/  IMAD.WIDE R78, R10.reuse, 0x4, R78 ;  /* 0x000000040a4e7825 */ /* 0x040fe200078e024e */
[----:B------:R-:W-:Y:S03]  /*be40*/  LDGSTS.E [R251+0x6f000], desc[UR16][R80.64], P3 ;  /* 0x6f00000050fb7fae */ /* 0x000fe60009921850 */
[C---:B------:R-:W-:Y:S01]  /*be50*/  IMAD.WIDE R76, R10.reuse, 0x4, R76 ;  /* 0x000000040a4c7825 */ /* 0x040fe200078e024c */
[----:B------:R-:W-:Y:S03]  /*be60*/  LDGSTS.E [R251+0x6f400], desc[UR16][R78.64], P3 ;  /* 0x6f4000004efb7fae */ /* 0x000fe60009921850 */
[C---:B------:R-:W-:Y:S01]  /*be70*/  IMAD.WIDE R66, R10.reuse, 0x4, R46 ;  /* 0x000000040a427825 */ /* 0x040fe200078e022e */
[----:B------:R-:W-:Y:S03]  /*be80*/  LDGSTS.E [R251+0x6f800], desc[UR16][R76.64], P3 ;  /* 0x6f8000004cfb7fae */ /* 0x000fe60009921850 */
[----:B------:R-:W-:-:S04]  /*be90*/  IMAD.WIDE R74, R10, 0x4, R74 ;  /* 0x000000040a4a7825 */ /* 0x000fc800078e024a */
[C---:B------:R-:W-:Y:S01]  /*bea0*/  IMAD.WIDE R64, R10.reuse, 0x4, R44 ;  /* 0x000000040a407825 */ /* 0x040fe200078e022c */
[----:B------:R-:W-:Y:S03]  /*beb0*/  LDGSTS.E [R251+0x6fc00], desc[UR16][R74.64], P3 ;  /* 0x6fc000004afb7fae */ /* 0x000fe60009921850 */
        /* <DEDUP_REMOVED lines=27> */
[C---:B------:R-:W-:Y:S01]  /*c070*/  IMAD.WIDE R156, R6.reuse, 0x4, R156 ;  /* 0x00000004069c7825 */ /* 0x040fe200078e029c */
[----:B------:R-:W-:Y:S03]  /*c080*/  BAR.SYNC.DEFER_BLOCKING 0x0 ;  /* 0x0000000000007b1d */ /* 0x000fe60000010000 */
[----:B---3--:R-:W-:-:S04]  /*c090*/  IMAD.WIDE R158, R6, 0x4, R158 ;  /* 0x00000004069e7825 */ /* 0x008fc800078e029e */
[C---:B------:R-:W-:Y:S01]  /*c0a0*/  IMAD.WIDE R228, R6.reuse, 0x4, R228 ;  /* 0x0000000406e47825 */ /* 0x040fe200078e02e4 */
[----:B------:R-:W3:Y:S04]  /*c0b0*/  LDL.LU.64 R240, [R1+0x338] ;  /* 0x0003380001f07983 */ /* 0x000ee80000300a00 */
[----:B------:R-:W4:Y:S04]  /*c0c0*/  LDL.LU.64 R242, [R1+0x330] ;  /* 0x0003300001f27983 */ /* 0x000f280000300a00 */
[----:B------:R-:W4:Y:S04]  /*c0d0*/  LDL.LU.64 R244, [R1+0x328] ;  /* 0x0003280001f47983 */ /* 0x000f280000300a00 */
[----:B------:R-:W-:Y:S01]  /*c0e0*/  @!PT LDS RZ, [RZ] ;  /* 0x00000000fffff984 */ /* 0x000fe20000000800 */
[----:B------:R-:W-:Y:S01]  /*c0f0*/  @!PT LDS RZ, [RZ] ;  /* 0x00000000fffff984 */ /* 0x000fe20000000800 */
[----:B------:R-:W-:Y:S01]  /*c100*/  @!PT LDS RZ, [RZ] ;  /* 0x00000000fffff984 */ /* 0x000fe20000000800 */
[----:B------:R1:W-:Y:S04]  /*c110*/  LDGSTS.E [R5+0x40000], desc[UR16][R156.64], !P4 ;  /* 0x400000009c057fae */ /* 0x0003e8000e121850 */
[----:B------:R2:W-:Y:S04]  /*c120*/  LDGSTS.E [R5+0x44000], desc[UR16][R158.64], !P4 ;  /* 0x440000009e057fae */ /* 0x0005e8000e121850 */
[----:B------:R-:W-:Y:S01]  /*c130*/  LDGSTS.E [R5+0x48000], desc[UR16][R228.64], !P4 ;  /* 0x48000000e4057fae */ /* 0x000fe2000e121850 */
[----:B-1----:R-:W-:-:S03]  /*c140*/  IMAD.WIDE R156, R6, 0x4, R236 ;  /* 0x00000004069c7825 */ /* 0x002fc600078e02ec */
[----:B------:R-:W4:Y:S01]  /*c150*/  LDL.LU.64 R236, [R1+0x2f0] ;  /* 0x0002f00001ec7983 */ /* 0x000f220000300a00 */
[----:B--2---:R-:W-:-:S03]  /*c160*/  IMAD.WIDE R158, R6, 0x4, R238 ;  /* 0x00000004069e7825 */ /* 0x004fc600078e02ee */
[----:B------:R-:W2:Y:S04]  /*c170*/  LDL.LU.64 R238, [R1+0x2e8] ;  /* 0x0002e80001ee7983 */ /* 0x000ea80000300a00 */
[----:B------:R-:W2:Y:S01]  /*c180*/  LDL.LU.64 R228, [R1+0x340] ;  /* 0x0003400001e47983 */ /* 0x000ea20000300a00 */
[----:B------:R-:W-:-:S05]  /*c190*/  IMAD.WIDE R226, R6, 0x4, R226 ;  /* 0x0000000406e27825 */ /* 0x000fca00078e02e2 */
[----:B------:R3:W-:Y:S04]  /*c1a0*/  LDGSTS.E [R5+0x4c000], desc[UR16][R226.64], !P4 ;  /* 0x4c000000e2057fae */ /* 0x0007e8000e121850 */
[----:B------:R4:W-:Y:S04]  /*c1b0*/  LDGSTS.E [R5+0x40004], desc[UR16][R156.64], !P2 ;  /* 0x400040009c057fae */ /* 0x0009e8000d121850 */
[----:B------:R1:W-:Y:S01]  /*c1c0*/  LDGSTS.E [R5+0x44004], desc[UR16][R158.64], !P2 ;  /* 0x440040009e057fae */ /* 0x0003e2000d121850 */
[----:B---3--:R-:W-:-:S04]  /*c1d0*/  IMAD.WIDE R226, R6, 0x4, R240 ;  /* 0x0000000406e27825 */ /* 0x008fc800078e02f0 */
[C---:B----4-:R-:W-:Y:S02]  /*c1e0*/  IMAD.WIDE R156, R6.reuse, 0x4, R242 ;  /* 0x00000004069c7825 */ /* 0x050fe400078e02f2 */
[----:B------:R-:W3:Y:S02]  /*c1f0*/  LDL.LU.64 R242, [R1+0x2d8] ;  /* 0x0002d80001f27983 */ /* 0x000ee40000300a00 */
[C---:B-1----:R-:W-:Y:S02]  /*c200*/  IMAD.WIDE R158, R6.reuse, 0x4, R244 ;  /* 0x00000004069e7825 */ /* 0x042fe400078e02f4 */
[----:B------:R-:W4:Y:S04]  /*c210*/  LDL.LU.64 R240, [R1+0x2d0] ;  /* 0x0002d00001f07983 */ /* 0x000f280000300a00 */
[----:B------:R-:W3:Y:S01]  /*c220*/  LDL.LU.64 R244, [R1+0x2c8] ;  /* 0x0002c80001f47983 */ /* 0x000ee20000300a00 */
[----:B--2---:R-:W-:-:S05]  /*c230*/  IMAD.WIDE R228, R6, 0x4, R228 ;  /* 0x0000000406e47825 */ /* 0x004fca00078e02e4 */
[----:B------:R1:W-:Y:S04]  /*c240*/  LDGSTS.E [R5+0x48004], desc[UR16][R228.64], !P2 ;  /* 0x48004000e4057fae */ /* 0x0003e8000d121850 */
[----:B------:R2:W-:Y:S04]  /*c250*/  LDGSTS.E [R5+0x4c004], desc[UR16][R226.64], !P2 ;  /* 0x4c004000e2057fae */ /* 0x0005e8000d121850 */
[----:B------:R2:W-:Y:S04]  /*c260*/  LDGSTS.E [R5+0x40008], desc[UR16][R156.64], !P0 ;  /* 0x400080009c057fae */ /* 0x0005e8000c121850 */
[----:B------:R-:W1:Y:S04]  /*c270*/  LDL.LU.64 R228, [R1+0x320] ;  /* 0x0003200001e47983 */ /* 0x000e680000300a00 */
[----:B------:R-:W2:Y:S04]  /*c280*/  LDL.LU.64 R226, [R1+0x318] ;  /* 0x0003180001e27983 */ /* 0x000ea80000300a00 */
[----:B------:R-:W4:Y:S04]  /*c290*/  LDL.LU.64 R156, [R1+0x310] ;  /* 0x00031000019c7983 */ /* 0x000f280000300a00 */
[----:B------:R4:W-:Y:S04]  /*c2a0*/  LDGSTS.E [R5+0x44008], desc[UR16][R158.64], !P0 ;  /* 0x440080009e057fae */ /* 0x0009e8000c121850 */
[----:B------:R-:W3:Y:S01]  /*c2b0*/  LDL.LU.64 R158, [R1+0x308] ;  /* 0x00030800019e7983 */ /* 0x000ee20000300a00 */
[----:B-1----:R-:W-:-:S05]  /*c2c0*/  IMAD.WIDE R228, R6, 0x4, R228 ;  /* 0x0000000406e47825 */ /* 0x002fca00078e02e4 */
[----:B------:R-:W-:Y:S04]  /*c2d0*/  LDGSTS.E [R5+0x48008], desc[UR16][R228.64], !P0 ;  /* 0x48008000e4057fae */ /* 0x000fe8000c121850 */
[----:B------:R-:W3:Y:S01]  /*c2e0*/  LDL.LU.64 R228, [R1+0x300] ;  /* 0x0003000001e47983 */ /* 0x000ee20000300a00 */
[----:B--2---:R-:W-:-:S04]  /*c2f0*/  IMAD.WIDE R226, R6, 0x4, R226 ;  /* 0x0000000406e27825 */ /* 0x004fc800078e02e2 */
[C---:B----4-:R-:W-:Y:S01]  /*c300*/  IMAD.WIDE R156, R6.reuse, 0x4, R156 ;  /* 0x00000004069c7825 */ /* 0x050fe200078e029c */
[----:B------:R-:W-:Y:S03]  /*c310*/  LDGSTS.E [R5+0x4c008], desc[UR16][R226.64], !P0 ;  /* 0x4c008000e2057fae */ /* 0x000fe6000c121850 */
[C---:B---3--:R-:W-:Y:S01]  /*c320*/  IMAD.WIDE R158, R6.reuse, 0x4, R158 ;  /* 0x00000004069e7825 */ /* 0x048fe200078e029e */
[----:B------:R1:W-:Y:S04]  /*c330*/  LDGSTS.E [R5+0x4000c], desc[UR16][R156.64], !P6 ;  /* 0x4000c0009c057fae */ /* 0x0003e8000f121850 */
[----:B------:R2:W-:Y:S04]  /*c340*/  LDGSTS.E [R5+0x4400c], desc[UR16][R158.64], !P6 ;  /* 0x4400c0009e057fae */ /* 0x0005e8000f121850 */
[----:B------:R-:W3:Y:S01]  /*c350*/  LDL.LU.64 R226, [R1+0x2f8] ;  /* 0x0002f80001e27983 */ /* 0x000ee20000300a00 */
[----:B-1----:R-:W-:-:S03]  /*c360*/  IMAD.WIDE R156, R6, 0x4, R236 ;  /* 0x00000004069c7825 */ /* 0x002fc600078e02ec */
[----:B------:R-:W4:Y:S01]  /*c370*/  LDL.LU.64 R236, [R1+0x2a0] ;  /* 0x0002a00001ec7983 */ /* 0x000f220000300a00 */
[----:B--2---:R-:W-:-:S03]  /*c380*/  IMAD.WIDE R158, R6, 0x4, R238 ;  /* 0x00000004069e7825 */ /* 0x004fc600078e02ee */
[----:B------:R-:W2:Y:S01]  /*c390*/  LDL.LU.64 R238, [R1+0x298] ;  /* 0x0002980001ee7983 */ /* 0x000ea20000300a00 */
[----:B------:R-:W-:-:S05]  /*c3a0*/  IMAD.WIDE R228, R6, 0x4, R228 ;  /* 0x0000000406e47825 */ /* 0x000fca00078e02e4 */
[----:B------:R-:W-:Y:S04]  /*c3b0*/  LDGSTS.E [R5+0x4800c], desc[UR16][R228.64], !P6 ;  /* 0x4800c000e4057fae */ /* 0x000fe8000f121850 */
[----:B------:R-:W4:Y:S01]  /*c3c0*/  LDL.LU.64 R228, [R1+0x2e0] ;  /* 0x0002e00001e47983 */ /* 0x000f220000300a00 */
[----:B---3--:R-:W-:-:S05]  /*c3d0*/  IMAD.WIDE R226, R6, 0x4, R226 ;  /* 0x0000000406e27825 */ /* 0x008fca00078e02e2 */
[----:B------:R1:W-:Y:S04]  /*c3e0*/  LDGSTS.E [R5+0x4c00c], desc[UR16][R226.64], !P6 ;  /* 0x4c00c000e2057fae */ /* 0x0003e8000f121850 */
[----:B------:R3:W-:Y:S04]  /*c3f0*/  LDGSTS.E [R16+0x40000], desc[UR16][R156.64], !P1 ;  /* 0x400000009c107fae */ /* 0x0007e8000c921850 */
[----:B------:R2:W-:Y:S01]  /*c400*/  LDGSTS.E [R16+0x44000], desc[UR16][R158.64], !P1 ;  /* 0x440000009e107fae */ /* 0x0005e2000c921850 */
[----:B-1----:R-:W-:-:S04]  /*c410*/  IMAD.WIDE R226, R6, 0x4, R244 ;  /* 0x0000000406e27825 */ /* 0x002fc800078e02f4 */
[C---:B---3--:R-:W-:Y:S02]  /*c420*/  IMAD.WIDE R156, R6.reuse, 0x4, R242 ;  /* 0x00000004069c7825 */ /* 0x048fe400078e02f2 */
[----:B------:R-:W3:Y:S02]  /*c430*/  LDL.LU.64 R242, [R1+0x290] ;  /* 0x0002900001f27983 */ /* 0x000ee40000300a00 */
[C---:B--2---:R-:W-:Y:S02]  /*c440*/  IMAD.WIDE R158, R6.reuse, 0x4, R240 ;  /* 0x00000004069e7825 */ /* 0x044fe400078e02f0 */
[----:B------:R-:W2:Y:S04]  /*c450*/  LDL.LU.64 R240, [R1+0x280] ;  /* 0x0002800001f07983 */ /* 0x000ea80000300a00 */
[----:B------:R-:W2:Y:S01]  /*c460*/  LDL.LU.64 R244, [R1+0x278] ;  /* 0x0002780001f47983 */ /* 0x000ea20000300a00 */
[----:B----4-:R-:W-:-:S05]  /*c470*/  IMAD.WIDE R228, R6, 0x4, R228 ;  /* 0x0000000406e47825 */ /* 0x010fca00078e02e4 */
[----:B------:R-:W-:Y:S04]  /*c480*/  LDGSTS.E [R16+0x48000], desc[UR16][R228.64], !P1 ;  /* 0x48000000e4107fae */ /* 0x000fe8000c921850 */
[----:B------:R1:W-:Y:S04]  /*c490*/  LDGSTS.E [R16+0x4c000], desc[UR16][R156.64], !P1 ;  /* 0x4c0000009c107fae */ /* 0x0003e8000c921850 */
[----:B------:R4:W-:Y:S04]  /*c4a0*/  LDGSTS.E [R16+0x40004], desc[UR16][R158.64], !P5 ;  /* 0x400040009e107fae */ /* 0x0009e8000e921850 */
[----:B------:R-:W3:Y:S04]  /*c4b0*/  LDL.LU.64 R228, [R1+0x2a8] ;  /* 0x0002a80001e47983 */ /* 0x000ee80000300a00 */
[----:B------:R-:W1:Y:S04]  /*c4c0*/  LDL.LU.64 R156, [R1+0x2c0] ;  /* 0x0002c000019c7983 */ /* 0x000e680000300a00 */
[----:B------:R-:W4:Y:S04]  /*c4d0*/  LDL.LU.64 R158, [R1+0x2b0] ;  /* 0x0002b000019e7983 */ /* 0x000f280000300a00 */
[----:B------:R2:W-:Y:S04]  /*c4e0*/  LDGSTS.E [R16+0x44004], desc[UR16][R226.64], !P5 ;  /* 0x44004000e2107fae */ /* 0x0005e8000e921850 */
[----:B------:R-:W2:Y:S01]  /*c4f0*/  LDL.LU.64 R226, [R1+0x2b8] ;  /* 0x0002b80001e27983 */ /* 0x000ea20000300a00 */
[----:B------:R-:W-:-:S02]  /*c500*/  ISETP.GE.U32.AND P3, PT, R232, 0x7fffff5a, PT ;  /* 0x7fffff5ae800780c */ /* 0x000fc40003f66070 */
[----:B------:R-:W-:Y:S02]  /*c510*/  IADD3 R232, R233, -0x88, RZ ;  /* 0xffffff78e9e87810 */ /* 0x000fe40007ffe0ff */
[----:B------:R-:W3:Y:S02]  /*c520*/  LDC R233, c[0x0][0x230] ;  /* 0x00008c00ffe97b82 */ /* 0x000ee40000000800 */
[----:B------:R-:W-:Y:S01]  /*c530*/  ISETP.GE.U32.AND P4, PT, R232, 0x7fffff59, PT ;  /* 0x7fffff59e800780c */ /* 0x000fe20003f86070 */
[----:B------:R-:W-:-:S05]  /*c540*/  VIADD R232, R235, 0xffffff77 ;  /* 0xffffff77ebe87836 */ /* 0x000fca0000000000 */
[----:B------:R-:W3:Y:S01]  /*c550*/  LDC R235, c[0x0][0x230] ;  /* 0x00008c00ffeb7b82 */ /* 0x000ee20000000800 */
[----:B------:R-:W-:Y:S01]  /*c560*/  ISETP.GE.U32.AND P2, PT, R232, 0x7fffff58, PT ;  /* 0x7fffff58e800780c */ /* 0x000fe20003f46070 */
[----:B------:R-:W-:-:S06]  /*c570*/  VIADD R232, R234, 0xffffff76 ;  /* 0xffffff76eae87836 */ /* 0x000fcc0000000000 */
[----:B------:R-:W3:Y:S02]  /*c580*/  LDC R234, c[0x0][0x230] ;  /* 0x00008c00ffea7b82 */ /* 0x000ee40000000800 */
[----:B---3--:R-:W-:-:S04]  /*c590*/  IADD3 R5, R235, -0x8c, RZ ;  /* 0xffffff74eb057810 */ /* 0x008fc80007ffe0ff */
[----:B------:R-:W-:Y:S01]  /*c5a0*/  ISETP.GE.U32.AND P1, PT, R5, 0x7fffff55, PT ;  /* 0x7fffff550500780c */ /* 0x000fe20003f26070 */
[----:B------:R-:W-:Y:S02]  /*c5b0*/  VIADD R5, R234, 0xffffff73 ;  /* 0xffffff73ea057836 */ /* 0x000fe40000000000 */
[----:B------:R-:W3:Y:S01]  /*c5c0*/  LDL.LU.64 R234, [R1+0x250] ;  /* 0x0002500001ea7983 */ /* 0x000ee20000300a00 */
[----:B-1----:R-:W-:-:S04]  /*c5d0*/  IMAD.WIDE R156, R6, 0x4, R156 ;  /* 0x00000004069c7825 */ /* 0x002fc800078e029c */
[C---:B----4-:R-:W-:Y:S01]  /*c5e0*/  IMAD.WIDE R158, R6.reuse, 0x4, R158 ;  /* 0x00000004069e7825 */ /* 0x050fe200078e029e */
[----:B------:R1:W-:Y:S03]  /*c5f0*/  LDGSTS.E [R16+0x48004], desc[UR16][R156.64], !P5 ;  /* 0x480040009c107fae */ /* 0x0003e6000e921850 */
[----:B--2---:R-:W-:-:S04]  /*c600*/  IMAD.WIDE R226, R6, 0x4, R226 ;  /* 0x0000000406e27825 */ /* 0x004fc800078e02e2 */
[----:B-1----:R-:W-:Y:S01]  /*c610*/  IMAD.WIDE R156, R6, 0x4, R228 ;  /* 0x00000004069c7825 */ /* 0x002fe200078e02e4 */
[----:B------:R1:W-:Y:S01]  /*c620*/  LDGSTS.E [R16+0x4c004], desc[UR16][R226.64], !P5 ;  /* 0x4c004000e2107fae */ /* 0x0003e2000e921850 */
[----:B------:R-:W-:Y:S01]  /*c630*/  ISETP.GE.U32.AND P0, PT, R232, 0x7fffff57, PT ;  /* 0x7fffff57e800780c */ /* 0x000fe20003f06070 */
[----:B------:R-:W2:Y:S02]  /*c640*/  LDC R229, c[0x0][0x230] ;  /* 0x00008c00ffe57b82 */ /* 0x000ea40000000800 */
[----:B------:R4:W-:Y:S04]  /*c650*/  LDGSTS.E [R16+0x40008], desc[UR16][R158.64], !P3 ;  /* 0x400080009e107fae */ /* 0x0009e8000d921850 */
[----:B------:R4:W-:Y:S02]  /*c660*/  LDGSTS.E [R16+0x44008], desc[UR16][R156.64], !P3 ;  /* 0x440080009c107fae */ /* 0x0009e4000d921850 */
[----:B------:R-:W3:Y:S01]  /*c670*/  LDC R228, c[0x0][0x230] ;  /* 0x00008c00ffe47b82 */ /* 0x000ee20000000800 */
[----:B-1----:R-:W-:-:S02]  /*c680*/  IMAD.WIDE R226, R6, 0x4, R236 ;  /* 0x0000000406e27825 */ /* 0x002fc400078e02ec */
[----:B------:R-:W3:Y:S02]  /*c690*/  LDL.LU.64 R236, [R1+0x248] ;  /* 0x0002480001ec7983 */ /* 0x000ee40000300a00 */
[C---:B----4-:R-:W-:Y:S02]  /*c6a0*/  IMAD.WIDE R158, R6.reuse, 0x4, R238 ;  /* 0x00000004069e7825 */ /* 0x050fe400078e02ee */
[----:B------:R-:W4:Y:S04]  /*c6b0*/  LDL.LU.64 R238, [R1+0x240] ;  /* 0x0002400001ee7983 */ /* 0x000f280000300a00 */
[----:B------:R-:W-:Y:S01]  /*c6c0*/  LDGSTS.E [R16+0x48008], desc[UR16][R226.64], !P3 ;  /* 0x48008000e2107fae */ /* 0x000fe2000d921850 */
[----:B------:R-:W-:Y:S02]  /*c6d0*/  VIADD R232, R233, 0xffffff75 ;  /* 0xffffff75e9e87836 */ /* 0x000fe40000000000 */
[----:B------:R-:W1:Y:S01]  /*c6e0*/  LDC R233, c[0x0][0x230] ;  /* 0x00008c00ffe97b82 */ /* 0x000e620000000800 */
[----:B------:R-:W-:Y:S01]  /*c6f0*/  IMAD.WIDE R156, R6, 0x4, R242 ;  /* 0x00000004069c7825 */ /* 0x000fe200078e02f2 */
[----:B------:R-:W-:Y:S01]  /*c700*/  ISETP.GE.U32.AND P5, PT, R5, 0x7fffff54, PT ;  /* 0x7fffff540500780c */ /* 0x000fe20003fa6070 */
[----:B------:R2:W-:Y:S04]  /*c710*/  LDGSTS.E [R16+0x4c008], desc[UR16][R158.64], !P3 ;  /* 0x4c0080009e107fae */ /* 0x0005e8000d921850 */
[----:B------:R-:W3:Y:S01]  /*c720*/  LDL.LU.64 R226, [R1+0x288] ;  /* 0x0002880001e27983 */ /* 0x000ee20000300a00 */
[----:B------:R-:W-:-:S02]  /*c730*/  ISETP.GE.U32.AND P6, PT, R232, 0x7fffff56, PT ;  /* 0x7fffff56e800780c */ /* 0x000fc40003fc6070 */
[----:B------:R-:W1:Y:S01]  /*c740*/  LDC R232, c[0x0][0x230] ;  /* 0x00008c00ffe87b82 */ /* 0x000e620000000800 */
[----:B------:R1:W-:Y:S01]  /*c750*/  LDGSTS.E [R16+0x4000c], desc[UR16][R156.64], !P4 ;  /* 0x4000c0009c107fae */ /* 0x0003e2000e121850 */
[----:B--2---:R-:W-:-:S03]  /*c760*/  IMAD.WIDE R158, R6, 0x4, R240 ;  /* 0x00000004069e7825 */ /* 0x004fc600078e02f0 */
[----:B------:R-:W2:Y:S04]  /*c770*/  LDL.LU.64 R242, [R1+0x238] ;  /* 0x0002380001f27983 */ /* 0x000ea80000300a00 */
[----:B------:R-:W2:Y:S01]  /*c780*/  LDL.LU.64 R240, [R1+0x230] ;  /* 0x0002300001f07983 */ /* 0x000ea20000300a00 */
[----:B-1----:R-:W-:Y:S02]  /*c790*/  VIADD R5, R233, 0xffffff72 ;  /* 0xffffff72e9057836 */ /* 0x002fe40000000000 */
[----:B------:R-:W-:Y:S02]  /*c7a0*/  IMAD.WIDE R156, R6, 0x4, R244 ;  /* 0x00000004069c7825 */ /* 0x000fe400078e02f4 */
[----:B------:R-:W2:Y:S01]  /*c7b0*/  LDL.LU.64 R244, [R1+0x228] ;  /* 0x0002280001f47983 */ /* 0x000ea20000300a00 */
[----:B------:R-:W-:Y:S01]  /*c7c0*/  ISETP.GE.U32.AND P3, PT, R5, 0x7fffff53, PT ;  /* 0x7fffff530500780c */ /* 0x000fe20003f66070 */
[----:B------:R-:W-:-:S02]  /*c7d0*/  VIADD R5, R232, 0xffffff71 ;  /* 0xffffff71e8057836 */ /* 0x000fc40000000000 */
[----:B---3--:R-:W-:-:S05]  /*c7e0*/  IMAD.WIDE R226, R6, 0x4, R226 ;  /* 0x0000000406e27825 */ /* 0x008fca00078e02e2 */
[----:B------:R-:W-:Y:S04]  /*c7f0*/  LDGSTS.E [R16+0x4400c], desc[UR16][R226.64], !P4 ;  /* 0x4400c000e2107fae */ /* 0x000fe8000e121850 */
[----:B------:R-:W-:Y:S04]  /*c800*/  LDGSTS.E [R16+0x4800c], desc[UR16][R158.64], !P4 ;  /* 0x4800c0009e107fae */ /* 0x000fe8000e121850 */
[----:B------:R1:W-:Y:S04]  /*c810*/  LDGSTS.E [R16+0x4c00c], desc[UR16][R156.64], !P4 ;  /* 0x4c00c0009c107fae */ /* 0x0003e8000e121850 */
[----:B------:R-:W3:Y:S04]  /*c820*/  LDL.LU.64 R226, [R1+0x268] ;  /* 0x0002680001e27983 */ /* 0x000ee80000300a00 */
[----:B------:R-:W4:Y:S04]  /*c830*/  LDL.LU.64 R158, [R1+0x270] ;  /* 0x00027000019e7983 */ /* 0x000f280000300a00 */
[----:B------:R-:W2:Y:S01]  /*c840*/  LDL.LU.64 R232, [R1+0x258] ;  /* 0x0002580001e87983 */ /* 0x000ea20000300a00 */
[----:B-1----:R-:W1:Y:S03]  /*c850*/  LDC R16, c[0x0][0x230] ;  /* 0x00008c00ff107b82 */ /* 0x002e660000000800 */
[----:B------:R-:W2:Y:S01]  /*c860*/  LDL.LU.64 R156, [R1+0x260] ;  /* 0x00026000019c7983 */ /* 0x000ea20000300a00 */
[----:B------:R-:W-:-:S02]  /*c870*/  ISETP.GE.U32.AND P4, PT, R5, 0x7fffff52, PT ;  /* 0x7fffff520500780c */ /* 0x000fc40003f86070 */
[----:B------:R-:W-:Y:S01]  /*c880*/  IADD3 R5, R229, -0x90, RZ ;  /* 0xffffff70e5057810 */ /* 0x000fe20007ffe0ff */
[----:B---3--:R-:W-:-:S04]  /*c890*/  IMAD.WIDE R226, R6, 0x4, R226 ;  /* 0x0000000406e27825 */ /* 0x008fc800078e02e2 */
[----:B----4-:R-:W-:-:S05]  /*c8a0*/  IMAD.WIDE R158, R6, 0x4, R158 ;  /* 0x00000004069e7825 */ /* 0x010fca00078e029e */
[----:B------:R3:W-:Y:S01]  /*c8b0*/  LDGSTS.E [R7+0x40000], desc[UR16][R158.64], !P2 ;  /* 0x400000009e077fae */ /* 0x0007e2000d121850 */
[----:B--2---:R-:W-:-:S03]  /*c8c0*/  IMAD.WIDE R156, R6, 0x4, R156 ;  /* 0x00000004069c7825 */ /* 0x004fc600078e029c */
[----:B------:R2:W-:Y:S04]  /*c8d0*/  LDGSTS.E [R7+0x44000], desc[UR16][R226.64], !P2 ;  /* 0x44000000e2077fae */ /* 0x0005e8000d121850 */
[----:B------:R4:W-:Y:S01]  /*c8e0*/  LDGSTS.E [R7+0x48000], desc[UR16][R156.64], !P2 ;  /* 0x480000009c077fae */ /* 0x0009e2000d121850 */
[----:B---3--:R-:W-:-:S03]  /*c8f0*/  IMAD.WIDE R158, R6, 0x4, R232 ;  /* 0x00000004069e7825 */ /* 0x008fc600078e02e8 */
[----:B------:R-:W3:Y:S01]  /*c900*/  LDL.LU.64 R232, [R1+0x1f0] ;  /* 0x0001f00001e87983 */ /* 0x000ee20000300a00 */
[----:B--2---:R-:W-:-:S03]  /*c910*/  IMAD.WIDE R226, R6, 0x4, R236 ;  /* 0x0000000406e27825 */ /* 0x004fc600078e02ec */
[----:B------:R2:W-:Y:S01]  /*c920*/  LDGSTS.E [R7+0x4c000], desc[UR16][R158.64], !P2 ;  /* 0x4c0000009e077fae */ /* 0x0005e2000d121850 */
[----:B----4-:R-:W-:-:S03]  /*c930*/  IMAD.WIDE R156, R6, 0x4, R234 ;  /* 0x00000004069c7825 */ /* 0x010fc600078e02ea */
[----:B------:R-:W4:Y:S04]  /*c940*/  LDL.LU.64 R234, [R1+0x1e8] ;  /* 0x0001e80001ea7983 */ /* 0x000f280000300a00 */
[----:B------:R1:W-:Y:S01]  /*c950*/  LDGSTS.E [R7+0x40004], desc[UR16][R156.64], !P0 ;  /* 0x400040009c077fae */ /* 0x0003e2000c121850 */
[----:B--2---:R-:W-:-:S03]  /*c960*/  IMAD.WIDE R158, R6, 0x4, R238 ;  /* 0x00000004069e7825 */ /* 0x004fc600078e02ee */
[----:B------:R-:W2:Y:S01]  /*c970*/  LDL.LU.64 R236, [R1+0x1e0] ;  /* 0x0001e00001ec7983 */ /* 0x000ea20000300a00 */
[----:B------:R-:W-:-:S03]  /*c980*/  ISETP.GE.U32.AND P2, PT, R5, 0x7fffff51, PT ;  /* 0x7fffff510500780c */ /* 0x000fc60003f46070 */
[----:B------:R1:W-:Y:S02]  /*c990*/  LDGSTS.E [R7+0x44004], desc[UR16][R226.64], !P0 ;  /* 0x44004000e2077fae */ /* 0x0003e4000c121850 */
[----:B-1----:R-:W-:Y:S02]  /*c9a0*/  IMAD.WIDE R156, R6, 0x4, R242 ;  /* 0x00000004069c7825 */ /* 0x002fe400078e02f2 */
[----:B------:R-:W2:Y:S02]  /*c9b0*/  LDL.LU.64 R238, [R1+0x1d8] ;  /* 0x0001d80001ee7983 */ /* 0x000ea40000300a00 */
[----:B------:R-:W-:Y:S02]  /*c9c0*/  VIADD R5, R228, 0xffffff6f ;  /* 0xffffff6fe4057836 */ /* 0x000fe40000000000 */
[----:B------:R1:W-:Y:S04]  /*c9d0*/  LDGSTS.E [R7+0x48004], desc[UR16][R158.64], !P0 ;  /* 0x480040009e077fae */ /* 0x0003e8000c121850 */
[----:B------:R-:W2:Y:S01]  /*c9e0*/  LDL R243, [R1+0x50c] ;  /* 0x00050c0001f37983 */ /* 0x000ea20000100800 */
[----:B------:R-:W-:-:S03]  /*c9f0*/  IMAD.WIDE R226, R6, 0x4, R244 ;  /* 0x0000000406e27825 */ /* 0x000fc600078e02f4 */
[----:B------:R-:W3:Y:S01]  /*ca00*/  LDL.LU.64 R228, [R1+0x200] ;  /* 0x0002000001e47983 */ /* 0x000ee20000300a00 */
[----:B-1----:R-:W-:-:S03]  /*ca10*/  IMAD.WIDE R158, R6, 0x4, R240 ;  /* 0x00000004069e7825 */ /* 0x002fc600078e02f0 */
[----:B------:R1:W-:Y:S04]  /*ca20*/  LDGSTS.E [R7+0x4c004], desc[UR16][R156.64], !P0 ;  /* 0x4c0040009c077fae */ /* 0x0003e8000c121850 */
[----:B------:R1:W-:Y:S04]  /*ca30*/  LDGSTS.E [R7+0x40008], desc[UR16][R158.64], !P6 ;  /* 0x400080009e077fae */ /* 0x0003e8000f121850 */
[----:B------:R1:W-:Y:S04]  /*ca40*/  LDGSTS.E [R7+0x44008], desc[UR16][R226.64], !P6 ;  /* 0x44008000e2077fae */ /* 0x0003e8000f121850 */
[----:B------:R-:W1:Y:S04]  /*ca50*/  LDL.LU.64 R156, [R1+0x220] ;  /* 0x00022000019c7983 */ /* 0x000e680000300a00 */
[----:B------:R-:W2:Y:S04]  /*ca60*/  LDL.LU.64 R240, [R1+0x1d0] ;  /* 0x0001d00001f07983 */ /* 0x000ea80000300a00 */
[----:B------:R-:W2:Y:S04]  /*ca70*/  LDL.LU.64 R244, [R1+0x1c8] ;  /* 0x0001c80001f47983 */ /* 0x000ea80000300a00 */
[----:B------:R-:W4:Y:S04]  /*ca80*/  LDL.LU.64 R158, [R1+0x218] ;  /* 0x00021800019e7983 */ /* 0x000f280000300a00 */
[----:B------:R-:W3:Y:S01]  /*ca90*/  LDL.LU.64 R226, [R1+0x210] ;  /* 0x0002100001e27983 */ /* 0x000ee20000300a00 */
[----:B-1----:R-:W-:-:S05]  /*caa0*/  IMAD.WIDE R156, R6, 0x4, R156 ;  /* 0x00000004069c7825 */ /* 0x002fca00078e029c */
[----:B------:R1:W-:Y:S01]  /*cab0*/  LDGSTS.E [R7+0x48008], desc[UR16][R156.64], !P6 ;  /* 0x480080009c077fae */ /* 0x0003e2000f121850 */
[----:B----4-:R-:W-:-:S03]  /*cac0*/  IMAD.WIDE R158, R6, 0x4, R158 ;  /* 0x00000004069e7825 */ /* 0x010fc600078e029e */
[----:B------:R-:W1:Y:S04]  /*cad0*/  LDL.LU.64 R156, [R1+0x208] ;  /* 0x00020800019c7983 */ /* 0x000e680000300a00 */
[----:B------:R-:W-:Y:S04]  /*cae0*/  LDGSTS.E [R7+0x4c008], desc[UR16][R158.64], !P6 ;  /* 0x4c0080009e077fae */ /* 0x000fe8000f121850 */
[----:B------:R-:W4:Y:S01]  /*caf0*/  LDL.LU.64 R158, [R1+0x1f8] ;  /* 0x0001f800019e7983 */ /* 0x000f220000300a00 */
[----:B---3--:R-:W-:-:S04]  /*cb00*/  IMAD.WIDE R226, R6, 0x4, R226 ;  /* 0x0000000406e27825 */ /* 0x008fc800078e02e2 */
[----:B------:R-:W-:Y:S01]  /*cb10*/  IMAD.WIDE R228, R6, 0x4, R228 ;  /* 0x0000000406e47825 */ /* 0x000fe200078e02e4 */
[----:B------:R4:W-:Y:S01]  /*cb20*/  LDGSTS.E [R7+0x4000c], desc[UR16][R226.64], !P1 ;  /* 0x4000c000e2077fae */ /* 0x0009e2000c921850 */
[----:B------:R-:W3:Y:S01]  /*cb30*/  S2R R242, SR_TID.X ;  /* 0x0000000000f27919 */ /* 0x000ee20000002100 */
[----:B------:R-:W-:Y:S02]  /*cb40*/  ISETP.GE.U32.AND P0, PT, R5, 0x7fffff50, PT ;  /* 0x7fffff500500780c */ /* 0x000fe40003f06070 */
[----:B------:R-:W2:Y:S01]  /*cb50*/  LDC R5, c[0x0][0x230] ;  /* 0x00008c00ff057b82 */ /* 0x000ea20000000800 */
[----:B---3--:R-:W-:-:S04]  /*cb60*/  LOP3.LUT R242, R242, 0x1f, RZ, 0xc0, !PT ;  /* 0x0000001ff2f27812 */ /* 0x008fc800078ec0ff */
[----:B------:R-:W-:-:S04]  /*cb70*/  ISETP.GE.AND P6, PT, R242, R3, PT ;  /* 0x00000003f200720c */ /* 0x000fc80003fc6270 */
[----:B------:R-:W-:Y:S01]  /*cb80*/  SEL R3, RZ, 0x4, P6 ;  /* 0x00000004ff037807 */ /* 0x000fe20003000000 */
[----:B--2---:R-:W-:Y:S02]  /*cb90*/  VIADD R5, R5, 0xffffff6e ;  /* 0xffffff6e05057836 */ /* 0x004fe40000000000 */
[----:B------:R-:W-:-:S04]  /*cba0*/  IMAD.WIDE R230, R6, 0x4, R230 ;  /* 0x0000000406e67825 */ /* 0x000fc800078e02e6 */
[----:B------:R-:W-:-:S04]  /*cbb0*/  IMAD.WIDE R160, R6, 0x4, R160 ;  /* 0x0000000406a07825 */ /* 0x000fc800078e02a0 */
[----:B------:R-:W-:-:S04]  /*cbc0*/  IMAD.WIDE R162, R6, 0x4, R162 ;  /* 0x0000000406a27825 */ /* 0x000fc800078e02a2 */
[----:B------:R-:W-:-:S04]  /*cbd0*/  IMAD.WIDE R164, R6, 0x4, R164 ;  /* 0x0000000406a47825 */ /* 0x000fc800078e02a4 */
[----:B------:R-:W-:-:S04]  /*cbe0*/  IMAD.WIDE R166, R6, 0x4, R166 ;  /* 0x0000000406a67825 */ /* 0x000fc800078e02a6 */
[----:B------:R-:W-:-:S04]  /*cbf0*/  IMAD.WIDE R168, R6, 0x4, R168 ;  /* 0x0000000406a87825 */ /* 0x000fc800078e02a8 */
[----:B------:R-:W-:-:S04]  /*cc00*/  IMAD.WIDE R170, R6, 0x4, R170 ;  /* 0x0000000406aa7825 */ /* 0x000fc800078e02aa */
[----:B-1----:R-:W-:-:S05]  /*cc10*/  IMAD.WIDE R156, R6, 0x4, R156 ;  /* 0x00000004069c7825 */ /* 0x002fca00078e029c */
[----:B------:R1:W-:Y:S04]  /*cc20*/  LDGSTS.E [R7+0x4400c], desc[UR16][R156.64], !P1 ;  /* 0x4400c0009c077fae */ /* 0x0003e8000c921850 */
[----:B------:R2:W-:Y:S01]  /*cc30*/  LDGSTS.E [R7+0x4800c], desc[UR16][R228.64], !P1 ;  /* 0x4800c000e4077fae */ /* 0x0005e2000c921850 */
[----:B----4-:R-:W-:-:S04]  /*cc40*/  IMAD.WIDE R226, R6, 0x4, R158 ;  /* 0x0000000406e27825 */ /* 0x010fc800078e029e */
[C---:B------:R-:W-:Y:S01]  /*cc50*/  IMAD.WIDE R158, R6.reuse, 0x4, R232 ;  /* 0x00000004069e7825 */ /* 0x040fe200078e02e8 */
[----:B------:R3:W-:Y:S03]  /*cc60*/  LDGSTS.E [R7+0x4c00c], desc[UR16][R226.64], !P1 ;  /* 0x4c00c000e2077fae */ /* 0x0007e6000c921850 */
[C---:B-1----:R-:W-:Y:S01]  /*cc70*/  IMAD.WIDE R156, R6.reuse, 0x4, R234 ;  /* 0x00000004069c7825 */ /* 0x042fe200078e02ea */
[----:B------:R-:W-:Y:S03]  /*cc80*/  LDGSTS.E [R246+0x40000], desc[UR16][R158.64], !P5 ;  /* 0x400000009ef67fae */ /* 0x000fe6000e921850 */
[C---:B--2---:R-:W-:Y:S01]  /*cc90*/  IMAD.WIDE R228, R6.reuse, 0x4, R236 ;  /* 0x0000000406e47825 */ /* 0x044fe200078e02ec */
[----:B------:R1:W-:Y:S04]  /*cca0*/  LDGSTS.E [R246+0x44000], desc[UR16][R156.64], !P5 ;  /* 0x440000009cf67fae */ /* 0x0003e8000e921850 */
[----:B------:R-:W-:Y:S01]  /*ccb0*/  LDGSTS.E [R246+0x48000], desc[UR16][R228.64], !P5 ;  /* 0x48000000e4f67fae */ /* 0x000fe2000e921850 */
[----:B---3--:R-:W2:Y:S01]  /*ccc0*/  LDC R7, c[0x0][0x230] ;  /* 0x00008c00ff077b82 */ /* 0x008ea20000000800 */
[----:B-1----:R-:W-:-:S05]  /*ccd0*/  IMAD.WIDE R156, R6, 0x4, R238 ;  /* 0x00000004069c7825 */ /* 0x002fca00078e02ee */
[----:B------:R1:W-:Y:S01]  /*cce0*/  LDGSTS.E [R246+0x4c000], desc[UR16][R156.64], !P5 ;  /* 0x4c0000009cf67fae */ /* 0x0003e2000e921850 */
[----:B------:R-:W-:-:S03]  /*ccf0*/  IMAD.WIDE R226, R6, 0x4, R12 ;  /* 0x0000000406e27825 */ /* 0x000fc600078e020c */
[----:B------:R-:W5:Y:S01]  /*cd00*/  LDL.LU.64 R12, [R1+0xb60] ;  /* 0x000b6000010c7983 */ /* 0x000f620000300a00 */
[----:B-1----:R-:W-:-:S05]  /*cd10*/  IMAD.WIDE R156, R6, 0x4, R240 ;  /* 0x00000004069c7825 */ /* 0x002fca00078e02f0 */
[----:B------:R1:W-:Y:S02]  /*cd20*/  LDGSTS.E [R246+0x40004], desc[UR16][R156.64], !P3 ;  /* 0x400040009cf67fae */ /* 0x0003e4000d921850 */
[----:B-1----:R-:W-:Y:S02]  /*cd30*/  IMAD.WIDE R156, R6, 0x4, R14 ;  /* 0x00000004069c7825 */ /* 0x002fe400078e020e */
[----:B------:R-:W5:Y:S04]  /*cd40*/  LDL.LU.64 R14, [R1+0xb58] ;  /* 0x000b5800010e7983 */ /* 0x000f680000300a00 */
[----:B------:R1:W-:Y:S04]  /*cd50*/  STL [R1+0x400], RZ ;  /* 0x000400ff01007387 */ /* 0x0003e80000100800 */
        /* <DEDUP_REMOVED lines=146> */
[----:B------:R1:W-:Y:S01]  /*d680*/  STL [R1+0x24c], RZ ;  /* 0x00024cff01007387 */ /* 0x0003e20000100800 */
[----:B------:R-:W-:-:S03]  /*d690*/  ISETP.GT.AND P1, PT, R243, 0x9f, PT ;  /* 0x0000009ff300780c */ /* 0x000fc60003f24270 */
[----:B------:R1:W-:Y:S04]  /*d6a0*/  STL [R1+0x250], RZ ;  /* 0x000250ff01007387 */ /* 0x0003e80000100800 */
[----:B------:R1:W-:Y:S04]  /*d6b0*/  STL [R1+0x254], RZ ;  /* 0x000254ff01007387 */ /* 0x0003e80000100800 */
[----:B------:R1:W-:Y:S04]  /*d6c0*/  STL [R1+0x258], RZ ;  /* 0x000258ff01007387 */ /* 0x0003e80000100800 */
[----:B------:R1:W-:Y:S01]  /*d6d0*/  STL [R1+0x25c], RZ ;  /* 0x00025cff01007387 */ /* 0x0003e20000100800 */
[----:B------:R-:W-:-:S03]  /*d6e0*/  SEL R3, R3, RZ, P1 ;  /* 0x000000ff03037207 */ /* 0x000fc60000800000 */
[----:B------:R1:W-:Y:S04]  /*d6f0*/  STL [R1+0x260], RZ ;  /* 0x000260ff01007387 */ /* 0x0003e80000100800 */
[----:B------:R1:W-:Y:S04]  /*d700*/  STL [R1+0x264], RZ ;  /* 0x000264ff01007387 */ /* 0x0003e80000100800 */
[----:B------:R1:W-:Y:S04]  /*d710*/  STL [R1+0x268], RZ ;  /* 0x000268ff01007387 */ /* 0x0003e80000100800 */
[----:B------:R1:W-:Y:S04]  /*d720*/  STL [R1+0x26c], RZ ;  /* 0x00026cff01007387 */ /* 0x0003e80000100800 */
[----:B------:R1:W-:Y:S01]  /*d730*/  STL [R1+0x270], RZ ;  /* 0x000270ff01007387 */ /* 0x0003e20000100800 */
[----:B------:R-:W-:-:S02]  /*d740*/  ISETP.NE.U32.AND P1, PT, R3, RZ, PT ;  /* 0x000000ff0300720c */ /* 0x000fc40003f25070 */
[----:B------:R-:W3:Y:S01]  /*d750*/  LDC R3, c[0x0][0x230] ;  /* 0x00008c00ff037b82 */ /* 0x000ee20000000800 */
[----:B------:R1:W-:Y:S04]  /*d760*/  STL [R1+0x274], RZ ;  /* 0x000274ff01007387 */ /* 0x0003e80000100800 */
[----:B------:R1:W-:Y:S04]  /*d770*/  STL [R1+0x278], RZ ;  /* 0x000278ff01007387 */ /* 0x0003e80000100800 */
[----:B------:R1:W-:Y:S04]  /*d780*/  STL [R1+0x27c], RZ ;  /* 0x00027cff01007387 */ /* 0x0003e80000100800 */
[----:B------:R1:W-:Y:S01]  /*d790*/  STL [R1+0x280], RZ ;  /* 0x000280ff01007387 */ /* 0x0003e20000100800 */
[----:B------:R-:W-:-:S03]  /*d7a0*/  IMAD.WIDE R158, R6, 0x4, R244 ;  /* 0x00000004069e7825 */ /* 0x000fc600078e02f4 */
[----:B------:R1:W-:Y:S04]  /*d7b0*/  STL [R1+0x284], RZ ;  /* 0x000284ff01007387 */ /* 0x0003e80000100800 */
[----:B------:R1:W-:Y:S04]  /*d7c0*/  STL [R1+0x288], RZ ;  /* 0x000288ff01007387 */ /* 0x0003e80000100800 */
[----:B------:R1:W-:Y:S04]  /*d7d0*/  STL [R1+0x28c], RZ ;  /* 0x00028cff01007387 */ /* 0x0003e80000100800 */
[----:B------:R1:W-:Y:S04]  /*d7e0*/  STL [R1+0x290], RZ ;  /* 0x000290ff01007387 */ /* 0x0003e80000100800 */
[----:B------:R1:W-:Y:S04]  /*d7f0*/  STL [R1+0x294], RZ ;  /* 0x000294ff01007387 */ /* 0x0003e80000100800 */
[----:B------:R1:W-:Y:S04]  /*d800*/  STL [R1+0x298], RZ ;  /* 0x000298ff01007387 */ /* 0x0003e80000100800 */
[----:B------:R1:W-:Y:S01]  /*d810*/  STL [R1+0x29c], RZ ;  /* 0x00029cff01007387 */ /* 0x0003e20000100800 */
[----:B------:R-:W-:-:S03]  /*d820*/  ISETP.GE.U32.AND P5, PT, R5, 0x7fffff4f, PT ;  /* 0x7fffff4f0500780c */ /* 0x000fc60003fa6070 */
[----:B------:R1:W-:Y:S01]  /*d830*/  STL [R1+0x2a0], RZ ;  /* 0x0002a0ff01007387 */ /* 0x0003e20000100800 */
[----:B------:R-:W-:Y:S02]  /*d840*/  VIADD R5, R16, 0xffffff6d ;  /* 0xffffff6d10057836 */ /* 0x000fe40000000000 */
[C---:B------:R-:W-:Y:S01]  /*d850*/  IMAD.WIDE R172, R6.reuse, 0x4, R172 ;  /* 0x0000000406ac7825 */ /* 0x040fe200078e02ac */
[----:B------:R-:W-:Y:S03]  /*d860*/  LDGSTS.E [R246+0x44004], desc[UR16][R158.64], !P3 ;  /* 0x440040009ef67fae */ /* 0x000fe6000d921850 */
[C---:B------:R-:W-:Y:S01]  /*d870*/  IMAD.WIDE R174, R6.reuse, 0x4, R174 ;  /* 0x0000000406ae7825 */ /* 0x040fe200078e02ae */
[----:B------:R1:W-:Y:S03]  /*d880*/  STL [R1+0x2a4], RZ ;  /* 0x0002a4ff01007387 */ /* 0x0003e60000100800 */
[C---:B------:R-:W-:Y:S01]  /*d890*/  IMAD.WIDE R176, R6.reuse, 0x4, R176 ;  /* 0x0000000406b07825 */ /* 0x040fe200078e02b0 */
[----:B------:R-:W-:Y:S03]  /*d8a0*/  LDGSTS.E [R246+0x48004], desc[UR16][R226.64], !P3 ;  /* 0x48004000e2f67fae */ /* 0x000fe6000d921850 */
[----:B------:R-:W-:Y:S01]  /*d8b0*/  IMAD.WIDE R178, R6, 0x4, R178 ;  /* 0x0000000406b27825 */ /* 0x000fe200078e02b2 */
[----:B------:R1:W-:Y:S01]  /*d8c0*/  STL [R1+0x2a8], RZ ;  /* 0x0002a8ff01007387 */ /* 0x0003e20000100800 */
[----:B---3--:R-:W-:Y:S01]  /*d8d0*/  IADD3 R3, R3, -0x94, RZ ;  /* 0xffffff6c03037810 */ /* 0x008fe20007ffe0ff */
[----:B------:R-:W3:Y:S02]  /*d8e0*/  LDC R16, c[0x0][0x230] ;  /* 0x00008c00ff107b82 */ /* 0x000ee40000000800 */
[----:B------:R4:W-:Y:S04]  /*d8f0*/  LDGSTS.E [R246+0x4c004], desc[UR16][R156.64], !P3 ;  /* 0x4c0040009cf67fae */ /* 0x0009e8000d921850 */
[----:B------:R1:W-:Y:S04]  /*d900*/  STL [R1+0x2ac], RZ ;  /* 0x0002acff01007387 */ /* 0x0003e80000100800 */
[----:B------:R1:W-:Y:S01]  /*d910*/  STL [R1+0x2b0], RZ ;  /* 0x0002b0ff01007387 */ /* 0x0003e20000100800 */
[----:B----4-:R-:W4:Y:S03]  /*d920*/  LDC R156, c[0x0][0x230] ;  /* 0x00008c00ff9c7b82 */ /* 0x010f260000000800 */
[----:B------:R1:W-:Y:S01]  /*d930*/  STL [R1+0x2b4], RZ ;  /* 0x0002b4ff01007387 */ /* 0x0003e20000100800 */
[----:B------:R-:W-:-:S03]  /*d940*/  ISETP.GE.U32.AND P6, PT, R5, 0x7fffff4e, PT ;  /* 0x7fffff4e0500780c */ /* 0x000fc60003fc6070 */
[----:B------:R1:W-:Y:S01]  /*d950*/  STL [R1+0x2b8], RZ ;  /* 0x0002b8ff01007387 */ /* 0x0003e20000100800 */
[----:B------:R-:W1:Y:S03]  /*d960*/  LDC R5, c[0x0][0x230] ;  /* 0x00008c00ff057b82 */ /* 0x000e660000000800 */
[----:B------:R1:W-:Y:S04]  /*d970*/  STL [R1+0x2bc], RZ ;  /* 0x0002bcff01007387 */ /* 0x0003e80000100800 */
[----:B------:R1:W-:Y:S04]  /*d980*/  STL [R1+0x2c0], RZ ;  /* 0x0002c0ff01007387 */ /* 0x0003e80000100800 */
[----:B------:R-:W-:Y:S04]  /*d990*/  LDGSTS.E [R246+0x40008], desc[UR16][R230.64], !P4 ;  /* 0x40008000e6f67fae */ /* 0x000fe8000e121850 */
[----:B------:R1:W-:Y:S04]  /*d9a0*/  STL [R1+0x2c4], RZ ;  /* 0x0002c4ff01007387 */ /* 0x0003e80000100800 */
[----:B------:R-:W-:Y:S04]  /*d9b0*/  LDGSTS.E [R246+0x44008], desc[UR16][R160.64], !P4 ;  /* 0x44008000a0f67fae */ /* 0x000fe8000e121850 */
[----:B------:R1:W-:Y:S04]  /*d9c0*/  STL [R1+0x2c8], RZ ;  /* 0x0002c8ff01007387 */ /* 0x0003e80000100800 */
[----:B------:R-:W-:Y:S04]  /*d9d0*/  LDGSTS.E [R246+0x48008], desc[UR16][R162.64], !P4 ;  /* 0x48008000a2f67fae */ /* 0x000fe8000e121850 */
[----:B------:R1:W-:Y:S01]  /*d9e0*/  STL [R1+0x2cc], RZ ;  /* 0x0002ccff01007387 */ /* 0x0003e20000100800 */
[----:B------:R-:W-:-:S03]  /*d9f0*/  IMAD.WIDE R180, R6, 0x4, R180 ;  /* 0x0000000406b47825 */ /* 0x000fc600078e02b4 */
[----:B------:R-:W-:Y:S04]  /*da00*/  LDGSTS.E [R246+0x4c008], desc[UR16][R164.64], !P4 ;  /* 0x4c008000a4f67fae */ /* 0x000fe8000e121850 */
[----:B------:R1:W-:Y:S04]  /*da10*/  STL [R1+0x2d0], RZ ;  /* 0x0002d0ff01007387 */ /* 0x0003e80000100800 */
        /* <DEDUP_REMOVED lines=14> */
[----:B------:R-:W-:Y:S01]  /*db00*/  LDGSTS.E [R247+0x4c000], desc[UR16][R180.64], !P0 ;  /* 0x4c000000b4f77fae */ /* 0x000fe2000c121850 */
[----:B------:R-:W-:Y:S01]  /*db10*/  ISETP.GE.U32.AND P0, PT, R3, 0x7fffff4d, PT ;  /* 0x7fffff4d0300780c */ /* 0x000fe20003f06070 */
[----:B--2---:R-:W-:-:S02]  /*db20*/  VIADD R3, R7, 0xffffff6b ;  /* 0xffffff6b07037836 */ /* 0x004fc40000000000 */
[----:B------:R2:W-:Y:S01]  /*db30*/  STL [R1+0x2f0], RZ ;  /* 0x0002f0ff01007387 */ /* 0x0005e20000100800 */
[----:B------:R-:W3:Y:S03]  /*db40*/  LDC R7, c[0x0][0x230] ;  /* 0x00008c00ff077b82 */ /* 0x000ee60000000800 */
[----:B------:R2:W-:Y:S04]  /*db50*/  STL [R1+0x2f4], RZ ;  /* 0x0002f4ff01007387 */ /* 0x0005e80000100800 */
[----:B------:R2:W-:Y:S04]  /*db60*/  STL [R1+0x2f8], RZ ;  /* 0x0002f8ff01007387 */ /* 0x0005e80000100800 */
[----:B------:R2:W-:Y:S01]  /*db70*/  STL [R1+0x2fc], RZ ;  /* 0x0002fcff01007387 */ /* 0x0005e20000100800 */
[----:B------:R-:W-:-:S03]  /*db80*/  ISETP.GE.U32.AND P2, PT, R3, 0x7fffff4c, PT ;  /* 0x7fffff4c0300780c */ /* 0x000fc60003f46070 */
[----:B------:R2:W-:Y:S01]  /*db90*/  STL [R1+0x100], RZ ;  /* 0x000100ff01007387 */ /* 0x0005e20000100800 */
[----:B----4-:R-:W-:-:S03]  /*dba0*/  VIADD R3, R156, 0xffffff6a ;  /* 0xffffff6a9c037836 */ /* 0x010fc60000000000 */
[----:B------:R2:W-:Y:S04]  /*dbb0*/  STL [R1+0x104], RZ ;  /* 0x000104ff01007387 */ /* 0x0005e80000100800 */
[----:B------:R2:W-:Y:S01]  /*dbc0*/  STL [R1+0x108], RZ ;  /* 0x000108ff01007387 */ /* 0x0005e20000100800 */
[----:B------:R-:W-:-:S03]  /*dbd0*/  IMAD.WIDE R182, R6, 0x4, R182 ;  /* 0x0000000406b67825 */ /* 0x000fc600078e02b6 */
[----:B------:R2:W-:Y:S01]  /*dbe0*/  STL [R1+0x10c], RZ ;  /* 0x00010cff01007387 */ /* 0x0005e20000100800 */
[----:B------:R-:W-:-:S03]  /*dbf0*/  IMAD.WIDE R184, R6, 0x4, R184 ;  /* 0x0000000406b87825 */ /* 0x000fc600078e02b8 */
[----:B------:R2:W-:Y:S01]  /*dc00*/  STL [R1+0x110], RZ ;  /* 0x000110ff01007387 */ /* 0x0005e20000100800 */
[----:B------:R-:W-:-:S03]  /*dc10*/  IMAD.WIDE R186, R6, 0x4, R186 ;  /* 0x0000000406ba7825 */ /* 0x000fc600078e02ba */
[----:B------:R2:W-:Y:S01]  /*dc20*/  STL [R1+0x114], RZ ;  /* 0x000114ff01007387 */ /* 0x0005e20000100800 */
[----:B------:R-:W-:-:S03]  /*dc30*/  IMAD.WIDE R188, R6, 0x4, R188 ;  /* 0x0000000406bc7825 */ /* 0x000fc600078e02bc */
[----:B------:R2:W-:Y:S01]  /*dc40*/  STL [R1+0x118], RZ ;  /* 0x000118ff01007387 */ /* 0x0005e20000100800 */
[----:B------:R-:W-:-:S03]  /*dc50*/  ISETP.GE.U32.AND P3, PT, R3, 0x7fffff4b, PT ;  /* 0x7fffff4b0300780c */ /* 0x000fc60003f66070 */
[----:B------:R2:W-:Y:S01]  /*dc60*/  STL [R1+0x11c], RZ ;  /* 0x00011cff01007387 */ /* 0x0005e20000100800 */
[----:B------:R-:W-:-:S03]  /*dc70*/  IMAD.WIDE R190, R6, 0x4, R190 ;  /* 0x0000000406be7825 */ /* 0x000fc600078e02be */
[----:B------:R2:W-:Y:S01]  /*dc80*/  STL [R1+0x120], RZ ;  /* 0x000120ff01007387 */ /* 0x0005e20000100800 */
[----:B-1----:R-:W-:Y:S02]  /*dc90*/  VIADD R3, R5, 0xffffff69 ;  /* 0xffffff6905037836 */ /* 0x002fe40000000000 */
[C---:B------:R-:W-:Y:S01]  /*dca0*/  IMAD.WIDE R192, R6.reuse, 0x4, R192 ;  /* 0x0000000406c07825 */ /* 0x040fe200078e02c0 */
[----:B------:R2:W-:Y:S01]  /*dcb0*/  STL [R1+0x124], RZ ;  /* 0x000124ff01007387 */ /* 0x0005e20000100800 */
[----:B------:R-:W1:Y:S03]  /*dcc0*/  LDC R5, c[0x0][0x230] ;  /* 0x00008c00ff057b82 */ /* 0x000e660000000800 */
[----:B------:R2:W-:Y:S01]  /*dcd0*/  STL [R1+0x128], RZ ;  /* 0x000128ff01007387 */ /* 0x0005e20000100800 */
[----:B------:R-:W-:-:S03]  /*dce0*/  IMAD.WIDE R194, R6, 0x4, R194 ;  /* 0x0000000406c27825 */ /* 0x000fc600078e02c2 */
[----:B------:R-:W-:Y:S01]  /*dcf0*/  LDGSTS.E [R247+0x40004], desc[UR16][R182.64], !P5 ;  /* 0x40004000b6f77fae */ /* 0x000fe2000e921850 */
[----:B------:R-:W-:-:S03]  /*dd00*/  IMAD.WIDE R196, R6, 0x4, R196 ;  /* 0x0000000406c47825 */ /* 0x000fc600078e02c4 */
[----:B------:R2:W-:Y:S01]  /*dd10*/  STL [R1+0x12c], RZ ;  /* 0x00012cff01007387 */ /* 0x0005e20000100800 */
[----:B------:R-:W-:-:S03]  /*dd20*/  IMAD.WIDE R198, R6, 0x4, R198 ;  /* 0x0000000406c67825 */ /* 0x000fc600078e02c6 */
[----:B------:R-:W-:Y:S01]  /*dd30*/  LDGSTS.E [R247+0x44004], desc[UR16][R184.64], !P5 ;  /* 0x44004000b8f77fae */ /* 0x000fe2000e921850 */
[----:B------:R-:W-:-:S03]  /*dd40*/  IMAD.WIDE R200, R6, 0x4, R200 ;  /* 0x0000000406c87825 */ /* 0x000fc600078e02c8 */
[----:B------:R2:W-:Y:S01]  /*dd50*/  STL [R1+0x130], RZ ;  /* 0x000130ff01007387 */ /* 0x0005e20000100800 */
[----:B------:R-:W-:-:S03]  /*dd60*/  IMAD.WIDE R202, R6, 0x4, R202 ;  /* 0x0000000406ca7825 */ /* 0x000fc600078e02ca */
        /* <DEDUP_REMOVED lines=17> */
[----:B------:R2:W-:Y:S01]  /*de80*/  STL [R1+0x150], RZ ;  /* 0x000150ff01007387 */ /* 0x0005e20000100800 */
[----:B------:R-:W-:-:S03]  /*de90*/  IMAD.WIDE R208, R6, 0x4, R208 ;  /* 0x0000000406d07825 */ /* 0x000fc600078e02d0 */
[----:B------:R-:W-:Y:S04]  /*dea0*/  LDGSTS.E [R247+0x4800c], desc[UR16][R202.64], !P0 ;  /* 0x4800c000caf77fae */ /* 0x000fe8000c121850 */
[----:B------:R2:W-:Y:S01]  /*deb0*/  STL [R1+0x154], RZ ;  /* 0x000154ff01007387 */ /* 0x0005e20000100800 */
[----:B------:R-:W-:-:S03]  /*dec0*/  IMAD.WIDE R210, R6, 0x4, R210 ;  /* 0x0000000406d27825 */ /* 0x000fc600078e02d2 */
[----:B------:R-:W-:Y:S01]  /*ded0*/  LDGSTS.E [R247+0x4c00c], desc[UR16][R204.64], !P0 ;  /* 0x4c00c000ccf77fae */ /* 0x000fe2000c121850 */
[----:B------:R-:W-:-:S03]  /*dee0*/  ISETP.GE.U32.AND P0, PT, R3, 0x7fffff4a, PT ;  /* 0x7fffff4a0300780c */ /* 0x000fc60003f06070 */
        /* <DEDUP_REMOVED lines=9> */
[----:B---3--:R-:W-:Y:S01]  /*df80*/  IADD3 R3, R7, -0x98, RZ ;  /* 0xffffff6807037810 */ /* 0x008fe20007ffe0ff */
[C---:B------:R-:W-:Y:S01]  /*df90*/  IMAD.WIDE R32, R6.reuse, 0x4, R32 ;  /* 0x0000000406207825 */ /* 0x040fe200078e0220 */
[----:B------:R-:W3:Y:S01]  /*dfa0*/  LDC R7, c[0x0][0x230] ;  /* 0x00008c00ff077b82 */ /* 0x000ee20000000800 */
[----:B------:R2:W-:Y:S04]  /*dfb0*/  STL [R1+0x16c], RZ ;  /* 0x00016cff01007387 */ /* 0x0005e80000100800 */
        /* <DEDUP_REMOVED lines=8> */
[----:B------:R2:W-:Y:S01]  /*e040*/  STL [R1+0x178], RZ ;  /* 0x000178ff01007387 */ /* 0x0005e20000100800 */
[----:B------:R-:W-:-:S03]  /*e050*/  VIADD R16, R16, 0xffffff67 ;  /* 0xffffff6710107836 */ /* 0x000fc60000000000 */
[----:B------:R-:W-:Y:S01]  /*e060*/  LDGSTS.E [R248+0x4c000], desc[UR16][R212.64], !P2 ;  /* 0x4c000000d4f87fae */ /* 0x000fe2000d121850 */
[----:B------:R-:W-:Y:S01]  /*e070*/  ISETP.GE.U32.AND P2, PT, R3, 0x7fffff49, PT ;  /* 0x7fffff490300780c */ /* 0x000fe20003f46070 */
[----:B------:R-:W-:Y:S01]  /*e080*/  IMAD.WIDE R30, R6, 0x4, R30 ;  /* 0x00000004061e7825 */ /* 0x000fe200078e021e */
[----:B------:R-:W4:Y:S01]  /*e090*/  LDC R3, c[0x0][0x230] ;  /* 0x00008c00ff037b82 */ /* 0x000f220000000800 */
[----:B------:R2:W-:Y:S04]  /*e0a0*/  STL [R1+0x17c], RZ ;  /* 0x00017cff01007387 */ /* 0x0005e80000100800 */
[----:B------:R-:W-:Y:S01]  /*e0b0*/  LDGSTS.E [R248+0x40004], desc[UR16][R214.64], !P3 ;  /* 0x40004000d6f87fae */ /* 0x000fe2000d921850 */
[----:B-1----:R-:W-:-:S03]  /*e0c0*/  VIADD R5, R5, 0xffffff66 ;  /* 0xffffff6605057836 */ /* 0x002fc60000000000 */
[----:B------:R2:W-:Y:S04]  /*e0d0*/  STL [R1+0x180], RZ ;  /* 0x000180ff01007387 */ /* 0x0005e80000100800 */
[----:B------:R-:W-:Y:S04]  /*e0e0*/  LDGSTS.E [R248+0x44004], desc[UR16][R216.64], !P3 ;  /* 0x44004000d8f87fae */ /* 0x000fe8000d921850 */
[----:B------:R2:W-:Y:S04]  /*e0f0*/  STL [R1+0x184], RZ ;  /* 0x000184ff01007387 */ /* 0x0005e80000100800 */
[----:B------:R-:W-:Y:S04]  /*e100*/  LDGSTS.E [R248+0x48004], desc[UR16][R218.64], !P3 ;  /* 0x48004000daf87fae */ /* 0x000fe8000d921850 */
[----:B------:R2:W-:Y:S04]  /*e110*/  STL [R1+0x188], RZ ;  /* 0x000188ff01007387 */ /* 0x0005e80000100800 */
[----:B------:R-:W-:Y:S04]  /*e120*/  LDGSTS.E [R248+0x4c004], desc[UR16][R32.64], !P3 ;  /* 0x4c00400020f87fae */ /* 0x000fe8000d921850 */
[----:B------:R2:W-:Y:S01]  /*e130*/  STL [R1+0x18c], RZ ;  /* 0x00018cff01007387 */ /* 0x0005e20000100800 */
[----:B------:R-:W-:-:S03]  /*e140*/  ISETP.GE.U32.AND P3, PT, R16, 0x7fffff48, PT ;  /* 0x7fffff481000780c */ /* 0x000fc60003f66070 */
[----:B------:R-:W-:Y:S04]  /*e150*/  LDGSTS.E [R248+0x40008], desc[UR16][R34.64], !P0 ;  /* 0x4000800022f87fae */ /* 0x000fe8000c121850 */
[----:B------:R2:W-:Y:S04]  /*e160*/  STL [R1+0x190], RZ ;  /* 0x000190ff01007387 */ /* 0x0005e80000100800 */
[----:B------:R1:W-:Y:S04]  /*e170*/  LDGSTS.E [R248+0x44008], desc[UR16][R8.64], !P0 ;  /* 0x4400800008f87fae */ /* 0x0003e8000c121850 */
[----:B------:R2:W-:Y:S04]  /*e180*/  STL [R1+0x194], RZ ;  /* 0x000194ff01007387 */ /* 0x0005e80000100800 */
[----:B------:R-:W-:Y:S04]  /*e190*/  LDGSTS.E [R248+0x48008], desc[UR16][R24.64], !P0 ;  /* 0x4800800018f87fae */ /* 0x000fe8000c121850 */
[----:B------:R2:W-:Y:S01]  /*e1a0*/  STL [R1+0x198], RZ ;  /* 0x000198ff01007387 */ /* 0x0005e20000100800 */
[----:B------:R-:W-:Y:S01]  /*e1b0*/  IMAD.WIDE R28, R6, 0x4, R28 ;  /* 0x00000004061c7825 */ /* 0x000fe200078e021c */
[----:B-1----:R-:W1:Y:S02]  /*e1c0*/  LDC R8, c[0x0][0x230] ;  /* 0x00008c00ff087b82 */ /* 0x002e640000000800 */
[----:B------:R-:W-:Y:S01]  /*e1d0*/  LDGSTS.E [R248+0x4c008], desc[UR16][R30.64], !P0 ;  /* 0x4c0080001ef87fae */ /* 0x000fe2000c121850 */
[----:B------:R-:W-:-:S03]  /*e1e0*/  ISETP.GE.U32.AND P0, PT, R5, 0x7fffff47, PT ;  /* 0x7fffff470500780c */ /* 0x000fc60003f06070 */
[----:B------:R2:W-:Y:S02]  /*e1f0*/  STL [R1+0x19c], RZ ;  /* 0x00019cff01007387 */ /* 0x0005e40000100800 */
[----:B------:R-:W2:Y:S02]  /*e200*/  LDC R5, c[0x0][0x230] ;  /* 0x00008c00ff057b82 */ /* 0x000ea40000000800 */
        /* <DEDUP_REMOVED lines=27> */
[----:B---3--:R-:W-:-:S03]  /*e3c0*/  IADD3 R7, R7, -0x9c, RZ ;  /* 0xffffff6407077810 */ /* 0x008fc60007ffe0ff */
        /* <DEDUP_REMOVED lines=8> */
[----:B----4-:R-:W-:-:S03]  /*e450*/  VIADD R3, R3, 0xffffff65 ;  /* 0xffffff6503037836 */ /* 0x010fc60000000000 */
[----:B------:R-:W-:Y:S04]  /*e460*/  LDGSTS.E [R249+0x40004], desc[UR16][R154.64], !P0 ;  /* 0x400040009af97fae */ /* 0x000fe8000c121850 */
[----:B------:R3:W-:Y:S04]  /*e470*/  STL [R1+0x1e0], RZ ;  /* 0x0001e0ff01007387 */ /* 0x0007e80000100800 */
[----:B------:R-:W-:Y:S04]  /*e480*/  LDGSTS.E [R249+0x44004], desc[UR16][R140.64], !P0 ;  /* 0x440040008cf97fae */ /* 0x000fe8000c121850 */
[----:B------:R3:W-:Y:S04]  /*e490*/  STL [R1+0x1e4], RZ ;  /* 0x0001e4ff01007387 */ /* 0x0007e80000100800 */
[----:B------:R-:W-:Y:S04]  /*e4a0*/  LDGSTS.E [R249+0x48004], desc[UR16][R150.64], !P0 ;  /* 0x4800400096f97fae */ /* 0x000fe8000c121850 */
[----:B------:R3:W-:Y:S04]  /*e4b0*/  STL [R1+0x1e8], RZ ;  /* 0x0001e8ff01007387 */ /* 0x0007e80000100800 */
[----:B------:R4:W-:Y:S01]  /*e4c0*/  LDGSTS.E [R249+0x4c004], desc[UR16][R152.64], !P0 ;  /* 0x4c00400098f97fae */ /* 0x0009e2000c121850 */
[----:B------:R-:W-:-:S02]  /*e4d0*/  ISETP.GE.U32.AND P0, PT, R7, 0x7fffff45, PT ;  /* 0x7fffff450700780c */ /* 0x000fc40003f06070 */
[----:B------:R-:W3:Y:S01]  /*e4e0*/  LDC R7, c[0x0][0x230] ;  /* 0x00008c00ff077b82 */ /* 0x000ee20000000800 */
[----:B------:R1:W-:Y:S04]  /*e4f0*/  STL [R1+0x1ec], RZ ;  /* 0x0001ecff01007387 */ /* 0x0003e80000100800 */
[----:B------:R1:W-:Y:S01]  /*e500*/  STL [R1+0x1f0], RZ ;  /* 0x0001f0ff01007387 */ /* 0x0003e20000100800 */
[----:B------:R-:W-:-:S03]  /*e510*/  ISETP.GE.U32.AND P2, PT, R3, 0x7fffff46, PT ;  /* 0x7fffff460300780c */ /* 0x000fc60003f46070 */
[----:B------:R1:W-:Y:S01]  /*e520*/  STL [R1+0x1f4], RZ ;  /* 0x0001f4ff01007387 */ /* 0x0003e20000100800 */
[----:B--2---:R-:W-:Y:S02]  /*e530*/  VIADD R3, R5, 0xffffff63 ;  /* 0xffffff6305037836 */ /* 0x004fe40000000000 */
[----:B------:R-:W2:Y:S01]  /*e540*/  LDC R5, c[0x0][0x230] ;  /* 0x00008c00ff057b82 */ /* 0x000ea20000000800 */
[----:B------:R1:W-:Y:S04]  /*e550*/  STL [R1+0x1f8], RZ ;  /* 0x0001f8ff01007387 */ /* 0x0003e80000100800 */
[----:B------:R1:W-:Y:S04]  /*e560*/  STL [R1+0x1fc], RZ ;  /* 0x0001fcff01007387 */ /* 0x0003e80000100800 */
[----:B------:R1:W-:Y:S04]  /*e570*/  STL [R1], RZ ;  /* 0x000000ff01007387 */ /* 0x0003e80000100800 */
[----:B------:R1:W-:Y:S04]  /*e580*/  STL [R1+0x4], RZ ;  /* 0x000004ff01007387 */ /* 0x0003e80000100800 */
[----:B------:R1:W-:Y:S04]  /*e590*/  STL [R1+0x8], RZ ;  /* 0x000008ff01007387 */ /* 0x0003e80000100800 */
[----:B------:R1:W-:Y:S04]  /*e5a0*/  STL [R1+0xc], RZ ;  /* 0x00000cff01007387 */ /* 0x0003e80000100800 */
[----:B------:R1:W-:Y:S04]  /*e5b0*/  STL [R1+0x10], RZ ;  /* 0x000010ff01007387 */ /* 0x0003e80000100800 */
[----:B------:R1:W-:Y:S04]  /*e5c0*/  STL [R1+0x14], RZ ;  /* 0x000014ff01007387 */ /* 0x0003e80000100800 */
        /* <DEDUP_REMOVED lines=12> */
[----:B-1----:R-:W-:-:S03]  /*e690*/  VIADD R3, R8, 0xffffff62 ;  /* 0xffffff6208037836 */ /* 0x002fc60000000000 */
        /* <DEDUP_REMOVED lines=16> */
[----:B------:R-:W-:Y:S01]  /*e7a0*/  ISETP.GE.U32.AND P2, PT, R3, 0x7fffff43, PT ;  /* 0x7fffff430300780c */ /* 0x000fe20003f46070 */
[----:B---3--:R-:W-:Y:S02]  /*e7b0*/  VIADD R3, R7, 0xffffff61 ;  /* 0xffffff6107037836 */ /* 0x008fe40000000000 */
[----:B------:R1:W-:Y:S01]  /*e7c0*/  STL [R1+0x4c], RZ ;  /* 0x00004cff01007387 */ /* 0x0003e20000100800 */
[----:B------:R-:W-:-:S03]  /*e7d0*/  IMAD.WIDE R134, R6, 0x4, R134 ;  /* 0x0000000406867825 */ /* 0x000fc600078e0286 */
[----:B------:R1:W-:Y:S01]  /*e7e0*/  STL [R1+0x50], RZ ;  /* 0x000050ff01007387 */ /* 0x0003e20000100800 */
[----:B------:R-:W-:-:S03]  /*e7f0*/  IMAD.WIDE R122, R6, 0x4, R122 ;  /* 0x00000004067a7825 */ /* 0x000fc600078e027a */
[----:B------:R1:W-:Y:S04]  /*e800*/  STL [R1+0x54], RZ ;  /* 0x000054ff01007387 */ /* 0x0003e80000100800 */
[----:B------:R-:W-:Y:S04]  /*e810*/  LDGSTS.E [R249+0x4000c], desc[UR16][R124.64], !P0 ;  /* 0x4000c0007cf97fae */ /* 0x000fe8000c121850 */
[----:B------:R1:W-:Y:S01]  /*e820*/  STL [R1+0x58], RZ ;  /* 0x000058ff01007387 */ /* 0x0003e20000100800 */
[----:B--2---:R-:W-:-:S03]  /*e830*/  IADD3 R158, R5, -0xa0, RZ ;  /* 0xffffff60059e7810 */ /* 0x004fc60007ffe0ff */
[----:B------:R-:W-:Y:S04]  /*e840*/  LDGSTS.E [R249+0x4400c], desc[UR16][R136.64], !P0 ;  /* 0x4400c00088f97fae */ /* 0x000fe8000c121850 */
[----:B------:R1:W-:Y:S04]  /*e850*/  STL [R1+0x5c], RZ ;  /* 0x00005cff01007387 */ /* 0x0003e80000100800 */
[----:B------:R-:W-:Y:S04]  /*e860*/  LDGSTS.E [R249+0x4800c], desc[UR16][R144.64], !P0 ;  /* 0x4800c00090f97fae */ /* 0x000fe8000c121850 */
[----:B------:R1:W-:Y:S04]  /*e870*/  STL [R1+0x60], RZ ;  /* 0x000060ff01007387 */ /* 0x0003e80000100800 */
[----:B------:R-:W-:Y:S01]  /*e880*/  LDGSTS.E [R249+0x4c00c], desc[UR16][R132.64], !P0 ;  /* 0x4c00c00084f97fae */ /* 0x000fe2000c121850 */
[----:B------:R-:W-:-:S03]  /*e890*/  ISETP.GE.U32.AND P0, PT, R3, 0x7fffff42, PT ;  /* 0x7fffff420300780c */ /* 0x000fc60003f06070 */
        /* <DEDUP_REMOVED lines=59> */
[----:B------:R-:W0:Y:S04]  /*ec50*/  LDGDEPBAR ;  /* 0x00000000000079af */ /* 0x000e280000000000 */
[----:B------:R1:W-:Y:S01]  /*ec60*/  STL [R1+0xbc], RZ ;  /* 0x0000bcff01007387 */ /* 0x0003e20000100800 */
[----:B------:R-:W-:-:S03]  /*ec70*/  IMAD.WIDE R88, R10, 0x4, R88 ;  /* 0x000000040a587825 */ /* 0x000fc600078e0258 */
[----:B------:R-:W-:Y:S04]  /*ec80*/  LDGSTS.E [R251+0x70000], desc[UR16][R102.64], P1 ;  /* 0x7000000066fb7fae */ /* 0x000fe80008921850 */
        /* <DEDUP_REMOVED lines=23> */
[----:B------:R2:W-:Y:S04]  /*ee00*/  LDGSTS.E [R251+0x72000], desc[UR16][R88.64], P1 ;  /* 0x7200000058fb7fae */ /* 0x0005e80008921850 */
        /* <DEDUP_REMOVED lines=23> */
[----:B------:R-:W-:Y:S01]  /*ef80*/  LDGSTS.E [R4+0x70200], desc[UR16][R72.64], P1 ;  /* 0x7020000048047fae */ /* 0x000fe20008921850 */
[----:B------:R-:W-:-:S03]  /*ef90*/  IMAD.WIDE R54, R10, 0x4, R54 ;  /* 0x000000040a367825 */ /* 0x000fc600078e0236 */
[----:B------:R-:W-:Y:S01]  /*efa0*/  LDGSTS.E [R4+0x70600], desc[UR16][R70.64], P1 ;  /* 0x7060000046047fae */ /* 0x000fe20008921850 */
[----:B------:R-:W-:-:S03]  /*efb0*/  ISETP.GE.AND P0, PT, R243, 0x20, PT ;  /* 0x00000020f300780c */ /* 0x000fc60003f06270 */
        /* <DEDUP_REMOVED lines=15> */
[----:B------:R-:W-:Y:S04]  /*f0b0*/  LDGSTS.E [R4+0x72e00], desc[UR16][R50.64], P1 ;  /* 0x72e0000032047fae */ /* 0x000fe80008921850 */
[----:B------:R-:W-:Y:S04]  /*f0c0*/  LDGSTS.E [R4+0x73200], desc[UR16][R48.64], P1 ;  /* 0x7320000030047fae */ /* 0x000fe80008921850 */
[----:B------:R-:W-:Y:S04]  /*f0d0*/  LDGSTS.E [R4+0x73600], desc[UR16][R46.64], P1 ;  /* 0x736000002e047fae */ /* 0x000fe80008921850 */
[----:B------:R-:W-:Y:S04]  /*f0e0*/  LDGSTS.E [R4+0x73a00], desc[UR16][R44.64], P1 ;  /* 0x73a000002c047fae */ /* 0x000fe80008921850 */
[----:B------:R3:W-:Y:S01]  /*f0f0*/  LDGSTS.E [R4+0x73e00], desc[UR16][R42.64], P1 ;  /* 0x73e000002a047fae */ /* 0x0007e20008921850 */
[----:B----4-:R-:W-:-:S03]  /*f100*/  CS2R R152, SRZ ;  /* 0x0000000000987805 */ /* 0x010fc6000001ff00 */
[----:B------:R-:W0:Y:S01]  /*f110*/  LDGDEPBAR ;  /* 0x00000000000079af */ /* 0x000e220000000000 */
[----:B------:R-:W-:Y:S02]  /*f120*/  CS2R R154, SRZ ;  /* 0x00000000009a7805 */ /* 0x000fe4000001ff00 */
[----:B------:R-:W-:Y:S02]  /*f130*/  CS2R R156, SRZ ;  /* 0x00000000009c7805 */ /* 0x000fe4000001ff00 */
[----:B------:R-:W-:Y:S02]  /*f140*/  CS2R R158, SRZ ;  /* 0x00000000009e7805 */ /* 0x000fe4000001ff00 */
[----:B------:R-:W-:Y:S02]  /*f150*/  CS2R R160, SRZ ;  /* 0x0000000000a07805 */ /* 0x000fe4000001ff00 */
[----:B------:R-:W-:Y:S02]  /*f160*/  CS2R R162, SRZ ;  /* 0x0000000000a27805 */ /* 0x000fe4000001ff00 */
[----:B------:R-:W-:-:S02]  /*f170*/  CS2R R164, SRZ ;  /* 0x0000000000a47805 */ /* 0x000fc4000001ff00 */
        /* <DEDUP_REMOVED lines=25> */
[----:B--2---:R-:W-:Y:S02]  /*f310*/  CS2R R88, SRZ ;  /* 0x0000000000587805 */ /* 0x004fe4000001ff00 */
        /* <DEDUP_REMOVED lines=40> */
[----:B---3--:R-:W-:Y:S02]  /*f5a0*/  CS2R R42, SRZ ;  /* 0x00000000002a7805 */ /* 0x008fe4000001ff00 */
        /* <DEDUP_REMOVED lines=21> */
[----:B------:R-:W-:Y:S01]  /*f700*/  CS2R R86, SRZ ;  /* 0x0000000000567805 */ /* 0x000fe2000001ff00 */
[----:B-1----:R-:W-:Y:S06]  /*f710*/  @!P0 BRA `(.L_x_0) ;  /* 0x000000d800d08947 */ /* 0x002fec0003800000 */
[----:B------:R-:W2:Y:S01]  /*f720*/  LDL.LU R242, [R1+0x510] ;  /* 0x0005100001f27983 */ /* 0x000ea20000300800 */
[----:B------:R-:W-:Y:S01]  /*f730*/  SHF.R.S32.HI R3, RZ, 0x1f, R0 ;  /* 0x0000001fff037819 */ /* 0x000fe20000011400 */
[----:B------:R-:W-:Y:S01]  /*f740*/  ULDC UR4, c[0x0][0x238] ;  /* 0x00008e0000047ab9 */ /* 0x000fe20000000800 */
[----:B------:R-:W-:Y:S01]  /*f750*/  SHF.R.S32.HI R16, RZ, 0x1f, R252 ;  /* 0x0000001fff107819 */ /* 0x000fe200000114fc */
[----:B------:R-:W3:Y:S01]  /*f760*/  LDL.LU R228, [R1+0x514] ;  /* 0x0005140001e47983 */ /* 0x000ee20000300800 */
[----:B------:R-:W-:Y:S01]  /*f770*/  ULDC UR5, c[0x0][0x238] ;  /* 0x00008e0000057ab9 */ /* 0x000fe20000000800 */
[----:B------:R-:W-:Y:S01]  /*f780*/  ULDC UR6, c[0x0][0x238] ;  /* 0x00008e0000067ab9 */ /* 0x000fe20000000800 */
[----:B------:R-:W-:Y:S01]  /*f790*/  ULDC UR7, c[0x0][0x238] ;  /* 0x00008e0000077ab9 */ /* 0x000fe20000000800 */
[----:B------:R-:W4:Y:S01]  /*f7a0*/  LDL.LU R229, [R1+0x518] ;  /* 0x0005180001e57983 */ /* 0x000f220000300800 */
[----:B------:R-:W1:Y:S03]  /*f7b0*/  LDC.64 R30, c[0x0][0x210] ;  /* 0x00008400ff1e7b82 */ /* 0x000e660000000a00 */
[----:B------:R-:W4:Y:S04]  /*f7c0*/  LDL.LU R232, [R1+0x51c] ;  /* 0x00051c0001e87983 */ /* 0x000f280000300800 */
[----:B------:R-:W4:Y:S01]  /*f7d0*/  LDL.LU R233, [R1+0x520] ;  /* 0x0005200001e97983 */ /* 0x000f220000300800 */
[----:B------:R-:W1:Y:S03]  /*f7e0*/  LDC.64 R24, c[0x0][0x218] ;  /* 0x00008600ff187b82 */ /* 0x000e660000000a00 */
[----:B------:R-:W4:Y:S04]  /*f7f0*/  LDL.LU R244, [R1+0x524] ;  /* 0x0005240001f47983 */ /* 0x000f280000300800 */
        /* <DEDUP_REMOVED lines=9> */
[----:B------:R-:W-:Y:S04]  /*f890*/  STL [R1+0xb6c], R17 ;  /* 0x000b6c1101007387 */ /* 0x000fe80000100800 */
[----:B-----5:R-:W-:Y:S04]  /*f8a0*/  STL [R1+0xb68], R15 ;  /* 0x000b680f01007387 */ /* 0x020fe80000100800 */
[----:B------:R-:W-:Y:S04]  /*f8b0*/  STL [R1+0xb64], R14 ;  /* 0x000b640e01007387 */ /* 0x000fe80000100800 */
[----:B------:R-:W-:Y:S04]  /*f8c0*/  STL [R1+0xb60], R13 ;  /* 0x000b600d01007387 */ /* 0x000fe80000100800 */
[----:B------:R-:W-:Y:S04]  /*f8d0*/  STL [R1+0xb5c], R12 ;  /* 0x000b5c0c01007387 */ /* 0x000fe80000100800 */
[----:B------:R-:W-:Y:S01]  /*f8e0*/  STL [R1+0xb58], R11 ;  /* 0x000b580b01007387 */ /* 0x000fe20000100800 */
[----:B--2---:R-:W-:-:S02]  /*f8f0*/  IADD3 R7, P4, R0, R242, RZ ;  /* 0x000000f200077210 */ /* 0x004fc40007f9e0ff */
[C---:B---3--:R-:W-:Y:S02]  /*f900*/  IADD3 R8, P3, R0.reuse, R228, RZ ;  /* 0x000000e400087210 */ /* 0x048fe40007f7e0ff */
[C---:B----4-:R-:W-:Y:S02]  /*f910*/  IADD3 R9, P2, R0.reuse, R229, RZ ;  /* 0x000000e500097210 */ /* 0x050fe40007f5e0ff */
[C---:B------:R-:W-:Y:S02]  /*f920*/  IADD3 R18, P1, R0.reuse, R232, RZ ;  /* 0x000000e800127210 */ /* 0x040fe40007f3e0ff */
[----:B------:R-:W-:-:S03]  /*f930*/  IADD3 R23, P0, R0, R233, RZ ;  /* 0x000000e900177210 */ /* 0x000fc60007f1e0ff */
[----:B------:R2:W-:Y:S01]  /*f940*/  STL [R1+0xcb8], R18 ;  /* 0x000cb81201007387 */ /* 0x0005e20000100800 */
[----:B------:R-:W-:-:S03]  /*f950*/  IADD3 R40, P6, R0, R244, RZ ;  /* 0x000000f400287210 */ /* 0x000fc60007fde0ff */
[----:B------:R3:W-:Y:S01]  /*f960*/  STL [R1+0xcb4], R23 ;  /* 0x000cb41701007387 */ /* 0x0007e20000100800 */
[----:B------:R-:W-:-:S03]  /*f970*/  IADD3 R41, P5, R0, R234, RZ ;  /* 0x000000ea00297210 */ /* 0x000fc60007fbe0ff */
[----:B------:R4:W-:Y:S01]  /*f980*/  STL [R1+0xcb0], R40 ;  /* 0x000cb02801007387 */ /* 0x0009e20000100800 */
[----:B--2---:R-:W-:Y:S02]  /*f990*/  LEA.HI.X.SX32 R18, R242, R3, 0x1, P4 ;  /* 0x00000003f2127211 */ /* 0x004fe400020f0eff */
[----:B------:R-:W-:Y:S01]  /*f9a0*/  IADD3 R42, P4, R0, R235, RZ ;  /* 0x000000eb002a7210 */ /* 0x000fe20007f9e0ff */
[----:B------:R2:W-:Y:S04]  /*f9b0*/  STL [R1+0xcac], R41 ;  /* 0x000cac2901007387 */ /* 0x0005e80000100800 */
[----:B------:R-:W2:Y:S01]  /*f9c0*/  LDL.LU R242, [R1+0x54c] ;  /* 0x00054c0001f27983 */ /* 0x000ea20000300800 */
[----:B---3--:R-:W-:-:S03]  /*f9d0*/  LEA.HI.X.SX32 R23, R228, R3, 0x1, P3 ;  /* 0x00000003e4177211 */ /* 0x008fc600018f0eff */
[----:B------:R3:W-:Y:S04]  /*f9e0*/  STL [R1+0xca8], R42 ;  /* 0x000ca82a01007387 */ /* 0x0007e80000100800 */
[----:B------:R-:W3:Y:S01]  /*f9f0*/  LDL.LU R227, [R1+0x550] ;  /* 0x0005500001e37983 */ /* 0x000ee20000300800 */
[C---:B------:R-:W-:Y:S02]  /*fa00*/  IADD3 R43, P3, R0.reuse, R245, RZ ;  /* 0x000000f5002b7210 */ /* 0x040fe40007f7e0ff */
[-C--:B----4-:R-:W-:Y:S02]  /*fa10*/  LEA.HI.X.SX32 R40, R229, R3.reuse, 0x1, P2 ;  /* 0x00000003e5287211 */ /* 0x090fe400010f0eff */
[----:B------:R-:W-:Y:S01]  /*fa20*/  IADD3 R44, P2, R0, R236, RZ ;  /* 0x000000ec002c7210 */ /* 0x000fe20007f5e0ff */
[----:B------:R4:W-:Y:S01]  /*fa30*/  STL [R1+0xca4], R43 ;  /* 0x000ca42b01007387 */ /* 0x0009e20000100800 */
[----:B--2---:R-:W-:-:S02]  /*fa40*/  LEA.HI.X.SX32 R41, R232, R3, 0x1, P1 ;  /* 0x00000003e8297211 */ /* 0x004fc400008f0eff */
[----:B------:R-:W-:Y:S01]  /*fa50*/  IADD3 R45, P1, R0, R237, RZ ;  /* 0x000000ed002d7210 */ /* 0x000fe20007f3e0ff */
[----:B------:R2:W-:Y:S04]  /*fa60*/  STL [R1+0xca0], R44 ;  /* 0x000ca02c01007387 */ /* 0x0005e80000100800 */
[----:B------:R-:W2:Y:S04]  /*fa70*/  LDL.LU R228, [R1+0x554] ;  /* 0x0005540001e47983 */ /* 0x000ea80000300800 */
[----:B------:R-:W2:Y:S01]  /*fa80*/  LDL.LU R229, [R1+0x558] ;  /* 0x0005580001e57983 */ /* 0x000ea20000300800 */
[----:B---3--:R-:W-:-:S03]  /*fa90*/  LEA.HI.X.SX32 R42, R233, R3, 0x1, P0 ;  /* 0x00000003e92a7211 */ /* 0x008fc600000f0eff */
[----:B------:R3:W-:Y:S04]  /*faa0*/  STL [R1+0xc9c], R45 ;  /* 0x000c9c2d01007387 */ /* 0x0007e80000100800 */
[----:B------:R-:W3:Y:S01]  /*fab0*/  LDL.LU R232, [R1+0x55c] ;  /* 0x00055c0001e87983 */ /* 0x000ee20000300800 */
[----:B------:R-:W-:Y:S02]  /*fac0*/  IADD3 R46, P0, R0, R238, RZ ;  /* 0x000000ee002e7210 */ /* 0x000fe40007f1e0ff */
[----:B----4-:R-:W-:Y:S02]  /*fad0*/  LEA.HI.X.SX32 R43, R244, R3, 0x1, P6 ;  /* 0x00000003f42b7211 */ /* 0x010fe400030f0eff */
[----:B------:R-:W-:Y:S01]  /*fae0*/  IADD3 R47, P6, R0, R239, RZ ;  /* 0x000000ef002f7210 */ /* 0x000fe20007fde0ff */
[----:B------:R4:W-:Y:S01]  /*faf0*/  STL [R1+0xc98], R46 ;  /* 0x000c982e01007387 */ /* 0x0009e20000100800 */
[----:B--2---:R-:W-:-:S02]  /*fb00*/  LEA.HI.X.SX32 R44, R234, R3, 0x1, P5 ;  /* 0x00000003ea2c7211 */ /* 0x004fc400028f0eff */
[C---:B------:R-:W-:Y:S01]  /*fb10*/  IADD3 R48, P5, R0.reuse, R240, RZ ;  /* 0x000000f000307210 */ /* 0x040fe20007fbe0ff */
[----:B------:R-:W2:Y:S01]  /*fb20*/  LDL.LU R244, [R1+0x560] ;  /* 0x0005600001f47983 */ /* 0x000ea20000300800 */
[----:B---3--:R-:W-:Y:S02]  /*fb30*/  LEA.HI.X.SX32 R45, R235, R3, 0x1, P4 ;  /* 0x00000003eb2d7211 */ /* 0x008fe400020f0eff */
[----:B------:R-:W-:Y:S01]  /*fb40*/  IADD3 R49, P4, R0, R241, RZ ;  /* 0x000000f100317210 */ /* 0x000fe20007f9e0ff */
[----:B------:R3:W-:Y:S01]  /*fb50*/  STL [R1+0xc94], R47 ;  /* 0x000c942f01007387 */ /* 0x0007e20000100800 */
[----:B----4-:R-:W-:-:S03]  /*fb60*/  LEA.HI.X.SX32 R46, R245, R3, 0x1, P3 ;  /* 0x00000003f52e7211 */ /* 0x010fc600018f0eff */
[----:B------:R-:W4:Y:S04]  /*fb70*/  LDL.LU R233, [R1+0x564] ;  /* 0x0005640001e97983 */ /* 0x000f280000300800 */
[----:B------:R1:W-:Y:S01]  /*fb80*/  STL [R1+0xc90], R48 ;  /* 0x000c903001007387 */ /* 0x0003e20000100800 */
[----:B---3--:R-:W-:-:S03]  /*fb90*/  LEA.HI.X.SX32 R47, R236, R3, 0x1, P2 ;  /* 0x00000003ec2f7211 */ /* 0x008fc600010f0eff */
[----:B------:R3:W-:Y:S04]  /*fba0*/  STL [R1+0xc8c], R49 ;  /* 0x000c8c3101007387 */ /* 0x0007e80000100800 */
[----:B------:R-:W4:Y:S04]  /*fbb0*/  LDL.LU R245, [R1+0x568] ;  /* 0x0005680001f57983 */ /* 0x000f280000300800 */
[----:B------:R-:W4:Y:S01]  /*fbc0*/  LDL.LU R234, [R1+0x56c] ;  /* 0x00056c0001ea7983 */ /* 0x000f220000300800 */
[----:B-1----:R-:W-:Y:S02]  /*fbd0*/  LEA.HI.X.SX32 R48, R237, R3, 0x1, P1 ;  /* 0x00000003ed307211 */ /* 0x002fe400008f0eff */
[----:B------:R-:W-:-:S05]  /*fbe0*/  IADD3 R50, P3, R0, R242, RZ ;  /* 0x000000f200327210 */ /* 0x000fca0007f7e0ff */
[----:B------:R1:W-:Y:S01]  /*fbf0*/  STL [R1+0xc88], R50 ;  /* 0x000c883201007387 */ /* 0x0003e20000100800 */
[----:B------:R-:W-:-:S03]  /*fc00*/  IADD3 R51, P2, R0, R227, RZ ;  /* 0x000000e300337210 */ /* 0x000fc60007f5e0ff */
[----:B------:R-:W4:Y:S04]  /*fc10*/  LDL.LU R235, [R1+0x570] ;  /* 0x0005700001eb7983 */ /* 0x000f280000300800 */
[----:B------:R-:W-:Y:S04]  /*fc20*/  STL [R1+0xc80], R51 ;  /* 0x000c803301007387 */ /* 0x000fe80000100800 */
[----:B------:R-:W4:Y:S04]  /*fc30*/  LDL.LU R236, [R1+0x574] ;  /* 0x0005740001ec7983 */ /* 0x000f280000300800 */
[----:B------:R-:W4:Y:S01]  /*fc40*/  LDL.LU R237, [R1+0x578] ;  /* 0x0005780001ed7983 */ /* 0x000f220000300800 */
[----:B------:R-:W-:-:S02]  /*fc50*/  IADD3 R52, P1, R0, R228, RZ ;  /* 0x000000e400347210 */ /* 0x000fc40007f3e0ff */
[----:B---3--:R-:W-:Y:S02]  /*fc60*/  LEA.HI.X.SX32 R49, R238, R3, 0x1, P0 ;  /* 0x00000003ee317211 */ /* 0x008fe400000f0eff */
[----:B------:R-:W-:Y:S01]  /*fc70*/  IADD3 R53, P0, R0, R229, RZ ;  /* 0x000000e500357210 */ /* 0x000fe20007f1e0ff */
[----:B------:R3:W-:Y:S01]  /*fc80*/  STL [R1+0xc84], R52 ;  /* 0x000c843401007387 */ /* 0x0007e20000100800 */
[----:B-1----:R-:W-:-:S03]  /*fc90*/  LEA.HI.X.SX32 R50, R239, R3, 0x1, P6 ;  /* 0x00000003ef327211 */ /* 0x002fc600030f0eff */
[----:B------:R1:W-:Y:S01]  /*fca0*/  STL [R1+0xc7c], R53 ;  /* 0x000c7c3501007387 */ /* 0x0003e20000100800 */
[----:B------:R-:W-:-:S03]  /*fcb0*/  IADD3 R54, P6, R0, R232, RZ ;  /* 0x000000e800367210 */ /* 0x000fc60007fde0ff */
[----:B------:R-:W4:Y:S01]  /*fcc0*/  LDL.LU R238, [R1+0x57c] ;  /* 0x00057c0001ee7983 */ /* 0x000f220000300800 */
[----:B---3--:R-:W-:-:S03]  /*fcd0*/  LEA.HI.X.SX32 R52, R240, R3, 0x1, P5 ;  /* 0x00000003f0347211 */ /* 0x008fc600028f0eff */
[----:B------:R3:W-:Y:S04]  /*fce0*/  STL [R1+0xc78], R54 ;  /* 0x000c783601007387 */ /* 0x0007e80000100800 */
[----:B------:R-:W3:Y:S01]  /*fcf0*/  LDL.LU R239, [R1+0x580] ;  /* 0x0005800001ef7983 */ /* 0x000ee20000300800 */
[----:B--2---:R-:W-:Y:S02]  /*fd00*/  IADD3 R55, P5, R0, R244, RZ ;  /* 0x000000f400377210 */ /* 0x004fe40007fbe0ff */
[-C--:B------:R-:W-:Y:S02]  /*fd10*/  LEA.HI.X.SX32 R51, R241, R3.reuse, 0x1, P4 ;  /* 0x00000003f1337211 */ /* 0x080fe400020f0eff */
[----:B-1----:R-:W-:Y:S01]  /*fd20*/  LEA.HI.X.SX32 R53, R242, R3, 0x1, P3 ;  /* 0x00000003f2357211 */ /* 0x002fe200018f0eff */
[----:B------:R1:W-:Y:S01]  /*fd30*/  STL [R1+0xc74], R55 ;  /* 0x000c743701007387 */ /* 0x0003e20000100800 */
[----:B----4-:R-:W-:-:S03]  /*fd40*/  IADD3 R56, P4, R0, R233, RZ ;  /* 0x000000e900387210 */ /* 0x010fc60007f9e0ff */
[----:B------:R-:W2:Y:S01]  /*fd50*/  LDL.LU R240, [R1+0x584] ;  /* 0x0005840001f07983 */ /* 0x000ea20000300800 */
[----:B---3--:R-:W-:-:S03]  /*fd60*/  LEA.HI.X.SX32 R54, R227, R3, 0x1, P2 ;  /* 0x00000003e3367211 */ /* 0x008fc600010f0eff */
[----:B------:R3:W-:Y:S04]  /*fd70*/  STL [R1+0xc70], R56 ;  /* 0x000c703801007387 */ /* 0x0007e80000100800 */
[----:B------:R-:W4:Y:S01]  /*fd80*/  LDL.LU R241, [R1+0x600] ;  /* 0x0006000001f17983 */ /* 0x000f220000300800 */
[----:B------:R-:W-:-:S03]  /*fd90*/  IADD3 R57, P3, R0, R245, RZ ;  /* 0x000000f500397210 */ /* 0x000fc60007f7e0ff */
[----:B------:R-:W4:Y:S01]  /*fda0*/  LDL.LU R242, [R1+0x604] ;  /* 0x0006040001f27983 */ /* 0x000f220000300800 */
[-C--:B-1----:R-:W-:Y:S02]  /*fdb0*/  LEA.HI.X.SX32 R55, R228, R3.reuse, 0x1, P1 ;  /* 0x00000003e4377211 */ /* 0x082fe400008f0eff */
[----:B------:R-:W-:Y:S01]  /*fdc0*/  IADD3 R58, P2, R0, R234, RZ ;  /* 0x000000ea003a7210 */ /* 0x000fe20007f5e0ff */
[----:B------:R1:W-:Y:S01]  /*fdd0*/  STL [R1+0xc6c], R57 ;  /* 0x000c6c3901007387 */ /* 0x0003e20000100800 */
[----:B---3--:R-:W-:-:S03]  /*fde0*/  LEA.HI.X.SX32 R56, R229, R3, 0x1, P0 ;  /* 0x00000003e5387211 */ /* 0x008fc600000f0eff */
[----:B------:R3:W-:Y:S01]  /*fdf0*/  STL [R1+0xc68], R58 ;  /* 0x000c683a01007387 */ /* 0x0007e20000100800 */
[-C--:B-1----:R-:W-:Y:S02]  /*fe00*/  LEA.HI.X.SX32 R57, R232, R3.reuse, 0x1, P6 ;  /* 0x00000003e8397211 */ /* 0x082fe400030f0eff */
[----:B---3--:R-:W-:Y:S02]  /*fe10*/  LEA.HI.X.SX32 R58, R244, R3, 0x1, P5 ;  /* 0x00000003f43a7211 */ /* 0x008fe400028f0eff */
[----:B------:R-:W-:-:S05]  /*fe20*/  IADD3 R59, P1, R0, R235, RZ ;  /* 0x000000eb003b7210 */ /* 0x000fca0007f3e0ff */
[----:B------:R1:W-:Y:S01]  /*fe30*/  STL [R1+0xc64], R59 ;  /* 0x000c643b01007387 */ /* 0x0003e20000100800 */
[C---:B------:R-:W-:Y:S02]  /*fe40*/  IADD3 R60, P0, R0.reuse, R236, RZ ;  /* 0x000000ec003c7210 */ /* 0x040fe40007f1e0ff */
[----:B------:R-:W-:-:S03]  /*fe50*/  IADD3 R61, P6, R0, R237, RZ ;  /* 0x000000ed003d7210 */ /* 0x000fc60007fde0ff */
[----:B------:R3:W-:Y:S04]  /*fe60*/  STL [R1+0xc60], R60 ;  /* 0x000c603c01007387 */ /* 0x0007e80000100800 */
[----:B------:R-:W-:Y:S04]  /*fe70*/  STL [R1+0xc5c], R61 ;  /* 0x000c5c3d01007387 */ /* 0x000fe80000100800 */
[----:B------:R-:W4:Y:S04]  /*fe80*/  LDL.LU R244, [R1+0x608] ;  /* 0x0006080001f47983 */ /* 0x000f280000300800 */
[----:B------:R-:W4:Y:S04]  /*fe90*/  LDL.LU R38, [R1+0x500] ;  /* 0x0005000001267983 */ /* 0x000f280000300800 */
[----:B------:R-:W4:Y:S04]  /*fea0*/  LDL.LU R20, [R1+0x504] ;  /* 0x0005040001147983 */ /* 0x000f280000300800 */
[----:B------:R-:W4:Y:S01]  /*feb0*/  LDL.LU R39, [R1+0x508] ;  /* 0x0005080001277983 */ /* 0x000f220000300800 */
[----:B------:R-:W-:-:S02]  /*fec0*/  IADD3 R62, P5, R0, R238, RZ ;  /* 0x000000ee003e7210 */ /* 0x000fc40007fbe0ff */
[----:B-1----:R-:W-:Y:S02]  /*fed0*/  LEA.HI.X.SX32 R59, R233, R3, 0x1, P4 ;  /* 0x00000003e93b7211 */ /* 0x002fe400020f0eff */
[----:B------:R-:W-:Y:S01]  /*fee0*/  IADD3 R63, P4, R0, R239, RZ ;  /* 0x000000ef003f7210 */ /* 0x000fe20007f9e0ff */
[----:B------:R1:W-:Y:S01]  /*fef0*/  STL [R1+0xc58], R62 ;  /* 0x000c583e01007387 */ /* 0x0003e20000100800 */
[----:B---3--:R-:W-:-:S03]  /*ff00*/  LEA.HI.X.SX32 R60, R245, R3, 0x1, P3 ;  /* 0x00000003f53c7211 */ /* 0x008fc600018f0eff */
[----:B------:R3:W-:Y:S04]  /*ff10*/  STL [R1+0xc54], R63 ;  /* 0x000c543f01007387 */ /* 0x0007e80000100800 */
[----:B------:R-:W3:Y:S01]  /*ff20*/  LDL.LU R245, [R1+0x60c] ;  /* 0x00060c0001f57983 */ /* 0x000ee20000300800 */
[----:B--2---:R-:W-:Y:S02]  /*ff30*/  IADD3 R64, P3, R0, R240, RZ ;  /* 0x000000f000407210 */ /* 0x004fe40007f7e0ff */
[-C--:B-1----:R-:W-:Y:S02]  /*ff40*/  LEA.HI.X.SX32 R62, R235, R3.reuse, 0x1, P1 ;  /* 0x00000003eb3e7211 */ /* 0x082fe400008f0eff */
[-C--:B------:R-:W-:Y:S01]  /*ff50*/  LEA.HI.X.SX32 R61, R234, R3.reuse, 0x1, P2 ;  /* 0x00000003ea3d7211 */ /* 0x080fe200010f0eff */
[----:B------:R1:W-:Y:S01]  /*ff60*/  STL [R1+0xc50], R64 ;  /* 0x000c504001007387 */ /* 0x0003e20000100800 */
[----:B------:R-:W-:-:S02]  /*ff70*/  LEA.HI.X.SX32 R11, R239, R3, 0x1, P4 ;  /* 0x00000003ef0b7211 */ /* 0x000fc400020f0eff */
[C---:B----4-:R-:W-:Y:S02]  /*ff80*/  IADD3 R66, P1, R0.reuse, R242, RZ ;  /* 0x000000f200427210 */ /* 0x050fe40007f3e0ff */
[----:B------:R-:W-:Y:S02]  /*ff90*/  IADD3 R65, P2, R0, R241, RZ ;  /* 0x000000f100417210 */ /* 0x000fe40007f5e0ff */
[-C--:B------:R-:W-:Y:S01]  /*ffa0*/  LEA.HI.X.SX32 R5, R240, R3.reuse, 0x1, P3 ;  /* 0x00000003f0057211 */ /* 0x080fe200018f0eff */
[----:B------:R2:W-:Y:S01]  /*ffb0*/  STL [R1+0xc4c], R66 ;  /* 0x000c4c4201007387 */ /* 0x0005e20000100800 */
[----:B------:R-:W-:Y:S02]  /*ffc0*/  SHF.R.S32.HI R0, RZ, 0x1f, R243 ;  /* 0x0000001fff007819 */ /* 0x000fe400000114f3 */
[-C--:B---3--:R-:W-:Y:S01]  /*ffd0*/  LEA.HI.X.SX32 R63, R236, R3.reuse, 0x1, P0 ;  /* 0x00000003ec3f7211 */ /* 0x088fe200000f0eff */
[----:B------:R3:W-:Y:S01]  /*ffe0*/  STL [R1+0x5f8], R11 ;  /* 0x0005f80b01007387 */ /* 0x0007e20000100800 */
[----:B-1----:R-:W-:-:S02]  /*fff0*/  LEA.HI.X.SX32 R64, R237, R3, 0x1, P6 ;  /* 0x00000003ed407211 */ /* 0x002fc400030f0eff */
[-C--:B------:R-:W-:Y:S01]  /*10000*/  LEA.HI.X.SX32 R4, R241, R3.reuse, 0x1, P2 ;  /* 0x00000003f1047211 */ /* 0x080fe200010f0eff */
[----:B------:R-:W-:Y:S01]  /*10010*/  STL [R1+0x5fc], R5 ;  /* 0x0005fc0501007387 */ /* 0x000fe20000100800 */
[-C--:B--2---:R-:W-:Y:S02]  /*10020*/  LEA.HI.X.SX32 R66, R238, R3.reuse, 0x1, P5 ;  /* 0x00000003ee427211 */ /* 0x084fe400028f0eff */
[----:B------:R-:W-:Y:S02]  /*10030*/  LEA.HI.X.SX32 R3, R242, R3, 0x1, P1 ;  /* 0x00000003f2037211 */ /* 0x000fe400008f0eff */
[----:B------:R-:W2:Y:S01]  /*10040*/  LDL.LU R242, [R1+0x61c] ;  /* 0x00061c0001f27983 */ /* 0x000ea20000300800 */
[----:B---3--:R-:W-:Y:S02]  /*10050*/  LEA.HI R11, R0, R243, RZ, 0x5 ;  /* 0x000000f3000b7211 */ /* 0x008fe400078f28ff */
[----:B------:R-:W-:Y:S01]  /*10060*/  SHF.R.S32.HI R0, RZ, 0x1f, R2 ;  /* 0x0000001fff007819 */ /* 0x000fe20000011402 */
[----:B------:R-:W-:Y:S04]  /*10070*/  STL [R1+0x600], R4 ;  /* 0x0006000401007387 */ /* 0x000fe80000100800 */
[----:B------:R-:W-:Y:S04]  /*10080*/  STL [R1+0x604], R3 ;  /* 0x0006040301007387 */ /* 0x000fe80000100800 */
[----:B------:R-:W-:Y:S01]  /*10090*/  STL [R1+0xb70], R11 ;  /* 0x000b700b01007387 */ /* 0x000fe20000100800 */
[----:B------:R-:W-:-:S02]  /*100a0*/  SHF.R.S32.HI R19, RZ, 0x1f, R244 ;  /* 0x0000001fff137819 */ /* 0x000fc400000114f4 */
[-C--:B------:R-:W-:Y:S02]  /*100b0*/  IADD3 R67, P6, R252, R244.reuse, RZ ;  /* 0x000000f4fc437210 */ /* 0x080fe40007fde0ff */
[-C--:B------:R-:W-:Y:S02]  /*100c0*/  IADD3 R68, P5, R38, R244.reuse, RZ ;  /* 0x000000f426447210 */ /* 0x080fe40007fbe0ff */
[-C--:B------:R-:W-:Y:S02]  /*100d0*/  IADD3 R69, P1, R20, R244.reuse, RZ ;  /* 0x000000f414457210 */ /* 0x080fe40007f3e0ff */
[----:B------:R-:W-:Y:S02]  /*100e0*/  IADD3 R70, P0, R39, R244, RZ ;  /* 0x000000f427467210 */ /* 0x000fe40007f1e0ff */
[----:B------:R-:W3:Y:S04]  /*100f0*/  LDL.LU R244, [R1+0x62c] ;  /* 0x00062c0001f47983 */ /* 0x000ee80000300800 */
[----:B------:R1:W-:Y:S01]  /*10100*/  STL [R1+0xc48], R70 ;  /* 0x000c484601007387 */ /* 0x0003e20000100800 */
[----:B------:R-:W-:-:S02]  /*10110*/  IADD3 R71, P4, R252, R245, RZ ;  /* 0x000000f5fc477210 */ /* 0x000fc40007f9e0ff */
[-C--:B------:R-:W-:Y:S01]  /*10120*/  IADD3 R72, P3, R38, R245.reuse, RZ ;  /* 0x000000f526487210 */ /* 0x080fe20007f7e0ff */
[----:B-1----:R-:W-:Y:S01]  /*10130*/  IMAD.X R70, R16, 0x1, R19, P6 ;  /* 0x0000000110467824 */ /* 0x002fe200030e0613 */
[-C--:B------:R-:W-:Y:S01]  /*10140*/  IADD3 R73, P2, R20, R245.reuse, RZ ;  /* 0x000000f514497210 */ /* 0x080fe20007f5e0ff */
[----:B------:R1:W-:Y:S01]  /*10150*/  STL [R1+0xc44], R71 ;  /* 0x000c444701007387 */ /* 0x0003e20000100800 */
[----:B------:R-:W-:Y:S02]  /*10160*/  SHF.R.S32.HI R21, RZ, 0x1f, R245 ;  /* 0x0000001fff157819 */ /* 0x000fe400000114f5 */
[----:B------:R-:W-:Y:S01]  /*10170*/  IADD3 R74, P6, R39, R245, RZ ;  /* 0x000000f5274a7210 */ /* 0x000fe20007fde0ff */
[----:B------:R4:W-:Y:S04]  /*10180*/  STL [R1+0xc40], R72 ;  /* 0x000c404801007387 */ /* 0x0009e80000100800 */
[----:B------:R4:W-:Y:S04]  /*10190*/  STL [R1+0xc3c], R73 ;  /* 0x000c3c4901007387 */ /* 0x0009e80000100800 */
[----:B------:R-:W3:Y:S04]  /*101a0*/  LDL.LU R245, [R1+0x63c] ;  /* 0x00063c0001f57983 */ /* 0x000ee80000300800 */
[----:B------:R-:W3:Y:S01]  /*101b0*/  LDL.LU R243, [R1+0x64c] ;  /* 0x00064c0001f37983 */ /* 0x000ee20000300800 */
[----:B------:R-:W-:-:S02]  /*101c0*/  SHF.R.S32.HI R26, RZ, 0x1f, R38 ;  /* 0x0000001fff1a7819 */ /* 0x000fc40000011426 */
[----:B------:R-:W-:Y:S01]  /*101d0*/  SHF.R.S32.HI R4, RZ, 0x1f, R20 ;  /* 0x0000001fff047819 */ /* 0x000fe20000011414 */
[----:B------:R4:W-:Y:S01]  /*101e0*/  STL [R1+0xc38], R74 ;  /* 0x000c384a01007387 */ /* 0x0009e20000100800 */
[----:B------:R-:W-:Y:S01]  /*101f0*/  SHF.R.S32.HI R5, RZ, 0x1f, R39 ;  /* 0x0000001fff057819 */ /* 0x000fe20000011427 */
[--C-:B-1----:R-:W-:Y:S01]  /*10200*/  IMAD.X R71, R26, 0x1, R19.reuse, P5 ;  /* 0x000000011a477824 */ /* 0x102fe200028e0613 */
[-C--:B--2---:R-:W-:Y:S01]  /*10210*/  IADD3 R75, P5, R252, R242.reuse, RZ ;  /* 0x000000f2fc4b7210 */ /* 0x084fe20007fbe0ff */
[----:B----4-:R-:W-:Y:S01]  /*10220*/  IMAD.X R72, R4, 0x1, R19, P1 ;  /* 0x0000000104487824 */ /* 0x010fe200008e0613 */
[-C--:B------:R-:W-:Y:S02]  /*10230*/  IADD3 R76, P1, R38, R242.reuse, RZ ;  /* 0x000000f2264c7210 */ /* 0x080fe40007f3e0ff */
[----:B------:R-:W-:Y:S01]  /*10240*/  IADD3.X R73, R5, R19, RZ, P0, !PT ;  /* 0x0000001305497210 */ /* 0x000fe200007fe4ff */
[----:B------:R1:W-:Y:S01]  /*10250*/  STL [R1+0xc34], R75 ;  /* 0x000c344b01007387 */ /* 0x0003e20000100800 */
[-C--:B------:R-:W-:Y:S01]  /*10260*/  IADD3 R77, P0, R20, R242.reuse, RZ ;  /* 0x000000f2144d7210 */ /* 0x080fe20007f1e0ff */
[----:B------:R-:W-:Y:S01]  /*10270*/  IMAD.X R74, R16, 0x1, R21, P4 ;  /* 0x00000001104a7824 */ /* 0x000fe200020e0615 */
[----:B------:R-:W-:Y:S01]  /*10280*/  IADD3 R78, P4, R39, R242, RZ ;  /* 0x000000f2274e7210 */ /* 0x000fe20007f9e0ff */
[----:B------:R2:W-:Y:S01]  /*10290*/  STL [R1+0xc30], R76 ;  /* 0x000c304c01007387 */ /* 0x0005e20000100800 */
[----:B------:R-:W-:-:S03]  /*102a0*/  SHF.R.S32.HI R3, RZ, 0x1f, R242 ;  /* 0x0000001fff037819 */ /* 0x000fc600000114f2 */
[----:B------:R4:W-:Y:S01]  /*102b0*/  STL [R1+0xc2c], R77 ;  /* 0x000c2c4d01007387 */ /* 0x0009e20000100800 */
[----:B-1----:R-:W-:-:S03]  /*102c0*/  IMAD.X R75, R26, 0x1, R21, P3 ;  /* 0x000000011a4b7824 */ /* 0x002fc600018e0615 */
[----:B------:R1:W-:Y:S01]  /*102d0*/  STL [R1+0xc28], R78 ;  /* 0x000c284e01007387 */ /* 0x0003e20000100800 */
[----:B--2---:R-:W-:Y:S01]  /*102e0*/  IMAD.X R76, R4, 0x1, R21, P2 ;  /* 0x00000001044c7824 */ /* 0x004fe200010e0615 */
[----:B----4-:R-:W-:Y:S01]  /*102f0*/  IADD3.X R77, R5, R21, RZ, P6, !PT ;  /* 0x00000015054d7210 */ /* 0x010fe200037fe4ff */
[----:B-1----:R-:W-:Y:S01]  /*10300*/  IMAD.X R78, R16, 0x1, R3, P5 ;  /* 0x00000001104e7824 */ /* 0x002fe200028e0603 */
[-C--:B---3--:R-:W-:Y:S02]  /*10310*/  IADD3 R79, P3, R252, R244.reuse, RZ ;  /* 0x000000f4fc4f7210 */ /* 0x088fe40007f7e0ff */
[-C--:B------:R-:W-:Y:S02]  /*10320*/  IADD3 R80, P2, R38, R244.reuse, RZ ;  /* 0x000000f426507210 */ /* 0x080fe40007f5e0ff */
[----:B------:R-:W-:Y:S01]  /*10330*/  IADD3 R81, P6, R20, R244, RZ ;  /* 0x000000f414517210 */ /* 0x000fe20007fde0ff */
[----:B------:R1:W-:Y:S01]  /*10340*/  STL [R1+0xc24], R79 ;  /* 0x000c244f01007387 */ /* 0x0003e20000100800 */
[----:B------:R-:W-:-:S02]  /*10350*/  SHF.R.S32.HI R19, RZ, 0x1f, R244 ;  /* 0x0000001fff137819 */ /* 0x000fc400000114f4 */
[----:B------:R-:W-:Y:S01]  /*10360*/  IADD3 R82, P5, R39, R244, RZ ;  /* 0x000000f427527210 */ /* 0x000fe20007fbe0ff */
[----:B------:R2:W-:Y:S04]  /*10370*/  STL [R1+0xc20], R80 ;  /* 0x000c205001007387 */ /* 0x0005e80000100800 */
[----:B------:R3:W-:Y:S04]  /*10380*/  STL [R1+0xc1c], R81 ;  /* 0x000c1c5101007387 */ /* 0x0007e80000100800 */
[----:B------:R-:W4:Y:S01]  /*10390*/  LDL.LU R244, [R1+0x65c] ;  /* 0x00065c0001f47983 */ /* 0x000f220000300800 */
[----:B-1----:R-:W-:-:S02]  /*103a0*/  IMAD.X R79, R26, 0x1, R3, P1 ;  /* 0x000000011a4f7824 */ /* 0x002fc400008e0603 */
[----:B--2---:R-:W-:Y:S01]  /*103b0*/  IMAD.X R80, R4, 0x1, R3, P0 ;  /* 0x0000000104507824 */ /* 0x004fe200000e0603 */
[----:B------:R1:W-:Y:S01]  /*103c0*/  STL [R1+0xc18], R82 ;  /* 0x000c185201007387 */ /* 0x0003e20000100800 */
[----:B---3--:R-:W-:Y:S02]  /*103d0*/  IADD3.X R81, R5, R3, RZ, P4, !PT ;  /* 0x0000000305517210 */ /* 0x008fe400027fe4ff */
[-C--:B------:R-:W-:Y:S02]  /*103e0*/  IADD3 R83, P1, R252, R245.reuse, RZ ;  /* 0x000000f5fc537210 */ /* 0x080fe40007f3e0ff */
[-C--:B------:R-:W-:Y:S01]  /*103f0*/  IADD3 R84, P0, R38, R245.reuse, RZ ;  /* 0x000000f526547210 */ /* 0x080fe20007f1e0ff */
[----:B-1----:R-:W-:Y:S01]  /*10400*/  IMAD.X R82, R16, 0x1, R19, P3 ;  /* 0x0000000110527824 */ /* 0x002fe200018e0613 */
[----:B------:R-:W-:Y:S01]  /*10410*/  IADD3 R85, P4, R20, R245, RZ ;  /* 0x000000f514557210 */ /* 0x000fe20007f9e0ff */
[----:B------:R1:W-:Y:S01]  /*10420*/  STL [R1+0xc14], R83 ;  /* 0x000c145301007387 */ /* 0x0003e20000100800 */
[----:B------:R-:W-:-:S02]  /*10430*/  SHF.R.S32.HI R21, RZ, 0x1f, R245 ;  /* 0x0000001fff157819 */ /* 0x000fc400000114f5 */
[----:B------:R-:W-:Y:S01]  /*10440*/  IADD3 R86, P3, R39, R245, RZ ;  /* 0x000000f527567210 */ /* 0x000fe20007f7e0ff */
[----:B------:R2:W-:Y:S04]  /*10450*/  STL [R1+0xc10], R84 ;  /* 0x000c105401007387 */ /* 0x0005e80000100800 */
[----:B------:R3:W-:Y:S04]  /*10460*/  STL [R1+0xc0c], R85 ;  /* 0x000c0c5501007387 */ /* 0x0007e80000100800 */
[----:B------:R-:W4:Y:S01]  /*10470*/  LDL.LU R245, [R1+0x66c] ;  /* 0x00066c0001f57983 */ /* 0x000f220000300800 */
[--C-:B-1----:R-:W-:Y:S01]  /*10480*/  IMAD.X R83, R26, 0x1, R19.reuse, P2 ;  /* 0x000000011a537824 */ /* 0x102fe200010e0613 */
[-C--:B------:R-:W-:Y:S01]  /*10490*/  IADD3 R87, P2, R252, R243.reuse, RZ ;  /* 0x000000f3fc577210 */ /* 0x080fe20007f5e0ff */
[----:B--2---:R-:W-:Y:S01]  /*104a0*/  IMAD.X R84, R4, 0x1, R19, P6 ;  /* 0x0000000104547824 */ /* 0x004fe200030e0613 */
[----:B------:R-:W-:Y:S01]  /*104b0*/  IADD3 R216, P6, R38, R243, RZ ;  /* 0x000000f326d87210 */ /* 0x000fe20007fde0ff */
[----:B------:R1:W-:Y:S01]  /*104c0*/  STL [R1+0xc08], R86 ;  /* 0x000c085601007387 */ /* 0x0003e20000100800 */
[----:B---3--:R-:W-:-:S02]  /*104d0*/  IADD3.X R85, R5, R19, RZ, P5, !PT ;  /* 0x0000001305557210 */ /* 0x008fc40002ffe4ff */
[----:B------:R-:W-:Y:S01]  /*104e0*/  IADD3 R217, P5, R20, R243, RZ ;  /* 0x000000f314d97210 */ /* 0x000fe20007fbe0ff */
[----:B------:R2:W-:Y:S01]  /*104f0*/  STL [R1+0xc04], R87 ;  /* 0x000c045701007387 */ /* 0x0005e20000100800 */
[----:B------:R-:W-:-:S03]  /*10500*/  SHF.R.S32.HI R3, RZ, 0x1f, R243 ;  /* 0x0000001fff037819 */ /* 0x000fc600000114f3 */
[----:B------:R-:W-:Y:S01]  /*10510*/  STL [R1+0xc00], R216 ;  /* 0x000c00d801007387 */ /* 0x000fe20000100800 */
[--C-:B-1----:R-:W-:Y:S01]  /*10520*/  IMAD.X R86, R16, 0x1, R21.reuse, P1 ;  /* 0x0000000110567824 */ /* 0x102fe200008e0615 */
[----:B------:R-:W-:Y:S02]  /*10530*/  IADD3 R218, P1, R39, R243, RZ ;  /* 0x000000f327da7210 */ /* 0x000fe40007f3e0ff */
[----:B------:R1:W-:Y:S04]  /*10540*/  STL [R1+0xbfc], R217 ;  /* 0x000bfcd901007387 */ /* 0x0003e80000100800 */
[----:B------:R-:W3:Y:S04]  /*10550*/  LDL.LU R242, [R1+0x67c] ;  /* 0x00067c0001f27983 */ /* 0x000ee80000300800 */
[----:B------:R-:W3:Y:S01]  /*10560*/  LDL.LU R243, [R1+0x68c] ;  /* 0x00068c0001f37983 */ /* 0x000ee20000300800 */
[--C-:B--2---:R-:W-:Y:S01]  /*10570*/  IMAD.X R87, R26, 0x1, R21.reuse, P0 ;  /* 0x000000011a577824 */ /* 0x104fe200000e0615 */
[----:B-1----:R-:W-:Y:S01]  /*10580*/  IADD3.X R217, R5, R21, RZ, P3, !PT ;  /* 0x0000001505d97210 */ /* 0x002fe20001ffe4ff */
[----:B------:R-:W-:Y:S01]  /*10590*/  IMAD.X R216, R4, 0x1, R21, P4 ;  /* 0x0000000104d87824 */ /* 0x000fe200020e0615 */
[----:B------:R1:W-:Y:S02]  /*105a0*/  STL [R1+0xbf8], R218 ;  /* 0x000bf8da01007387 */ /* 0x0003e40000100800 */
[----:B-1----:R-:W-:Y:S01]  /*105b0*/  IMAD.X R218, R16, 0x1, R3, P2 ;  /* 0x0000000110da7824 */ /* 0x002fe200010e0603 */
[----:B----4-:R-:W-:-:S02]  /*105c0*/  IADD3 R219, P0, R252, R244, RZ ;  /* 0x000000f4fcdb7210 */ /* 0x010fc40007f1e0ff */
[-C--:B------:R-:W-:Y:S02]  /*105d0*/  IADD3 R220, P4, R38, R244.reuse, RZ ;  /* 0x000000f426dc7210 */ /* 0x080fe40007f9e0ff */
[-C--:B------:R-:W-:Y:S01]  /*105e0*/  IADD3 R221, P3, R20, R244.reuse, RZ ;  /* 0x000000f414dd7210 */ /* 0x080fe20007f7e0ff */
[----:B------:R1:W-:Y:S01]  /*105f0*/  STL [R1+0xbf4], R219 ;  /* 0x000bf4db01007387 */ /* 0x0003e20000100800 */
[----:B------:R-:W-:Y:S02]  /*10600*/  SHF.R.S32.HI R19, RZ, 0x1f, R244 ;  /* 0x0000001fff137819 */ /* 0x000fe400000114f4 */
[----:B------:R-:W-:Y:S01]  /*10610*/  IADD3 R222, P2, R39, R244, RZ ;  /* 0x000000f427de7210 */ /* 0x000fe20007f5e0ff */
[----:B------:R2:W-:Y:S04]  /*10620*/  STL [R1+0xbf0], R220 ;  /* 0x000bf0dc01007387 */ /* 0x0005e80000100800 */
[----:B------:R4:W-:Y:S04]  /*10630*/  STL [R1+0xbec], R221 ;  /* 0x000becdd01007387 */ /* 0x0009e80000100800 */
[----:B------:R-:W3:Y:S01]  /*10640*/  LDL.LU R244, [R1+0x69c] ;  /* 0x00069c0001f47983 */ /* 0x000ee20000300800 */
[----:B-1----:R-:W-:-:S02]  /*10650*/  IMAD.X R219, R26, 0x1, R3, P6 ;  /* 0x000000011adb7824 */ /* 0x002fc400030e0603 */
[----:B--2---:R-:W-:Y:S01]  /*10660*/  IMAD.X R220, R4, 0x1, R3, P5 ;  /* 0x0000000104dc7824 */ /* 0x004fe200028e0603 */
[----:B------:R1:W-:Y:S01]  /*10670*/  STL [R1+0xbe8], R222 ;  /* 0x000be8de01007387 */ /* 0x0003e20000100800 */
[----:B----4-:R-:W-:Y:S02]  /*10680*/  IADD3.X R221, R5, R3, RZ, P1, !PT ;  /* 0x0000000305dd7210 */ /* 0x010fe40000ffe4ff */
        /* <DEDUP_REMOVED lines=12> */
[-C--:B---3--:R-:W-:Y:S01]  /*10750*/  IADD3 R227, P4, R252, R242.reuse, RZ ;  /* 0x000000f2fce37210 */ /* 0x088fe20007f9e0ff */
[----:B------:R1:W-:Y:S01]  /*10760*/  STL [R1+0xbd8], R226 ;  /* 0x000bd8e201007387 */ /* 0x0003e20000100800 */
[-C--:B------:R-:W-:Y:S02]  /*10770*/  IADD3 R228, P3, R38, R242.reuse, RZ ;  /* 0x000000f226e47210 */ /* 0x080fe40007f7e0ff */
[----:B----4-:R-:W-:Y:S01]  /*10780*/  IADD3.X R225, R5, R19, RZ, P2, !PT ;  /* 0x0000001305e17210 */ /* 0x010fe200017fe4ff */
[----:B------:R2:W-:Y:S01]  /*10790*/  STL [R1+0xbd4], R227 ;  /* 0x000bd4e301007387 */ /* 0x0005e20000100800 */
[-C--:B------:R-:W-:Y:S02]  /*107a0*/  IADD3 R229, P2, R20, R242.reuse, RZ ;  /* 0x000000f214e57210 */ /* 0x080fe40007f5e0ff */
[----:B------:R-:W-:Y:S01]  /*107b0*/  SHF.R.S32.HI R3, RZ, 0x1f, R242 ;  /* 0x0000001fff037819 */ /* 0x000fe200000114f2 */
[----:B------:R3:W-:Y:S01]  /*107c0*/  STL [R1+0xbd0], R228 ;  /* 0x000bd0e401007387 */ /* 0x0007e20000100800 */
[----:B------:R-:W-:Y:S01]  /*107d0*/  SHF.R.S32.HI R19, RZ, 0x1f, R243 ;  /* 0x0000001fff137819 */ /* 0x000fe200000114f3 */
[--C-:B-1----:R-:W-:Y:S01]  /*107e0*/  IMAD.X R226, R16, 0x1, R21.reuse, P6 ;  /* 0x0000000110e27824 */ /* 0x102fe200030e0615 */
[----:B------:R-:W-:Y:S01]  /*107f0*/  IADD3 R230, P6, R39, R242, RZ ;  /* 0x000000f227e67210 */ /* 0x000fe20007fde0ff */
[----:B------:R1:W-:Y:S01]  /*10800*/  STL [R1+0xbcc], R229 ;  /* 0x000bcce501007387 */ /* 0x0003e20000100800 */
[----:B--2---:R-:W-:Y:S01]  /*10810*/  IMAD.X R227, R26, 0x1, R21, P5 ;  /* 0x000000011ae37824 */ /* 0x004fe200028e0615 */
[----:B------:R-:W-:-:S02]  /*10820*/  IADD3 R231, P5, R252, R243, RZ ;  /* 0x000000f3fce77210 */ /* 0x000fc40007fbe0ff */
[----:B------:R2:W-:Y:S01]  /*10830*/  STL [R1+0xbc8], R230 ;  /* 0x000bc8e601007387 */ /* 0x0005e20000100800 */
[----:B---3--:R-:W-:Y:S01]  /*10840*/  IMAD.X R228, R4, 0x1, R21, P1 ;  /* 0x0000000104e47824 */ /* 0x008fe200008e0615 */
[----:B------:R-:W-:Y:S02]  /*10850*/  IADD3 R232, P1, R38, R243, RZ ;  /* 0x000000f326e87210 */ /* 0x000fe40007f3e0ff */
[----:B------:R3:W-:Y:S01]  /*10860*/  STL [R1+0xbc4], R231 ;  /* 0x000bc4e701007387 */ /* 0x0007e20000100800 */
[----:B-1----:R-:W-:Y:S02]  /*10870*/  IADD3.X R229, R5, R21, RZ, P0, !PT ;  /* 0x0000001505e57210 */ /* 0x002fe400007fe4ff */
[-C--:B------:R-:W-:Y:S01]  /*10880*/  IADD3 R233, P0, R20, R243.reuse, RZ ;  /* 0x000000f314e97210 */ /* 0x080fe20007f1e0ff */
[----:B------:R1:W-:Y:S01]  /*10890*/  STL [R1+0xbc0], R232 ;  /* 0x000bc0e801007387 */ /* 0x0003e20000100800 */
[----:B--2---:R-:W-:Y:S01]  /*108a0*/  IMAD.X R230, R16, 0x1, R3, P4 ;  /* 0x0000000110e67824 */ /* 0x004fe200020e0603 */
[----:B------:R-:W-:-:S02]  /*108b0*/  IADD3 R234, P4, R39, R243, RZ ;  /* 0x000000f327ea7210 */ /* 0x000fc40007f9e0ff */
[----:B------:R2:W-:Y:S04]  /*108c0*/  STL [R1+0xbbc], R233 ;  /* 0x000bbce901007387 */ /* 0x0005e80000100800 */
[----:B------:R-:W4:Y:S01]  /*108d0*/  LDL.LU R246, [R1+0x6bc] ;  /* 0x0006bc0001f67983 */ /* 0x000f220000300800 */
[--C-:B---3--:R-:W-:Y:S02]  /*108e0*/  IMAD.X R231, R26, 0x1, R3.reuse, P3 ;  /* 0x000000011ae77824 */ /* 0x108fe400018e0603 */
[----:B-1----:R-:W-:Y:S01]  /*108f0*/  IMAD.X R232, R4, 0x1, R3, P2 ;  /* 0x0000000104e87824 */ /* 0x002fe200010e0603 */
[----:B------:R1:W-:Y:S01]  /*10900*/  STL [R1+0xbb8], R234 ;  /* 0x000bb8ea01007387 */ /* 0x0003e20000100800 */
[----:B--2---:R-:W-:Y:S01]  /*10910*/  IADD3.X R233, R5, R3, RZ, P6, !PT ;  /* 0x0000000305e97210 */ /* 0x004fe200037fe4ff */
[----:B-1----:R-:W-:Y:S01]  /*10920*/  IMAD.X R234, R16, 0x1, R19, P5 ;  /* 0x0000000110ea7824 */ /* 0x002fe200028e0613 */
[----:B------:R-:W-:-:S02]  /*10930*/  IADD3 R235, P3, R252, R244, RZ ;  /* 0x000000f4fceb7210 */ /* 0x000fc40007f7e0ff */
[-C--:B------:R-:W-:Y:S02]  /*10940*/  IADD3 R236, P2, R38, R244.reuse, RZ ;  /* 0x000000f426ec7210 */ /* 0x080fe40007f5e0ff */
[-C--:B------:R-:W-:Y:S01]  /*10950*/  IADD3 R237, P6, R20, R244.reuse, RZ ;  /* 0x000000f414ed7210 */ /* 0x080fe20007fde0ff */
[----:B------:R1:W-:Y:S01]  /*10960*/  STL [R1+0xbb4], R235 ;  /* 0x000bb4eb01007387 */ /* 0x0003e20000100800 */
[----:B------:R-:W-:Y:S02]  /*10970*/  IADD3 R238, P5, R39, R244, RZ ;  /* 0x000000f427ee7210 */ /* 0x000fe40007fbe0ff */
[----:B------:R-:W-:Y:S01]  /*10980*/  SHF.R.S32.HI R21, RZ, 0x1f, R244 ;  /* 0x0000001fff157819 */ /* 0x000fe200000114f4 */
        /* <DEDUP_REMOVED lines=10> */
[-C--:B------:R-:W-:Y:S01]  /*10a30*/  IADD3 R241, P4, R20, R245.reuse, RZ ;  /* 0x000000f514f17210 */ /* 0x080fe20007f9e0ff */
[----:B------:R1:W-:Y:S01]  /*10a40*/  STL [R1+0xba4], R239 ;  /* 0x000ba4ef01007387 */ /* 0x0003e20000100800 */
[----:B------:R-:W-:-:S02]  /*10a50*/  IADD3 R242, P3, R39, R245, RZ ;  /* 0x000000f527f27210 */ /* 0x000fc40007f7e0ff */
[----:B------:R-:W-:Y:S01]  /*10a60*/  SHF.R.S32.HI R3, RZ, 0x1f, R245 ;  /* 0x0000001fff037819 */ /* 0x000fe200000114f5 */
[----:B------:R-:W-:Y:S04]  /*10a70*/  STL [R1+0xba0], R240 ;  /* 0x000ba0f001007387 */ /* 0x000fe80000100800 */
[----:B------:R2:W-:Y:S04]  /*10a80*/  STL [R1+0xb9c], R241 ;  /* 0x000b9cf101007387 */ /* 0x0005e80000100800 */
[----:B------:R-:W3:Y:S04]  /*10a90*/  LDL.LU R36, [R1+0x6cc] ;  /* 0x0006cc0001247983 */ /* 0x000ee80000300800 */
[----:B------:R-:W3:Y:S01]  /*10aa0*/  LDL.LU R37, [R1+0x6d0] ;  /* 0x0006d00001257983 */ /* 0x000ee20000300800 */
[--C-:B-1----:R-:W-:Y:S01]  /*10ab0*/  IMAD.X R239, R26, 0x1, R21.reuse, P2 ;  /* 0x000000011aef7824 */ /* 0x102fe200010e0615 */
[----:B--2---:R-:W-:Y:S01]  /*10ac0*/  IADD3.X R241, R5, R21, RZ, P5, !PT ;  /* 0x0000001505f17210 */ /* 0x004fe20002ffe4ff */
        /* <DEDUP_REMOVED lines=15> */
[----:B----4-:R-:W-:Y:S01]  /*10bc0*/  IADD3.X R245, R5, R3, RZ, P3, !PT ;  /* 0x0000000305f57210 */ /* 0x010fe20001ffe4ff */
[----:B-1----:R-:W-:Y:S01]  /*10bd0*/  IMAD.X R246, R16, 0x1, R19, P2 ;  /* 0x0000000110f67824 */ /* 0x002fe200010e0613 */
[-C--:B------:R-:W-:Y:S02]  /*10be0*/  IADD3 R247, P0, R252, R250.reuse, RZ ;  /* 0x000000fafcf77210 */ /* 0x080fe40007f1e0ff */
[-C--:B------:R-:W-:Y:S02]  /*10bf0*/  IADD3 R248, P4, R38, R250.reuse, RZ ;  /* 0x000000fa26f87210 */ /* 0x080fe40007f9e0ff */
[----:B------:R-:W-:Y:S01]  /*10c00*/  IADD3 R249, P3, R20, R250, RZ ;  /* 0x000000fa14f97210 */ /* 0x000fe20007f7e0ff */
[----:B------:R1:W-:Y:S01]  /*10c10*/  STL [R1+0xb84], R247 ;  /* 0x000b84f701007387 */ /* 0x0003e20000100800 */
[----:B------:R-:W-:-:S02]  /*10c20*/  SHF.R.S32.HI R21, RZ, 0x1f, R250 ;  /* 0x0000001fff157819 */ /* 0x000fc400000114fa */
        /* <DEDUP_REMOVED lines=8> */
[-C--:B---3--:R-:W-:Y:S02]  /*10cb0*/  IADD3 R251, P6, R252, R36.reuse, RZ ;  /* 0x00000024fcfb7210 */ /* 0x088fe40007fde0ff */
[-C--:B------:R-:W-:Y:S01]  /*10cc0*/  IADD3 R2, P5, R38, R36.reuse, RZ ;  /* 0x0000002426027210 */ /* 0x080fe20007fbe0ff */
[----:B-1----:R-:W-:Y:S01]  /*10cd0*/  IMAD.X R250, R16, 0x1, R21, P0 ;  /* 0x0000000110fa7824 */ /* 0x002fe200000e0615 */
[----:B------:R-:W-:Y:S01]  /*10ce0*/  IADD3 R11, P1, R20, R36, RZ ;  /* 0x00000024140b7210 */ /* 0x000fe20007f3e0ff */
[----:B------:R-:W-:Y:S01]  /*10cf0*/  STL [R1+0xb74], R251 ;  /* 0x000b74fb01007387 */ /* 0x000fe20000100800 */
[----:B------:R-:W-:-:S03]  /*10d00*/  SHF.R.S32.HI R3, RZ, 0x1f, R36 ;  /* 0x0000001fff037819 */ /* 0x000fc60000011424 */
[----:B------:R1:W-:Y:S04]  /*10d10*/  STL [R1+0x50c], R2 ;  /* 0x00050c0201007387 */ /* 0x0003e80000100800 */
[----:B------:R2:W-:Y:S01]  /*10d20*/  STL [R1+0x510], R11 ;  /* 0x0005100b01007387 */ /* 0x0005e20000100800 */
[----:B-1----:R-:W-:-:S03]  /*10d30*/  IADD3 R2, P0, R39, R36, RZ ;  /* 0x0000002427027210 */ /* 0x002fc60007f1e0ff */
[----:B------:R-:W3:Y:S01]  /*10d40*/  LDL.LU R36, [R1+0x6dc] ;  /* 0x0006dc0001247983 */ /* 0x000ee20000300800 */
[--C-:B------:R-:W-:Y:S01]  /*10d50*/  IMAD.X R251, R26, 0x1, R21.reuse, P4 ;  /* 0x000000011afb7824 */ /* 0x100fe200020e0615 */
[----:B--2---:R-:W-:Y:S01]  /*10d60*/  IADD3 R11, P4, R252, R37, RZ ;  /* 0x00000025fc0b7210 */ /* 0x004fe20007f9e0ff */
[----:B------:R-:W-:Y:S01]  /*10d70*/  IMAD.X R12, R4, 0x1, R21, P3 ;  /* 0x00000001040c7824 */ /* 0x000fe200018e0615 */
[----:B------:R1:W-:Y:S01]  /*10d80*/  STL [R1+0x514], R2 ;  /* 0x0005140201007387 */ /* 0x0003e20000100800 */
[----:B------:R-:W-:-:S03]  /*10d90*/  SHF.R.S32.HI R19, RZ, 0x1f, R37 ;  /* 0x0000001fff137819 */ /* 0x000fc60000011425 */
[----:B------:R2:W-:Y:S04]  /*10da0*/  STL [R1+0x518], R11 ;  /* 0x0005180b01007387 */ /* 0x0005e80000100800 */
[----:B------:R4:W-:Y:S01]  /*10db0*/  STL [R1+0xa10], R12 ;  /* 0x000a100c01007387 */ /* 0x0009e20000100800 */
[----:B-1----:R-:W-:Y:S02]  /*10dc0*/  IADD3 R2, P3, R38, R37, RZ ;  /* 0x0000002526027210 */ /* 0x002fe40007f7e0ff */
[----:B--2---:R-:W-:-:S03]  /*10dd0*/  IADD3.X R11, R5, R21, RZ, P2, !PT ;  /* 0x00000015050b7210 */ /* 0x004fc600017fe4ff */
[----:B------:R1:W-:Y:S01]  /*10de0*/  STL [R1+0x51c], R2 ;  /* 0x00051c0201007387 */ /* 0x0003e20000100800 */
[----:B----4-:R-:W-:-:S03]  /*10df0*/  IADD3 R12, P2, R20, R37, RZ ;  /* 0x00000025140c7210 */ /* 0x010fc60007f5e0ff */
[----:B------:R2:W-:Y:S04]  /*10e00*/  STL [R1+0xa14], R11 ;  /* 0x000a140b01007387 */ /* 0x0005e80000100800 */
[----:B------:R4:W-:Y:S01]  /*10e10*/  STL [R1+0x520], R12 ;  /* 0x0005200c01007387 */ /* 0x0009e20000100800 */
[--C-:B-1----:R-:W-:Y:S01]  /*10e20*/  IMAD.X R2, R16, 0x1, R3.reuse, P6 ;  /* 0x0000000110027824 */ /* 0x102fe200030e0603 */
[----:B--2---:R-:W-:Y:S02]  /*10e30*/  IADD3 R11, P6, R39, R37, RZ ;  /* 0x00000025270b7210 */ /* 0x004fe40007fde0ff */
[----:B------:R-:W2:Y:S01]  /*10e40*/  LDL.LU R37, [R1+0x6e0] ;  /* 0x0006e00001257983 */ /* 0x000ea20000300800 */
[--C-:B------:R-:W-:Y:S02]  /*10e50*/  IMAD.X R13, R26, 0x1, R3.reuse, P5 ;  /* 0x000000011a0d7824 */ /* 0x100fe400028e0603 */
[----:B----4-:R-:W-:Y:S01]  /*10e60*/  IMAD.X R12, R4, 0x1, R3, P1 ;  /* 0x00000001040c7824 */ /* 0x010fe200008e0603 */
[----:B------:R1:W-:Y:S04]  /*10e70*/  STL [R1+0xa18], R2 ;  /* 0x000a180201007387 */ /* 0x0003e80000100800 */
[----:B------:R4:W-:Y:S04]  /*10e80*/  STL [R1+0x524], R11 ;  /* 0x0005240b01007387 */ /* 0x0009e80000100800 */
[----:B------:R4:W-:Y:S01]  /*10e90*/  STL [R1+0xa1c], R13 ;  /* 0x000a1c0d01007387 */ /* 0x0009e20000100800 */
[----:B-1----:R-:W-:-:S02]  /*10ea0*/  SHF.R.S32.HI R2, RZ, 0x1f, R22 ;  /* 0x0000001fff027819 */ /* 0x002fc40000011416 */
[-C--:B----4-:R-:W-:Y:S02]  /*10eb0*/  IADD3 R11, P5, R252, R22.reuse, RZ ;  /* 0x00000016fc0b7210 */ /* 0x090fe40007fbe0ff */
[----:B------:R-:W-:-:S03]  /*10ec0*/  IADD3 R13, P1, R38, R22, RZ ;  /* 0x00000016260d7210 */ /* 0x000fc60007f3e0ff */
[----:B------:R1:W-:Y:S04]  /*10ed0*/  STL [R1+0x528], R11 ;  /* 0x0005280b01007387 */ /* 0x0003e80000100800 */
[----:B------:R4:W-:Y:S04]  /*10ee0*/  STL [R1+0xa20], R12 ;  /* 0x000a200c01007387 */ /* 0x0009e80000100800 */
[----:B------:R-:W-:Y:S01]  /*10ef0*/  STL [R1+0x52c], R13 ;  /* 0x00052c0d01007387 */ /* 0x000fe20000100800 */
[----:B-1----:R-:W-:Y:S01]  /*10f00*/  IADD3.X R11, R5, R3, RZ, P0, !PT ;  /* 0x00000003050b7210 */ /* 0x002fe200007fe4ff */
[----:B------:R-:W-:Y:S01]  /*10f10*/  IMAD.X R3, R16, 0x1, R19, P4 ;  /* 0x0000000110037824 */ /* 0x000fe200020e0613 */
[----:B----4-:R-:W-:-:S03]  /*10f20*/  IADD3 R12, P0, R20, R22, RZ ;  /* 0x00000016140c7210 */ /* 0x010fc60007f1e0ff */
[----:B------:R1:W-:Y:S04]  /*10f30*/  STL [R1+0xa24], R11 ;  /* 0x000a240b01007387 */ /* 0x0003e80000100800 */
[----:B------:R4:W-:Y:S01]  /*10f40*/  STL [R1+0x530], R12 ;  /* 0x0005300c01007387 */ /* 0x0009e20000100800 */
[----:B-1----:R-:W-:-:S03]  /*10f50*/  IADD3 R11, P4, R39, R22, RZ ;  /* 0x00000016270b7210 */ /* 0x002fc60007f9e0ff */
[----:B------:R-:W2:Y:S01]  /*10f60*/  LDL.LU R22, [R1+0x6e4] ;  /* 0x0006e40001167983 */ /* 0x000ea20000300800 */
[--C-:B------:R-:W-:Y:S02]  /*10f70*/  IMAD.X R13, R4, 0x1, R19.reuse, P2 ;  /* 0x00000001040d7824 */ /* 0x100fe400010e0613 */
[----:B----4-:R-:W-:Y:S01]  /*10f80*/  IMAD.X R12, R26, 0x1, R19, P3 ;  /* 0x000000011a0c7824 */ /* 0x010fe200018e0613 */
[----:B------:R-:W-:Y:S04]  /*10f90*/  STL [R1+0xa28], R3 ;  /* 0x000a280301007387 */ /* 0x000fe80000100800 */
[----:B------:R1:W-:Y:S04]  /*10fa0*/  STL [R1+0x534], R11 ;  /* 0x0005340b01007387 */ /* 0x0003e80000100800 */
[----:B------:R4:W-:Y:S01]  /*10fb0*/  STL [R1+0xa2c], R12 ;  /* 0x000a2c0c01007387 */ /* 0x0009e20000100800 */
[----:B-1----:R-:W-:-:S02]  /*10fc0*/  IADD3 R11, P3, R252, R35, RZ ;  /* 0x00000023fc0b7210 */ /* 0x002fc40007f7e0ff */
[----:B----4-:R-:W-:Y:S02]  /*10fd0*/  IADD3 R12, P2, R38, R35, RZ ;  /* 0x00000023260c7210 */ /* 0x010fe40007f5e0ff */
[----:B------:R-:W-:Y:S01]  /*10fe0*/  SHF.R.S32.HI R3, RZ, 0x1f, R35 ;  /* 0x0000001fff037819 */ /* 0x000fe20000011423 */
[----:B------:R1:W-:Y:S04]  /*10ff0*/  STL [R1+0x538], R11 ;  /* 0x0005380b01007387 */ /* 0x0003e80000100800 */
[----:B------:R4:W-:Y:S04]  /*11000*/  STL [R1+0xa30], R13 ;  /* 0x000a300d01007387 */ /* 0x0009e80000100800 */
[----:B------:R4:W-:Y:S01]  /*11010*/  STL [R1+0x53c], R12 ;  /* 0x00053c0c01007387 */ /* 0x0009e20000100800 */
[----:B-1----:R-:W-:-:S02]  /*11020*/  IADD3.X R11, R5, R19, RZ, P6, !PT ;  /* 0x00000013050b7210 */ /* 0x002fc400037fe4ff */
[----:B----4-:R-:W-:-:S03]  /*11030*/  IADD3 R13, P6, R20, R35, RZ ;  /* 0x00000023140d7210 */ /* 0x010fc60007fde0ff */
[----:B------:R1:W-:Y:S01]  /*11040*/  STL [R1+0xa34], R11 ;  /* 0x000a340b01007387 */ /* 0x0003e20000100800 */
[----:B------:R-:W-:-:S03]  /*11050*/  IMAD.X R12, R16, 0x1, R2, P5 ;  /* 0x00000001100c7824 */ /* 0x000fc600028e0602 */
[----:B------:R4:W-:Y:S01]  /*11060*/  STL [R1+0x540], R13 ;  /* 0x0005400d01007387 */ /* 0x0009e20000100800 */
[----:B-1----:R-:W-:-:S03]  /*11070*/  IADD3 R11, P5, R39, R35, RZ ;  /* 0x00000023270b7210 */ /* 0x002fc60007fbe0ff */
[----:B------:R-:W2:Y:S01]  /*11080*/  LDL.LU R35, [R1+0x6e8] ;  /* 0x0006e80001237983 */ /* 0x000ea20000300800 */
[----:B---3--:R-:W-:Y:S01]  /*11090*/  SHF.R.S32.HI R19, RZ, 0x1f, R36 ;  /* 0x0000001fff137819 */ /* 0x008fe20000011424 */
[--C-:B----4-:R-:W-:Y:S02]  /*110a0*/  IMAD.X R13, R26, 0x1, R2.reuse, P1 ;  /* 0x000000011a0d7824 */ /* 0x110fe400008e0602 */
[----:B------:R1:W-:Y:S04]  /*110b0*/  STL [R1+0xa38], R12 ;  /* 0x000a380c01007387 */ /* 0x0003e80000100800 */
[----:B------:R3:W-:Y:S04]  /*110c0*/  STL [R1+0x544], R11 ;  /* 0x0005440b01007387 */ /* 0x0007e80000100800 */
[----:B------:R4:W-:Y:S01]  /*110d0*/  STL [R1+0xa3c], R13 ;  /* 0x000a3c0d01007387 */ /* 0x0009e20000100800 */
[----:B-1----:R-:W-:Y:S01]  /*110e0*/  IMAD.X R12, R4, 0x1, R2, P0 ;  /* 0x00000001040c7824 */ /* 0x002fe200000e0602 */
[----:B---3--:R-:W-:-:S02]  /*110f0*/  IADD3 R11, P1, R252, R36, RZ ;  /* 0x00000024fc0b7210 */ /* 0x008fc40007f3e0ff */
[----:B----4-:R-:W-:-:S03]  /*11100*/  IADD3 R13, P0, R38, R36, RZ ;  /* 0x00000024260d7210 */ /* 0x010fc60007f1e0ff */
[----:B------:R1:W-:Y:S04]  /*11110*/  STL [R1+0x548], R11 ;  /* 0x0005480b01007387 */ /* 0x0003e80000100800 */
[----:B------:R3:W-:Y:S04]  /*11120*/  STL [R1+0xa40], R12 ;  /* 0x000a400c01007387 */ /* 0x0007e80000100800 */
[----:B------:R-:W-:Y:S01]  /*11130*/  STL [R1+0x54c], R13 ;  /* 0x00054c0d01007387 */ /* 0x000fe20000100800 */
[----:B-1----:R-:W-:Y:S01]  /*11140*/  IADD3.X R11, R5, R2, RZ, P4, !PT ;  /* 0x00000002050b7210 */ /* 0x002fe200027fe4ff */
[----:B------:R-:W-:Y:S01]  /*11150*/  IMAD.X R2, R16, 0x1, R3, P3 ;  /* 0x0000000110027824 */ /* 0x000fe200018e0603 */
[----:B---3--:R-:W-:-:S03]  /*11160*/  IADD3 R12, P4, R20, R36, RZ ;  /* 0x00000024140c7210 */ /* 0x008fc60007f9e0ff */
[----:B------:R1:W-:Y:S04]  /*11170*/  STL [R1+0xa44], R11 ;  /* 0x000a440b01007387 */ /* 0x0003e80000100800 */
[----:B------:R3:W-:Y:S01]  /*11180*/  STL [R1+0x550], R12 ;  /* 0x0005500c01007387 */ /* 0x0007e20000100800 */
[----:B-1----:R-:W-:-:S03]  /*11190*/  IADD3 R11, P3, R39, R36, RZ ;  /* 0x00000024270b7210 */ /* 0x002fc60007f7e0ff */
[----:B------:R-:W4:Y:S01]  /*111a0*/  LDL.LU R36, [R1+0x6ec] ;  /* 0x0006ec0001247983 */ /* 0x000f220000300800 */
[--C-:B------:R-:W-:Y:S02]  /*111b0*/  IMAD.X R13, R26, 0x1, R3.reuse, P2 ;  /* 0x000000011a0d7824 */ /* 0x100fe400010e0603 */
[----:B---3--:R-:W-:Y:S01]  /*111c0*/  IMAD.X R12, R4, 0x1, R3, P6 ;  /* 0x00000001040c7824 */ /* 0x008fe200030e0603 */
[----:B------:R2:W-:Y:S04]  /*111d0*/  STL [R1+0xa48], R2 ;  /* 0x000a480201007387 */ /* 0x0005e80000100800 */
[----:B------:R1:W-:Y:S04]  /*111e0*/  STL [R1+0x554], R11 ;  /* 0x0005540b01007387 */ /* 0x0003e80000100800 */
[----:B------:R3:W-:Y:S01]  /*111f0*/  STL [R1+0xa4c], R13 ;  /* 0x000a4c0d01007387 */ /* 0x0007e20000100800 */
[----:B--2---:R-:W-:-:S02]  /*11200*/  SHF.R.S32.HI R2, RZ, 0x1f, R37 ;  /* 0x0000001fff027819 */ /* 0x004fc40000011425 */
[-C--:B-1----:R-:W-:Y:S02]  /*11210*/  IADD3 R11, P2, R252, R37.reuse, RZ ;  /* 0x00000025fc0b7210 */ /* 0x082fe40007f5e0ff */
[----:B---3--:R-:W-:-:S03]  /*11220*/  IADD3 R13, P6, R38, R37, RZ ;  /* 0x00000025260d7210 */ /* 0x008fc60007fde0ff */
[----:B------:R1:W-:Y:S04]  /*11230*/  STL [R1+0x558], R11 ;  /* 0x0005580b01007387 */ /* 0x0003e80000100800 */
[----:B------:R2:W-:Y:S04]  /*11240*/  STL [R1+0xa50], R12 ;  /* 0x000a500c01007387 */ /* 0x0005e80000100800 */
[----:B------:R-:W-:Y:S01]  /*11250*/  STL [R1+0x55c], R13 ;  /* 0x00055c0d01007387 */ /* 0x000fe20000100800 */
[----:B-1----:R-:W-:Y:S01]  /*11260*/  IADD3.X R11, R5, R3, RZ, P5, !PT ;  /* 0x00000003050b7210 */ /* 0x002fe20002ffe4ff */
[----:B------:R-:W-:Y:S01]  /*11270*/  IMAD.X R3, R16, 0x1, R19, P1 ;  /* 0x0000000110037824 */ /* 0x000fe200008e0613 */
[----:B--2---:R-:W-:-:S03]  /*11280*/  IADD3 R12, P5, R20, R37, RZ ;  /* 0x00000025140c7210 */ /* 0x004fc60007fbe0ff */
[----:B------:R1:W-:Y:S04]  /*11290*/  STL [R1+0xa54], R11 ;  /* 0x000a540b01007387 */ /* 0x0003e80000100800 */
[----:B------:R2:W-:Y:S01]  /*112a0*/  STL [R1+0x560], R12 ;  /* 0x0005600c01007387 */ /* 0x0005e20000100800 */
[----:B-1----:R-:W-:-:S03]  /*112b0*/  IADD3 R11, P1, R39, R37, RZ ;  /* 0x00000025270b7210 */ /* 0x002fc60007f3e0ff */
[----:B------:R-:W3:Y:S01]  /*112c0*/  LDL.LU R37, [R1+0x6f0] ;  /* 0x0006f00001257983 */ /* 0x000ee20000300800 */
[--C-:B------:R-:W-:Y:S02]  /*112d0*/  IMAD.X R13, R4, 0x1, R19.reuse, P4 ;  /* 0x00000001040d7824 */ /* 0x100fe400020e0613 */
[----:B--2---:R-:W-:Y:S01]  /*112e0*/  IMAD.X R12, R26, 0x1, R19, P0 ;  /* 0x000000011a0c7824 */ /* 0x004fe200000e0613 */
[----:B------:R1:W-:Y:S04]  /*112f0*/  STL [R1+0xa58], R3 ;  /* 0x000a580301007387 */ /* 0x0003e80000100800 */
[----:B------:R2:W-:Y:S04]  /*11300*/  STL [R1+0x564], R11 ;  /* 0x0005640b01007387 */ /* 0x0005e80000100800 */
[----:B------:R2:W-:Y:S01]  /*11310*/  STL [R1+0xa5c], R12 ;  /* 0x000a5c0c01007387 */ /* 0x0005e20000100800 */
[----:B-1----:R-:W-:-:S02]  /*11320*/  SHF.R.S32.HI R3, RZ, 0x1f, R22 ;  /* 0x0000001fff037819 */ /* 0x002fc40000011416 */
[-C--:B--2---:R-:W-:Y:S02]  /*11330*/  IADD3 R11, P0, R252, R22.reuse, RZ ;  /* 0x00000016fc0b7210 */ /* 0x084fe40007f1e0ff */
[----:B------:R-:W-:-:S03]  /*11340*/  IADD3 R12, P4, R38, R22, RZ ;  /* 0x00000016260c7210 */ /* 0x000fc60007f9e0ff */
[----:B------:R1:W-:Y:S04]  /*11350*/  STL [R1+0x568], R11 ;  /* 0x0005680b01007387 */ /* 0x0003e80000100800 */
[----:B------:R2:W-:Y:S04]  /*11360*/  STL [R1+0xa60], R13 ;  /* 0x000a600d01007387 */ /* 0x0005e80000100800 */
[----:B------:R2:W-:Y:S01]  /*11370*/  STL [R1+0x56c], R12 ;  /* 0x00056c0c01007387 */ /* 0x0005e20000100800 */
[----:B-1----:R-:W-:Y:S02]  /*11380*/  IADD3.X R11, R5, R19, RZ, P3, !PT ;  /* 0x00000013050b7210 */ /* 0x002fe40001ffe4ff */
[----:B--2---:R-:W-:-:S03]  /*11390*/  IADD3 R13, P3, R20, R22, RZ ;  /* 0x00000016140d7210 */ /* 0x004fc60007f7e0ff */
[----:B------:R1:W-:Y:S01]  /*113a0*/  STL [R1+0xa64], R11 ;  /* 0x000a640b01007387 */ /* 0x0003e20000100800 */
[----:B------:R-:W-:-:S03]  /*113b0*/  IMAD.X R12, R16, 0x1, R2, P2 ;  /* 0x00000001100c7824 */ /* 0x000fc600010e0602 */
[----:B------:R2:W-:Y:S01]  /*113c0*/  STL [R1+0x570], R13 ;  /* 0x0005700d01007387 */ /* 0x0005e20000100800 */
[----:B-1----:R-:W-:-:S03]  /*113d0*/  IADD3 R11, P2, R39, R22, RZ ;  /* 0x00000016270b7210 */ /* 0x002fc60007f5e0ff */
[----:B------:R-:W3:Y:S01]  /*113e0*/  LDL.LU R22, [R1+0x6f4] ;  /* 0x0006f40001167983 */ /* 0x000ee20000300800 */
[----:B--2---:R-:W-:-:S03]  /*113f0*/  IMAD.X R13, R26, 0x1, R2, P6 ;  /* 0x000000011a0d7824 */ /* 0x004fc600030e0602 */
[----:B------:R1:W-:Y:S04]  /*11400*/  STL [R1+0xa68], R12 ;  /* 0x000a680c01007387 */ /* 0x0003e80000100800 */
[----:B------:R2:W-:Y:S04]  /*11410*/  STL [R1+0x574], R11 ;  /* 0x0005740b01007387 */ /* 0x0005e80000100800 */
[----:B------:R2:W-:Y:S01]  /*11420*/  STL [R1+0xa6c], R13 ;  /* 0x000a6c0d01007387 */ /* 0x0005e20000100800 */
[----:B-1----:R-:W-:Y:S01]  /*11430*/  IMAD.X R12, R4, 0x1, R2, P5 ;  /* 0x00000001040c7824 */ /* 0x002fe200028e0602 */
[----:B--2---:R-:W-:-:S02]  /*11440*/  IADD3 R11, P6, R252, R35, RZ ;  /* 0x00000023fc0b7210 */ /* 0x004fc40007fde0ff */
[-C--:B------:R-:W-:Y:S02]  /*11450*/  IADD3 R13, P5, R38, R35.reuse, RZ ;  /* 0x00000023260d7210 */ /* 0x080fe40007fbe0ff */
[----:B------:R-:W-:Y:S01]  /*11460*/  SHF.R.S32.HI R19, RZ, 0x1f, R35 ;  /* 0x0000001fff137819 */ /* 0x000fe20000011423 */
[----:B------:R1:W-:Y:S04]  /*11470*/  STL [R1+0x578], R11 ;  /* 0x0005780b01007387 */ /* 0x0003e80000100800 */
[----:B------:R2:W-:Y:S04]  /*11480*/  STL [R1+0xa70], R12 ;  /* 0x000a700c01007387 */ /* 0x0005e80000100800 */
[----:B------:R-:W-:Y:S01]  /*11490*/  STL [R1+0x57c], R13 ;  /* 0x00057c0d01007387 */ /* 0x000fe20000100800 */
[----:B-1----:R-:W-:Y:S01]  /*114a0*/  IADD3.X R11, R5, R2, RZ, P1, !PT ;  /* 0x00000002050b7210 */ /* 0x002fe20000ffe4ff */
[----:B------:R-:W-:Y:S01]  /*114b0*/  IMAD.X R2, R16, 0x1, R3, P0 ;  /* 0x0000000110027824 */ /* 0x000fe200000e0603 */
[----:B--2---:R-:W-:-:S03]  /*114c0*/  IADD3 R12, P1, R20, R35, RZ ;  /* 0x00000023140c7210 */ /* 0x004fc60007f3e0ff */
[----:B------:R1:W-:Y:S04]  /*114d0*/  STL [R1+0xa74], R11 ;  /* 0x000a740b01007387 */ /* 0x0003e80000100800 */
[----:B------:R2:W-:Y:S04]  /*114e0*/  STL [R1+0x580], R12 ;  /* 0x0005800c01007387 */ /* 0x0005e80000100800 */
[----:B------:R-:W3:Y:S01]  /*114f0*/  LDL.LU R34, [R1+0x6f8] ;  /* 0x0006f80001227983 */ /* 0x000ee20000300800 */
[----:B-1----:R-:W-:Y:S01]  /*11500*/  IADD3 R11, P0, R39, R35, RZ ;  /* 0x00000023270b7210 */ /* 0x002fe20007f1e0ff */
[----:B------:R-:W-:-:S02]  /*11510*/  IMAD.X R13, R26, 0x1, R3, P4 ;  /* 0x000000011a0d7824 */ /* 0x000fc400020e0603 */
[----:B------:R-:W-:Y:S01]  /*11520*/  STL [R1+0xa78], R2 ;  /* 0x000a780201007387 */ /* 0x000fe20000100800 */
[----:B--2---:R-:W-:-:S03]  /*11530*/  IMAD.X R12, R4, 0x1, R3, P3 ;  /* 0x00000001040c7824 */ /* 0x004fc600018e0603 */
[----:B------:R4:W-:Y:S04]  /*11540*/  STL [R1+0x584], R11 ;  /* 0x0005840b01007387 */ /* 0x0009e80000100800 */
[----:B------:R1:W-:Y:S01]  /*11550*/  STL [R1+0xa7c], R13 ;  /* 0x000a7c0d01007387 */ /* 0x0003e20000100800 */
[-C--:B----4-:R-:W-:Y:S02]  /*11560*/  IADD3 R11, P4, R252, R36.reuse, RZ ;  /* 0x00000024fc0b7210 */ /* 0x090fe40007f9e0ff */
[----:B-1----:R-:W-:-:S03]  /*11570*/  IADD3 R13, P3, R38, R36, RZ ;  /* 0x00000024260d7210 */ /* 0x002fc60007f7e0ff */
[----:B------:R1:W-:Y:S04]  /*11580*/  STL [R1+0x948], R11 ;  /* 0x0009480b01007387 */ /* 0x0003e80000100800 */
[----:B------:R2:W-:Y:S01]  /*11590*/  STL [R1+0xa80], R12 ;  /* 0x000a800c01007387 */ /* 0x0005e20000100800 */
[----:B-1----:R-:W-:-:S03]  /*115a0*/  IADD3.X R11, R5, R3, RZ, P2, !PT ;  /* 0x00000003050b7210 */ /* 0x002fc600017fe4ff */
[----:B------:R-:W-:Y:S01]  /*115b0*/  STL [R1+0x94c], R13 ;  /* 0x00094c0d01007387 */ /* 0x000fe20000100800 */
[----:B--2---:R-:W-:-:S03]  /*115c0*/  IADD3 R12, P2, R20, R36, RZ ;  /* 0x00000024140c7210 */ /* 0x004fc60007f5e0ff */
[----:B------:R1:W-:Y:S04]  /*115d0*/  STL [R1+0xa84], R11 ;  /* 0x000a840b01007387 */ /* 0x0003e80000100800 */
[----:B------:R2:W-:Y:S01]  /*115e0*/  STL [R1+0x970], R12 ;  /* 0x0009700c01007387 */ /* 0x0005e20000100800 */
[----:B------:R-:W-:-:S03]  /*115f0*/  IMAD.X R3, R16, 0x1, R19, P6 ;  /* 0x0000000110037824 */ /* 0x000fc600030e0613 */
[----:B------:R-:W4:Y:S01]  /*11600*/  LDL.LU R35, [R1+0x6fc] ;  /* 0x0006fc0001237983 */ /* 0x000f220000300800 */
[----:B-1----:R-:W-:Y:S01]  /*11610*/  IADD3 R11, P6, R39, R36, RZ ;  /* 0x00000024270b7210 */ /* 0x002fe20007fde0ff */
[----:B--2---:R-:W-:Y:S02]  /*11620*/  IMAD.X R12, R26, 0x1, R19, P5 ;  /* 0x000000011a0c7824 */ /* 0x004fe400028e0613 */
[----:B------:R-:W-:Y:S04]  /*11630*/  STL [R1+0xa88], R3 ;  /* 0x000a880301007387 */ /* 0x000fe80000100800 */
[----:B------:R1:W-:Y:S01]  /*11640*/  STL [R1+0x974], R11 ;  /* 0x0009740b01007387 */ /* 0x0003e20000100800 */
[----:B------:R-:W-:-:S03]  /*11650*/  SHF.R.S32.HI R2, RZ, 0x1f, R36 ;  /* 0x0000001fff027819 */ /* 0x000fc60000011424 */
[----:B------:R2:W-:Y:S01]  /*11660*/  STL [R1+0xa8c], R12 ;  /* 0x000a8c0c01007387 */ /* 0x0005e20000100800 */
[-C--:B---3--:R-:W-:Y:S01]  /*11670*/  IADD3 R13, P5, R252, R37.reuse, RZ ;  /* 0x00000025fc0d7210 */ /* 0x088fe20007fbe0ff */
[----:B-1----:R-:W-:Y:S01]  /*11680*/  IMAD.X R11, R4, 0x1, R19, P1 ;  /* 0x00000001040b7824 */ /* 0x002fe200008e0613 */
[----:B--2---:R-:W-:-:S03]  /*11690*/  IADD3 R12, P1, R38, R37, RZ ;  /* 0x00000025260c7210 */ /* 0x004fc60007f3e0ff */
[----:B------:R1:W-:Y:S04]  /*116a0*/  STL [R1+0x978], R13 ;  /* 0x0009780d01007387 */ /* 0x0003e80000100800 */
[----:B------:R2:W-:Y:S01]  /*116b0*/  STL [R1+0xa90], R11 ;  /* 0x000a900b01007387 */ /* 0x0005e20000100800 */
[----:B-1----:R-:W-:-:S03]  /*116c0*/  IADD3.X R13, R5, R19, RZ, P0, !PT ;  /* 0x00000013050d7210 */ /* 0x002fc600007fe4ff */
[----:B------:R1:W-:Y:S01]  /*116d0*/  STL [R1+0x97c], R12 ;  /* 0x00097c0c01007387 */ /* 0x0003e20000100800 */
[----:B--2---:R-:W-:-:S03]  /*116e0*/  IADD3 R11, P0, R20, R37, RZ ;  /* 0x00000025140b7210 */ /* 0x004fc60007f1e0ff */
[----:B------:R-:W-:Y:S04]  /*116f0*/  STL [R1+0xa94], R13 ;  /* 0x000a940d01007387 */ /* 0x000fe80000100800 */
[----:B------:R-:W2:Y:S01]  /*11700*/  LDL.LU R36, [R1+0x700] ;  /* 0x0007000001247983 */ /* 0x000ea20000300800 */
[----:B-1----:R-:W-:-:S03]  /*11710*/  IMAD.X R12, R16, 0x1, R2, P4 ;  /* 0x00000001100c7824 */ /* 0x002fc600020e0602 */
[----:B------:R1:W-:Y:S04]  /*11720*/  STL [R1+0x980], R11 ;  /* 0x0009800b01007387 */ /* 0x0003e80000100800 */
[----:B------:R3:W-:Y:S01]  /*11730*/  STL [R1+0xa98], R12 ;  /* 0x000a980c01007387 */ /* 0x0007e20000100800 */
[----:B-1----:R-:W-:Y:S01]  /*11740*/  IADD3 R11, P4, R39, R37, RZ ;  /* 0x00000025270b7210 */ /* 0x002fe20007f9e0ff */
[----:B---3--:R-:W-:-:S04]  /*11750*/  IMAD.X R12, R26, 0x1, R2, P3 ;  /* 0x000000011a0c7824 */ /* 0x008fc800018e0602 */
[----:B------:R1:W-:Y:S01]  /*11760*/  STL [R1+0x984], R11 ;  /* 0x0009840b01007387 */ /* 0x0003e20000100800 */
[----:B------:R-:W-:-:S03]  /*11770*/  IMAD.X R13, R4, 0x1, R2, P2 ;  /* 0x00000001040d7824 */ /* 0x000fc600010e0602 */
[----:B------:R3:W-:Y:S01]  /*11780*/  STL [R1+0xa9c], R12 ;  /* 0x000a9c0c01007387 */ /* 0x0007e20000100800 */
[-C--:B-1----:R-:W-:Y:S02]  /*11790*/  IADD3 R11, P3, R252, R22.reuse, RZ ;  /* 0x00000016fc0b7210 */ /* 0x082fe40007f7e0ff */
[----:B---3--:R-:W-:-:S03]  /*117a0*/  IADD3 R12, P2, R38, R22, RZ ;  /* 0x00000016260c7210 */ /* 0x008fc60007f5e0ff */
[----:B------:R1:W-:Y:S01]  /*117b0*/  STL [R1+0x988], R11 ;  /* 0x0009880b01007387 */ /* 0x0003e20000100800 */
[----:B------:R-:W-:-:S03]  /*117c0*/  SHF.R.S32.HI R3, RZ, 0x1f, R37 ;  /* 0x0000001fff037819 */ /* 0x000fc60000011425 */
[----:B------:R-:W-:Y:S04]  /*117d0*/  STL [R1+0xaa4], R13 ;  /* 0x000aa40d01007387 */ /* 0x000fe80000100800 */
[----:B------:R3:W-:Y:S01]  /*117e0*/  STL [R1+0x98c], R12 ;  /* 0x00098c0c01007387 */ /* 0x0007e20000100800 */
[----:B-1----:R-:W-:-:S03]  /*117f0*/  IADD3.X R11, R5, R2, RZ, P6, !PT ;  /* 0x00000002050b7210 */ /* 0x002fc600037fe4ff */
[----:B------:R-:W2:Y:S01]  /*11800*/  LDL.LU R37, [R1+0x704] ;  /* 0x0007040001257983 */ /* 0x000ea20000300800 */
[----:B------:R-:W-:-:S03]  /*11810*/  IADD3 R2, P6, R20, R22, RZ ;  /* 0x0000001614027210 */ /* 0x000fc60007fde0ff */
[----:B------:R1:W-:Y:S01]  /*11820*/  STL [R1+0xaa8], R11 ;  /* 0x000aa80b01007387 */ /* 0x0003e20000100800 */
[----:B---3--:R-:W-:-:S03]  /*11830*/  IMAD.X R12, R16, 0x1, R3, P5 ;  /* 0x00000001100c7824 */ /* 0x008fc600028e0603 */
[----:B------:R-:W-:Y:S01]  /*11840*/  STL [R1+0x990], R2 ;  /* 0x0009900201007387 */ /* 0x000fe20000100800 */
[----:B-1----:R-:W-:-:S03]  /*11850*/  IADD3 R11, P5, R39, R22, RZ ;  /* 0x00000016270b7210 */ /* 0x002fc60007fbe0ff */
[----:B------:R1:W-:Y:S01]  /*11860*/  STL [R1+0xaac], R12 ;  /* 0x000aac0c01007387 */ /* 0x0003e20000100800 */
[----:B------:R-:W-:-:S03]  /*11870*/  IMAD.X R13, R4, 0x1, R3, P0 ;  /* 0x00000001040d7824 */ /* 0x000fc600000e0603 */
[----:B------:R3:W-:Y:S01]  /*11880*/  STL [R1+0x994], R11 ;  /* 0x0009940b01007387 */ /* 0x0007e20000100800 */
[----:B-1----:R-:W-:Y:S01]  /*11890*/  IMAD.X R12, R26, 0x1, R3, P1 ;  /* 0x000000011a0c7824 */ /* 0x002fe200008e0603 */
[----:B------:R-:W-:-:S04]  /*118a0*/  SHF.R.S32.HI R19, RZ, 0x1f, R22 ;  /* 0x0000001fff137819 */ /* 0x000fc80000011416 */
[----:B------:R1:W-:Y:S01]  /*118b0*/  STL [R1+0xab0], R12 ;  /* 0x000ab00c01007387 */ /* 0x0003e20000100800 */
[----:B---3--:R-:W-:-:S05]  /*118c0*/  IADD3 R11, P1, R252, R34, RZ ;  /* 0x00000022fc0b7210 */ /* 0x008fca0007f3e0ff */
[----:B------:R3:W-:Y:S04]  /*118d0*/  STL [R1+0x998], R11 ;  /* 0x0009980b01007387 */ /* 0x0007e80000100800 */
[----:B------:R-:W-:Y:S04]  /*118e0*/  STL [R1+0xab4], R13 ;  /* 0x000ab40d01007387 */ /* 0x000fe80000100800 */
[----:B------:R-:W2:Y:S01]  /*118f0*/  LDL.LU R22, [R1+0x708] ;  /* 0x0007080001167983 */ /* 0x000ea20000300800 */
[----:B-1----:R-:W-:Y:S02]  /*11900*/  IADD3 R12, P0, R38, R34, RZ ;  /* 0x00000022260c7210 */ /* 0x002fe40007f1e0ff */
[----:B---3--:R-:W-:-:S02]  /*11910*/  IADD3.X R11, R5, R3, RZ, P4, !PT ;  /* 0x00000003050b7210 */ /* 0x008fc400027fe4ff */
[-C--:B------:R-:W-:Y:S01]  /*11920*/  IADD3 R3, P4, R20, R34.reuse, RZ ;  /* 0x0000002214037210 */ /* 0x080fe20007f9e0ff */
[----:B------:R-:W-:Y:S04]  /*11930*/  STL [R1+0x99c], R12 ;  /* 0x00099c0c01007387 */ /* 0x000fe80000100800 */
[----:B------:R1:W-:Y:S04]  /*11940*/  STL [R1+0xab8], R11 ;  /* 0x000ab80b01007387 */ /* 0x0003e80000100800 */
[----:B------:R-:W-:Y:S01]  /*11950*/  STL [R1+0x9a0], R3 ;  /* 0x0009a00301007387 */ /* 0x000fe20000100800 */
[----:B-1----:R-:W-:Y:S01]  /*11960*/  IMAD.X R11, R16, 0x1, R19, P3 ;  /* 0x00000001100b7824 */ /* 0x002fe200018e0613 */
[----:B------:R-:W-:-:S04]  /*11970*/  IADD3 R12, P3, R39, R34, RZ ;  /* 0x00000022270c7210 */ /* 0x000fc80007f7e0ff */
[----:B------:R1:W-:Y:S04]  /*11980*/  STL [R1+0xabc], R11 ;  /* 0x000abc0b01007387 */ /* 0x0003e80000100800 */
[----:B------:R4:W-:Y:S01]  /*11990*/  STL [R1+0x9a4], R12 ;  /* 0x0009a40c01007387 */ /* 0x0009e20000100800 */
[--C-:B------:R-:W-:Y:S02]  /*119a0*/  IMAD.X R13, R4, 0x1, R19.reuse, P6 ;  /* 0x00000001040d7824 */ /* 0x100fe400030e0613 */
[----:B-1----:R-:W-:Y:S01]  /*119b0*/  IMAD.X R11, R26, 0x1, R19, P2 ;  /* 0x000000011a0b7824 */ /* 0x002fe200010e0613 */
[----:B----4-:R-:W-:-:S04]  /*119c0*/  IADD3 R12, P2, R252, R35, RZ ;  /* 0x00000023fc0c7210 */ /* 0x010fc80007f5e0ff */
[----:B------:R1:W-:Y:S01]  /*119d0*/  STL [R1+0xac0], R11 ;  /* 0x000ac00b01007387 */ /* 0x0003e20000100800 */
[----:B------:R-:W-:-:S03]  /*119e0*/  SHF.R.S32.HI R2, RZ, 0x1f, R34 ;  /* 0x0000001fff027819 */ /* 0x000fc60000011422 */
[----:B------:R3:W-:Y:S01]  /*119f0*/  STL [R1+0x9a8], R12 ;  /* 0x0009a80c01007387 */ /* 0x0007e20000100800 */
[----:B-1----:R-:W-:-:S03]  /*11a00*/  IADD3 R11, P6, R38, R35, RZ ;  /* 0x00000023260b7210 */ /* 0x002fc60007fde0ff */
[----:B------:R1:W-:Y:S01]  /*11a10*/  STL [R1+0xac4], R13 ;  /* 0x000ac40d01007387 */ /* 0x0003e20000100800 */
[----:B---3--:R-:W-:-:S03]  /*11a20*/  IADD3.X R12, R5, R19, RZ, P5, !PT ;  /* 0x00000013050c7210 */ /* 0x008fc60002ffe4ff */
[----:B------:R3:W-:Y:S04]  /*11a30*/  STL [R1+0x9ac], R11 ;  /* 0x0009ac0b01007387 */ /* 0x0007e80000100800 */
[----:B------:R4:W-:Y:S01]  /*11a40*/  STL [R1+0xac8], R12 ;  /* 0x000ac80c01007387 */ /* 0x0009e20000100800 */
[----:B-1----:R-:W-:Y:S01]  /*11a50*/  IADD3 R13, P5, R20, R35, RZ ;  /* 0x00000023140d7210 */ /* 0x002fe20007fbe0ff */
[----:B---3--:R-:W-:-:S04]  /*11a60*/  IMAD.X R11, R16, 0x1, R2, P1 ;  /* 0x00000001100b7824 */ /* 0x008fc800008e0602 */
[----:B------:R-:W-:Y:S01]  /*11a70*/  STL [R1+0x9b0], R13 ;  /* 0x0009b00d01007387 */ /* 0x000fe20000100800 */
[----:B----4-:R-:W-:-:S03]  /*11a80*/  IADD3 R12, P1, R39, R35, RZ ;  /* 0x00000023270c7210 */ /* 0x010fc60007f3e0ff */
[----:B------:R1:W-:Y:S04]  /*11a90*/  STL [R1+0xacc], R11 ;  /* 0x000acc0b01007387 */ /* 0x0003e80000100800 */
[----:B------:R2:W-:Y:S01]  /*11aa0*/  STL [R1+0x9b4], R12 ;  /* 0x0009b40c01007387 */ /* 0x0005e20000100800 */
[--C-:B-1----:R-:W-:Y:S01]  /*11ab0*/  IMAD.X R11, R26, 0x1, R2.reuse, P0 ;  /* 0x000000011a0b7824 */ /* 0x102fe200000e0602 */
[----:B--2---:R-:W-:Y:S01]  /*11ac0*/  IADD3 R12, P0, R252, R36, RZ ;  /* 0x00000024fc0c7210 */ /* 0x004fe20007f1e0ff */
[----:B------:R-:W-:-:S03]  /*11ad0*/  IMAD.X R13, R4, 0x1, R2, P4 ;  /* 0x00000001040d7824 */ /* 0x000fc600020e0602 */
[----:B------:R1:W-:Y:S01]  /*11ae0*/  STL [R1+0xad0], R11 ;  /* 0x000ad00b01007387 */ /* 0x0003e20000100800 */
[----:B------:R-:W-:-:S03]  /*11af0*/  SHF.R.S32.HI R3, RZ, 0x1f, R35 ;  /* 0x0000001fff037819 */ /* 0x000fc60000011423 */
[----:B------:R2:W-:Y:S01]  /*11b00*/  STL [R1+0x9b8], R12 ;  /* 0x0009b80c01007387 */ /* 0x0005e20000100800 */
[----:B-1----:R-:W-:-:S03]  /*11b10*/  IADD3 R11, P4, R38, R36, RZ ;  /* 0x00000024260b7210 */ /* 0x002fc60007f9e0ff */
[----:B------:R-:W-:Y:S01]  /*11b20*/  STL [R1+0xad4], R13 ;  /* 0x000ad40d01007387 */ /* 0x000fe20000100800 */
[----:B--2---:R-:W-:-:S03]  /*11b30*/  IADD3.X R12, R5, R2, RZ, P3, !PT ;  /* 0x00000002050c7210 */ /* 0x004fc60001ffe4ff */
[----:B------:R1:W-:Y:S01]  /*11b40*/  STL [R1+0x9bc], R11 ;  /* 0x0009bc0b01007387 */ /* 0x0003e20000100800 */
[----:B------:R-:W-:-:S03]  /*11b50*/  IADD3 R2, P3, R20, R36, RZ ;  /* 0x0000002414027210 */ /* 0x000fc60007f7e0ff */
[----:B------:R2:W-:Y:S01]  /*11b60*/  STL [R1+0xad8], R12 ;  /* 0x000ad80c01007387 */ /* 0x0005e20000100800 */
[----:B-1----:R-:W-:-:S03]  /*11b70*/  IMAD.X R11, R16, 0x1, R3, P2 ;  /* 0x00000001100b7824 */ /* 0x002fc600010e0603 */
[----:B------:R-:W-:Y:S01]  /*11b80*/  STL [R1+0x9c0], R2 ;  /* 0x0009c00201007387 */ /* 0x000fe20000100800 */
[----:B--2---:R-:W-:-:S03]  /*11b90*/  IADD3 R12, P2, R39, R36, RZ ;  /* 0x00000024270c7210 */ /* 0x004fc60007f5e0ff */
[----:B------:R1:W-:Y:S04]  /*11ba0*/  STL [R1+0xadc], R11 ;  /* 0x000adc0b01007387 */ /* 0x0003e80000100800 */
[----:B------:R2:W-:Y:S01]  /*11bb0*/  STL [R1+0x9c4], R12 ;  /* 0x0009c40c01007387 */ /* 0x0005e20000100800 */
[--C-:B------:R-:W-:Y:S02]  /*11bc0*/  IMAD.X R13, R4, 0x1, R3.reuse, P5 ;  /* 0x00000001040d7824 */ /* 0x100fe400028e0603 */
[----:B-1----:R-:W-:Y:S01]  /*11bd0*/  IMAD.X R11, R26, 0x1, R3, P6 ;  /* 0x000000011a0b7824 */ /* 0x002fe200030e0603 */
[----:B--2---:R-:W-:-:S04]  /*11be0*/  IADD3 R12, P6, R252, R37, RZ ;  /* 0x00000025fc0c7210 */ /* 0x004fc80007fde0ff */
        /* <DEDUP_REMOVED lines=14> */
[--C-:B-1----:R-:W-:Y:S02]  /*11cd0*/  IMAD.X R11, R26, 0x1, R19.reuse, P4 ;  /* 0x000000011a0b7824 */ /* 0x102fe400020e0613 */
[----:B--2---:R-:W-:-:S03]  /*11ce0*/  IMAD.X R12, R4, 0x1, R19, P3 ;  /* 0x00000001040c7824 */ /* 0x004fc600018e0613 */
[----:B------:R1:W-:Y:S01]  /*11cf0*/  STL [R1+0xaf0], R11 ;  /* 0x000af00b01007387 */ /* 0x0003e20000100800 */
[----:B------:R-:W-:-:S05]  /*11d00*/  SHF.R.S32.HI R2, RZ, 0x1f, R37 ;  /* 0x0000001fff027819 */ /* 0x000fca0000011425 */
[--C-:B------:R-:W-:Y:S02]  /*11d10*/  IMAD.X R14, R26, 0x1, R2.reuse, P5 ;  /* 0x000000011a0e7824 */ /* 0x100fe400028e0602 */
[----:B------:R-:W-:Y:S01]  /*11d20*/  IMAD.X R15, R4, 0x1, R2, P1 ;  /* 0x00000001040f7824 */ /* 0x000fe200008e0602 */
[-C--:B------:R-:W-:Y:S02]  /*11d30*/  IADD3 R13, P4, R252, R22.reuse, RZ ;  /* 0x00000016fc0d7210 */ /* 0x080fe40007f9e0ff */
[----:B-1----:R-:W-:-:S03]  /*11d40*/  IADD3 R11, P3, R38, R22, RZ ;  /* 0x00000016260b7210 */ /* 0x002fc60007f7e0ff */
[----:B------:R-:W-:Y:S04]  /*11d50*/  STL [R1+0x9d8], R13 ;  /* 0x0009d80d01007387 */ /* 0x000fe80000100800 */
[----:B------:R1:W-:Y:S04]  /*11d60*/  STL [R1+0xaf4], R12 ;  /* 0x000af40c01007387 */ /* 0x0003e80000100800 */
[----:B------:R2:W-:Y:S01]  /*11d70*/  STL [R1+0x9dc], R11 ;  /* 0x0009dc0b01007387 */ /* 0x0005e20000100800 */
[----:B-1----:R-:W-:Y:S02]  /*11d80*/  IADD3.X R12, R5, R19, RZ, P2, !PT ;  /* 0x00000013050c7210 */ /* 0x002fe400017fe4ff */
[----:B------:R-:W-:Y:S01]  /*11d90*/  IADD3 R13, P2, R20, R22, RZ ;  /* 0x00000016140d7210 */ /* 0x000fe20007f5e0ff */
[----:B--2---:R-:W-:-:S02]  /*11da0*/  IMAD.X R11, R16, 0x1, R2, P6 ;  /* 0x00000001100b7824 */ /* 0x004fc400030e0602 */
[----:B------:R1:W-:Y:S01]  /*11db0*/  STL [R1+0xaf8], R12 ;  /* 0x000af80c01007387 */ /* 0x0003e20000100800 */
[----:B------:R-:W-:-:S03]  /*11dc0*/  SHF.R.S32.HI R3, RZ, 0x1f, R22 ;  /* 0x0000001fff037819 */ /* 0x000fc60000011416 */
[----:B------:R-:W-:Y:S01]  /*11dd0*/  STL [R1+0x9e0], R13 ;  /* 0x0009e00d01007387 */ /* 0x000fe20000100800 */
[----:B-1----:R-:W-:-:S03]  /*11de0*/  IADD3 R12, P6, R39, R22, RZ ;  /* 0x00000016270c7210 */ /* 0x002fc60007fde0ff */
[----:B------:R-:W-:Y:S04]  /*11df0*/  STL [R1+0xafc], R11 ;  /* 0x000afc0b01007387 */ /* 0x000fe80000100800 */
[----:B------:R1:W-:Y:S04]  /*11e00*/  STL [R1+0x9e4], R12 ;  /* 0x0009e40c01007387 */ /* 0x0003e80000100800 */
[----:B------:R2:W-:Y:S01]  /*11e10*/  STL [R1+0xb00], R14 ;  /* 0x000b000e01007387 */ /* 0x0005e20000100800 */
[----:B-1----:R-:W-:Y:S01]  /*11e20*/  IADD3.X R12, R5, R2, RZ, P0, !PT ;  /* 0x00000002050c7210 */ /* 0x002fe200007fe4ff */
[----:B------:R-:W-:-:S02]  /*11e30*/  IMAD.X R2, R26, 0x1, R3, P3 ;  /* 0x000000011a027824 */ /* 0x000fc400018e0603 */
[----:B--2---:R-:W-:Y:S01]  /*11e40*/  IMAD.X R14, R16, 0x1, R3, P4 ;  /* 0x00000001100e7824 */ /* 0x004fe200020e0603 */
[----:B------:R-:W-:Y:S01]  /*11e50*/  STL [R1+0xb04], R15 ;  /* 0x000b040f01007387 */ /* 0x000fe20000100800 */
[----:B------:R-:W-:-:S03]  /*11e60*/  SHF.R.S32.HI R13, RZ, 0x1f, R10 ;  /* 0x0000001fff0d7819 */ /* 0x000fc6000001140a */
[----:B------:R1:W-:Y:S04]  /*11e70*/  STL [R1+0xb08], R12 ;  /* 0x000b080c01007387 */ /* 0x0003e80000100800 */
[----:B------:R-:W-:Y:S04]  /*11e80*/  STL [R1+0xb0c], R14 ;  /* 0x000b0c0e01007387 */ /* 0x000fe80000100800 */
[----:B------:R2:W-:Y:S01]  /*11e90*/  STL [R1+0xb10], R2 ;  /* 0x000b100201007387 */ /* 0x0005e20000100800 */
[----:B-1----:R-:W-:Y:S01]  /*11ea0*/  IMAD.X R12, R4, 0x1, R3, P2 ;  /* 0x00000001040c7824 */ /* 0x002fe200010e0603 */
[----:B------:R-:W-:Y:S01]  /*11eb0*/  IADD3.X R3, R5, R3, RZ, P6, !PT ;  /* 0x0000000305037210 */ /* 0x000fe200037fe4ff */
[----:B------:R-:W-:Y:S01]  /*11ec0*/  IMAD R28, R13, 0x14, RZ ;  /* 0x000000140d1c7824 */ /* 0x000fe200078e02ff */
[----:B--2---:R-:W-:-:S02]  /*11ed0*/  IADD3 R2, P0, R252, UR4, RZ ;  /* 0x00000004fc027c10 */ /* 0x004fc4000ff1e0ff */
[----:B------:R-:W-:Y:S03]  /*11ee0*/  STL [R1+0xb14], R12 ;  /* 0x000b140c01007387 */ /* 0x000fe60000100800 */
[----:B------:R-:W-:Y:S01]  /*11ef0*/  IMAD.X R13, R16, 0x1, R0, P0 ;  /* 0x00000001100d7824 */ /* 0x000fe200000e0600 */
[----:B------:R-:W-:Y:S04]  /*11f00*/  STL [R1+0xb18], R3 ;  /* 0x000b180301007387 */ /* 0x000fe80000100800 */
[----:B------:R-:W-:Y:S04]  /*11f10*/  STL [R1+0x9e8], R2 ;  /* 0x0009e80201007387 */ /* 0x000fe80000100800 */
[----:B------:R-:W-:Y:S04]  /*11f20*/  STL [R1+0xb1c], R13 ;  /* 0x000b1c0d01007387 */ /* 0x000fe80000100800 */
[----:B------:R-:W-:Y:S04]  /*11f30*/  STL [R1+0x400], RZ ;  /* 0x000400ff01007387 */ /* 0x000fe80000100800 */
        /* <DEDUP_REMOVED lines=255> */
[----:B------:R-:W-:Y:S04]  /*12f30*/  STL [R1], RZ ;  /* 0x000000ff01007387 */ /* 0x000fe80000100800 */
        /* <DEDUP_REMOVED lines=57> */
[----:B------:R-:W-:Y:S01]  /*132d0*/  STL [R1+0xe8], RZ ;  /* 0x0000e8ff01007387 */ /* 0x000fe20000100800 */
[----:B------:R-:W-:-:S03]  /*132e0*/  SHF.L.U64.HI R22, R252, 0x2, R16 ;  /* 0x00000002fc167819 */ /* 0x000fc60000010210 */
[----:B------:R-:W-:Y:S01]  /*132f0*/  STL [R1+0xec], RZ ;  /* 0x0000ecff01007387 */ /* 0x000fe20000100800 */
[----:B------:R-:W-:-:S03]  /*13300*/  SHF.L.U64.HI R252, R7, 0x2, R18 ;  /* 0x0000000207fc7819 */ /* 0x000fc60000010212 */
[----:B------:R-:W-:Y:S04]  /*13310*/  STL [R1+0xf0], RZ ;  /* 0x0000f0ff01007387 */ /* 0x000fe80000100800 */
[----:B------:R-:W-:Y:S04]  /*13320*/  STL [R1+0xf4], RZ ;  /* 0x0000f4ff01007387 */ /* 0x000fe80000100800 */
[----:B------:R-:W-:Y:S04]  /*13330*/  STL [R1+0xf8], RZ ;  /* 0x0000f8ff01007387 */ /* 0x000fe80000100800 */
[----:B------:R-:W-:Y:S04]  /*13340*/  STL [R1+0xfc], RZ ;  /* 0x0000fcff01007387 */ /* 0x000fe80000100800 */
[----:B------:R-:W2:Y:S01]  /*13350*/  LDL.LU R18, [R1+0xcb8] ;  /* 0x000cb80001127983 */ /* 0x000ea20000300800 */
[----:B------:R-:W-:-:S03]  /*13360*/  IMAD.SHL.U32 R7, R7, 0x4, RZ ;  /* 0x0000000407077824 */ /* 0x000fc600078e00ff */
[----:B------:R1:W-:Y:S02]  /*13370*/  STL [R1+0x944], R252 ;  /* 0x000944fc01007387 */ /* 0x0003e40000100800 */
[C---:B-1----:R-:W-:Y:S02]  /*13380*/  SHF.L.U64.HI R252, R8.reuse, 0x2, R23 ;  /* 0x0000000208fc7819 */ /* 0x042fe40000010217 */
[----:B------:R-:W3:Y:S04]  /*13390*/  LDL.LU R23, [R1+0xcb4] ;  /* 0x000cb40001177983 */ /* 0x000ee80000300800 */
[----:B------:R1:W-:Y:S04]  /*133a0*/  STL [R1+0x940], R7 ;  /* 0x0009400701007387 */ /* 0x0003e80000100800 */
[----:B------:R-:W-:Y:S01]  /*133b0*/  STL [R1+0x93c], R252 ;  /* 0x00093cfc01007387 */ /* 0x000fe20000100800 */
[----:B-1----:R-:W-:-:S02]  /*133c0*/  SHF.L.U32 R7, R8, 0x2, RZ ;  /* 0x0000000208077819 */ /* 0x002fc400000006ff */
[C---:B------:R-:W-:Y:S02]  /*133d0*/  SHF.L.U64.HI R8, R9.reuse, 0x2, R40 ;  /* 0x0000000209087819 */ /* 0x040fe40000010228 */
[----:B------:R-:W4:Y:S04]  /*133e0*/  LDL.LU R40, [R1+0xcb0] ;  /* 0x000cb00001287983 */ /* 0x000f280000300800 */
[----:B------:R1:W-:Y:S04]  /*133f0*/  STL [R1+0x938], R7 ;  /* 0x0009380701007387 */ /* 0x0003e80000100800 */
[----:B------:R-:W-:Y:S01]  /*13400*/  STL [R1+0x934], R8 ;  /* 0x0009340801007387 */ /* 0x000fe20000100800 */
[----:B-1----:R-:W-:Y:S01]  /*13410*/  IMAD.SHL.U32 R7, R9, 0x4, RZ ;  /* 0x0000000409077824 */ /* 0x002fe200078e00ff */
[----:B--2---:R-:W-:-:S02]  /*13420*/  SHF.L.U64.HI R9, R18, 0x2, R41 ;  /* 0x0000000212097819 */ /* 0x004fc40000010229 */
[----:B------:R-:W2:Y:S04]  /*13430*/  LDL.LU R41, [R1+0xcac] ;  /* 0x000cac0001297983 */ /* 0x000ea80000300800 */
[----:B------:R1:W-:Y:S04]  /*13440*/  STL [R1+0x930], R7 ;  /* 0x0009300701007387 */ /* 0x0003e80000100800 */
[----:B------:R4:W-:Y:S01]  /*13450*/  STL [R1+0x92c], R9 ;  /* 0x00092c0901007387 */ /* 0x0009e20000100800 */
[----:B-1----:R-:W-:Y:S01]  /*13460*/  IMAD.SHL.U32 R7, R18, 0x4, RZ ;  /* 0x0000000412077824 */ /* 0x002fe200078e00ff */
[----:B---3--:R-:W-:-:S02]  /*13470*/  SHF.L.U64.HI R8, R23, 0x2, R42 ;  /* 0x0000000217087819 */ /* 0x008fc4000001022a */
[----:B------:R-:W3:Y:S04]  /*13480*/  LDL.LU R42, [R1+0xca8] ;  /* 0x000ca800012a7983 */ /* 0x000ee80000300800 */
[----:B------:R1:W-:Y:S04]  /*13490*/  STL [R1+0x928], R7 ;  /* 0x0009280701007387 */ /* 0x0003e80000100800 */
[----:B------:R2:W-:Y:S01]  /*134a0*/  STL [R1+0x924], R8 ;  /* 0x0009240801007387 */ /* 0x0005e20000100800 */
[----:B----4-:R-:W-:-:S03]  /*134b0*/  SHF.L.U64.HI R9, R40, 0x2, R43 ;  /* 0x0000000228097819 */ /* 0x010fc6000001022b */
[----:B------:R-:W4:Y:S01]  /*134c0*/  LDL.LU R43, [R1+0xca4] ;  /* 0x000ca400012b7983 */ /* 0x000f220000300800 */
[----:B-1----:R-:W-:-:S05]  /*134d0*/  IMAD.SHL.U32 R7, R23, 0x4, RZ ;  /* 0x0000000417077824 */ /* 0x002fca00078e00ff */
[----:B------:R1:W-:Y:S04]  /*134e0*/  STL [R1+0x920], R7 ;  /* 0x0009200701007387 */ /* 0x0003e80000100800 */
[----:B------:R3:W-:Y:S01]  /*134f0*/  STL [R1+0x91c], R9 ;  /* 0x00091c0901007387 */ /* 0x0007e20000100800 */
[----:B--2---:R-:W-:-:S03]  /*13500*/  SHF.L.U64.HI R8, R41, 0x2, R44 ;  /* 0x0000000229087819 */ /* 0x004fc6000001022c */
[----:B------:R-:W2:Y:S01]  /*13510*/  LDL.LU R44, [R1+0xca0] ;  /* 0x000ca000012c7983 */ /* 0x000ea20000300800 */
[----:B-1----:R-:W-:-:S05]  /*13520*/  SHF.L.U32 R7, R40, 0x2, RZ ;  /* 0x0000000228077819 */ /* 0x002fca00000006ff */
[----:B------:R1:W-:Y:S04]  /*13530*/  STL [R1+0x918], R7 ;  /* 0x0009180701007387 */ /* 0x0003e80000100800 */
[----:B------:R4:W-:Y:S01]  /*13540*/  STL [R1+0x914], R8 ;  /* 0x0009140801007387 */ /* 0x0009e20000100800 */
[----:B---3--:R-:W-:Y:S01]  /*13550*/  SHF.L.U64.HI R9, R42, 0x2, R45 ;  /* 0x000000022a097819 */ /* 0x008fe2000001022d */
[----:B-1----:R-:W-:Y:S02]  /*13560*/  IMAD.SHL.U32 R7, R41, 0x4, RZ ;  /* 0x0000000429077824 */ /* 0x002fe400078e00ff */
        /* <DEDUP_REMOVED lines=10> */
[----:B-1----:R-:W-:-:S05]  /*13610*/  IMAD.SHL.U32 R7, R43, 0x4, RZ ;  /* 0x000000042b077824 */ /* 0x002fca00078e00ff */
[----:B------:R1:W-:Y:S04]  /*13620*/  STL [R1+0x900], R7 ;  /* 0x0009000701007387 */ /* 0x0003e80000100800 */
[----:B------:R4:W-:Y:S01]  /*13630*/  STL [R1+0x8fc], R9 ;  /* 0x0008fc0901007387 */ /* 0x0009e20000100800 */
[----:B---3--:R-:W-:Y:S02]  /*13640*/  SHF.L.U64.HI R8, R45, 0x2, R48 ;  /* 0x000000022d087819 */ /* 0x008fe40000010230 */
[----:B-1----:R-:W-:Y:S01]  /*13650*/  SHF.L.U32 R7, R44, 0x2, RZ ;  /* 0x000000022c077819 */ /* 0x002fe200000006ff */
[----:B------:R-:W3:Y:S04]  /*13660*/  LDL.LU R48, [R1+0xc90] ;  /* 0x000c900001307983 */ /* 0x000ee80000300800 */
[----:B------:R1:W-:Y:S04]  /*13670*/  STL [R1+0x8f8], R7 ;  /* 0x0008f80701007387 */ /* 0x0003e80000100800 */
[----:B------:R2:W-:Y:S01]  /*13680*/  STL [R1+0x8f4], R8 ;  /* 0x0008f40801007387 */ /* 0x0005e20000100800 */
[----:B----4-:R-:W-:-:S03]  /*13690*/  SHF.L.U64.HI R9, R46, 0x2, R49 ;  /* 0x000000022e097819 */ /* 0x010fc60000010231 */
[----:B------:R-:W4:Y:S01]  /*136a0*/  LDL.LU R49, [R1+0xc8c] ;  /* 0x000c8c0001317983 */ /* 0x000f220000300800 */
[----:B-1----:R-:W-:-:S05]  /*136b0*/  IMAD.SHL.U32 R7, R45, 0x4, RZ ;  /* 0x000000042d077824 */ /* 0x002fca00078e00ff */
[----:B------:R1:W-:Y:S04]  /*136c0*/  STL [R1+0x8f0], R7 ;  /* 0x0008f00701007387 */ /* 0x0003e80000100800 */
[----:B------:R-:W-:Y:S01]  /*136d0*/  STL [R1+0x8ec], R9 ;  /* 0x0008ec0901007387 */ /* 0x000fe20000100800 */
[----:B--2---:R-:W-:-:S03]  /*136e0*/  SHF.L.U64.HI R8, R47, 0x2, R50 ;  /* 0x000000022f087819 */ /* 0x004fc60000010232 */
[----:B------:R-:W2:Y:S01]  /*136f0*/  LDL.LU R50, [R1+0xc88] ;  /* 0x000c880001327983 */ /* 0x000ea20000300800 */
[----:B-1----:R-:W-:-:S05]  /*13700*/  IMAD.SHL.U32 R7, R46, 0x4, RZ ;  /* 0x000000042e077824 */ /* 0x002fca00078e00ff */
[----:B------:R1:W-:Y:S04]  /*13710*/  STL [R1+0x8e8], R7 ;  /* 0x0008e80701007387 */ /* 0x0003e80000100800 */
[----:B------:R4:W-:Y:S01]  /*13720*/  STL [R1+0x8e4], R8 ;  /* 0x0008e40801007387 */ /* 0x0009e20000100800 */
[----:B-1----:R-:W-:Y:S01]  /*13730*/  IMAD.SHL.U32 R7, R47, 0x4, RZ ;  /* 0x000000042f077824 */ /* 0x002fe200078e00ff */
[----:B---3--:R-:W-:Y:S02]  /*13740*/  SHF.L.U64.HI R9, R48, 0x2, R52 ;  /* 0x0000000230097819 */ /* 0x008fe40000010234 */
[----:B------:R-:W3:Y:S04]  /*13750*/  LDL.LU R52, [R1+0xc84] ;  /* 0x000c840001347983 */ /* 0x000ee80000300800 */
[----:B------:R1:W-:Y:S04]  /*13760*/  STL [R1+0x8e0], R7 ;  /* 0x0008e00701007387 */ /* 0x0003e80000100800 */
[----:B------:R1:W-:Y:S01]  /*13770*/  STL [R1+0x8dc], R9 ;  /* 0x0008dc0901007387 */ /* 0x0003e20000100800 */
[----:B----4-:R-:W-:-:S02]  /*13780*/  SHF.L.U64.HI R8, R49, 0x2, R51 ;  /* 0x0000000231087819 */ /* 0x010fc40000010233 */
[----:B-1----:R-:W-:Y:S01]  /*13790*/  SHF.L.U32 R7, R48, 0x2, RZ ;  /* 0x0000000230077819 */ /* 0x002fe200000006ff */
[----:B------:R-:W4:Y:S04]  /*137a0*/  LDL.LU R51, [R1+0xc80] ;  /* 0x000c800001337983 */ /* 0x000f280000300800 */
[----:B------:R1:W-:Y:S04]  /*137b0*/  STL [R1+0x8d8], R7 ;  /* 0x0008d80701007387 */ /* 0x0003e80000100800 */
[----:B------:R-:W4:Y:S01]  /*137c0*/  LDL.LU R9, [R1+0x5f8] ;  /* 0x0005f80001097983 */ /* 0x000f220000300800 */
[----:B-1----:R-:W-:-:S03]  /*137d0*/  IMAD.SHL.U32 R7, R49, 0x4, RZ ;  /* 0x0000000431077824 */ /* 0x002fc600078e00ff */
[----:B------:R1:W-:Y:S04]  /*137e0*/  STL [R1+0x8d4], R8 ;  /* 0x0008d40801007387 */ /* 0x0003e80000100800 */
[----:B-1----:R-:W4:Y:S04]  /*137f0*/  LDL.LU R8, [R1+0x5fc] ;  /* 0x0005fc0001087983 */ /* 0x002f280000300800 */
[----:B------:R1:W-:Y:S01]  /*13800*/  STL [R1+0x8d0], R7 ;  /* 0x0008d00701007387 */ /* 0x0003e20000100800 */
[----:B--2---:R-:W-:-:S03]  /*13810*/  SHF.L.U64.HI R23, R50, 0x2, R53 ;  /* 0x0000000232177819 */ /* 0x004fc60000010235 */
[----:B------:R-:W2:Y:S01]  /*13820*/  LDL.LU R53, [R1+0xc7c] ;  /* 0x000c7c0001357983 */ /* 0x000ea20000300800 */
[----:B------:R-:W-:-:S03]  /*13830*/  IMAD.SHL.U32 R18, R50, 0x4, RZ ;  /* 0x0000000432127824 */ /* 0x000fc600078e00ff */
[----:B-1----:R-:W2:Y:S04]  /*13840*/  LDL.LU R7, [R1+0x600] ;  /* 0x0006000001077983 */ /* 0x002ea80000300800 */
[----:B------:R3:W-:Y:S04]  /*13850*/  STL [R1+0x8cc], R23 ;  /* 0x0008cc1701007387 */ /* 0x0007e80000100800 */
[----:B------:R-:W2:Y:S04]  /*13860*/  LDL.LU R252, [R1+0x604] ;  /* 0x0006040001fc7983 */ /* 0x000ea80000300800 */
[----:B------:R1:W-:Y:S01]  /*13870*/  STL [R1+0x8c8], R18 ;  /* 0x0008c81201007387 */ /* 0x0003e20000100800 */
[----:B---3--:R-:W-:-:S02]  /*13880*/  SHF.L.U64.HI R23, R52, 0x2, R55 ;  /* 0x0000000234177819 */ /* 0x008fc40000010237 */
[C---:B----4-:R-:W-:Y:S02]  /*13890*/  SHF.L.U64.HI R40, R51.reuse, 0x2, R54 ;  /* 0x0000000233287819 */ /* 0x050fe40000010236 */
[----:B------:R-:W3:Y:S01]  /*138a0*/  LDL.LU R54, [R1+0xc78] ;  /* 0x000c780001367983 */ /* 0x000ee20000300800 */
[----:B-1----:R-:W-:-:S03]  /*138b0*/  IMAD.SHL.U32 R18, R51, 0x4, RZ ;  /* 0x0000000433127824 */ /* 0x002fc600078e00ff */
[----:B------:R2:W-:Y:S04]  /*138c0*/  STL [R1+0x8c4], R40 ;  /* 0x0008c42801007387 */ /* 0x0005e80000100800 */
[----:B------:R-:W4:Y:S04]  /*138d0*/  LDL.LU R55, [R1+0xc74] ;  /* 0x000c740001377983 */ /* 0x000f280000300800 */
[----:B------:R1:W-:Y:S04]  /*138e0*/  STL [R1+0x8c0], R18 ;  /* 0x0008c01201007387 */ /* 0x0003e80000100800 */
[----:B------:R-:W-:Y:S01]  /*138f0*/  STL [R1+0x8bc], R23 ;  /* 0x0008bc1701007387 */ /* 0x000fe20000100800 */
[----:B--2---:R-:W-:-:S03]  /*13900*/  SHF.L.U64.HI R40, R53, 0x2, R56 ;  /* 0x0000000235287819 */ /* 0x004fc60000010238 */
[----:B------:R-:W2:Y:S01]  /*13910*/  LDL.LU R56, [R1+0xc70] ;  /* 0x000c700001387983 */ /* 0x000ea20000300800 */
[----:B-1----:R-:W-:-:S05]  /*13920*/  SHF.L.U32 R18, R52, 0x2, RZ ;  /* 0x0000000234127819 */ /* 0x002fca00000006ff */
[----:B------:R1:W-:Y:S04]  /*13930*/  STL [R1+0x8b8], R18 ;  /* 0x0008b81201007387 */ /* 0x0003e80000100800 */
[----:B------:R4:W-:Y:S01]  /*13940*/  STL [R1+0x8b4], R40 ;  /* 0x0008b42801007387 */ /* 0x0009e20000100800 */
[----:B-1----:R-:W-:Y:S01]  /*13950*/  IMAD.SHL.U32 R18, R53, 0x4, RZ ;  /* 0x0000000435127824 */ /* 0x002fe200078e00ff */
[----:B---3--:R-:W-:Y:S02]  /*13960*/  SHF.L.U64.HI R23, R54, 0x2, R57 ;  /* 0x0000000236177819 */ /* 0x008fe40000010239 */
[----:B------:R-:W3:Y:S04]  /*13970*/  LDL.LU R57, [R1+0xc6c] ;  /* 0x000c6c0001397983 */ /* 0x000ee80000300800 */
[----:B------:R1:W-:Y:S01]  /*13980*/  STL [R1+0x8b0], R18 ;  /* 0x0008b01201007387 */ /* 0x0003e20000100800 */
[----:B----4-:R-:W-:-:S03]  /*13990*/  SHF.L.U64.HI R40, R55, 0x2, R58 ;  /* 0x0000000237287819 */ /* 0x010fc6000001023a */
[----:B------:R2:W-:Y:S04]  /*139a0*/  STL [R1+0x8ac], R23 ;  /* 0x0008ac1701007387 */ /* 0x0005e80000100800 */
        /* <DEDUP_REMOVED lines=9> */
[----:B-1----:R-:W-:Y:S02]  /*13a40*/  SHF.L.U32 R18, R56, 0x2, RZ ;  /* 0x0000000238127819 */ /* 0x002fe400000006ff */
[----:B---3--:R-:W-:Y:S02]  /*13a50*/  SHF.L.U64.HI R40, R57, 0x2, R60 ;  /* 0x0000000239287819 */ /* 0x008fe4000001023c */
        /* <DEDUP_REMOVED lines=17> */
[----:B------:R-:W-:Y:S01]  /*13b70*/  STL [R1+0x87c], R23 ;  /* 0x00087c1701007387 */ /* 0x000fe20000100800 */
[----:B----4-:R-:W-:-:S03]  /*13b80*/  SHF.L.U64.HI R40, R61, 0x2, R64 ;  /* 0x000000023d287819 */ /* 0x010fc60000010240 */
[----:B------:R-:W4:Y:S01]  /*13b90*/  LDL.LU R64, [R1+0xc50] ;  /* 0x000c500001407983 */ /* 0x000f220000300800 */
[----:B-1----:R-:W-:-:S05]  /*13ba0*/  SHF.L.U32 R18, R60, 0x2, RZ ;  /* 0x000000023c127819 */ /* 0x002fca00000006ff */
[----:B------:R2:W-:Y:S04]  /*13bb0*/  STL [R1+0x878], R18 ;  /* 0x0008781201007387 */ /* 0x0005e80000100800 */
[----:B------:R-:W-:Y:S01]  /*13bc0*/  STL [R1+0x874], R40 ;  /* 0x0008742801007387 */ /* 0x000fe20000100800 */
[----:B--2---:R-:W-:-:S03]  /*13bd0*/  SHF.L.U64.HI R18, R62, 0x2, R66 ;  /* 0x000000023e127819 */ /* 0x004fc60000010242 */
[----:B------:R-:W2:Y:S01]  /*13be0*/  LDL.LU R66, [R1+0xc4c] ;  /* 0x000c4c0001427983 */ /* 0x000ea20000300800 */
[----:B------:R-:W-:-:S05]  /*13bf0*/  IMAD.SHL.U32 R23, R61, 0x4, RZ ;  /* 0x000000043d177824 */ /* 0x000fca00078e00ff */
[----:B------:R1:W-:Y:S04]  /*13c00*/  STL [R1+0x870], R23 ;  /* 0x0008701701007387 */ /* 0x0003e80000100800 */
[----:B------:R3:W-:Y:S01]  /*13c10*/  STL [R1+0x86c], R18 ;  /* 0x00086c1201007387 */ /* 0x0007e20000100800 */
[----:B-1----:R-:W-:-:S05]  /*13c20*/  IMAD.SHL.U32 R23, R62, 0x4, RZ ;  /* 0x000000043e177824 */ /* 0x002fca00078e00ff */
[----:B------:R-:W-:Y:S01]  /*13c30*/  STL [R1+0x868], R23 ;  /* 0x0008681701007387 */ /* 0x000fe20000100800 */
[----:B------:R-:W-:Y:S02]  /*13c40*/  SHF.L.U64.HI R7, R65, 0x2, R7 ;  /* 0x0000000241077819 */ /* 0x000fe40000010207 */
[C---:B---3--:R-:W-:Y:S01]  /*13c50*/  SHF.L.U64.HI R9, R63.reuse, 0x2, R9 ;  /* 0x000000023f097819 */ /* 0x048fe20000010209 */
[----:B------:R-:W-:-:S04]  /*13c60*/  IMAD.SHL.U32 R18, R63, 0x4, RZ ;  /* 0x000000043f127824 */ /* 0x000fc800078e00ff */
[----:B------:R1:W-:Y:S01]  /*13c70*/  STL [R1+0x864], R9 ;  /* 0x0008640901007387 */ /* 0x0003e20000100800 */
[C---:B----4-:R-:W-:Y:S02]  /*13c80*/  SHF.L.U64.HI R8, R64.reuse, 0x2, R8 ;  /* 0x0000000240087819 */ /* 0x050fe40000010208 */
[----:B-1----:R-:W-:Y:S01]  /*13c90*/  SHF.L.U32 R9, R64, 0x2, RZ ;  /* 0x0000000240097819 */ /* 0x002fe200000006ff */
[----:B------:R-:W-:Y:S04]  /*13ca0*/  STL [R1+0x860], R18 ;  /* 0x0008601201007387 */ /* 0x000fe80000100800 */
[----:B------:R1:W-:Y:S04]  /*13cb0*/  STL [R1+0x85c], R8 ;  /* 0x00085c0801007387 */ /* 0x0003e80000100800 */
[----:B------:R-:W-:Y:S01]  /*13cc0*/  STL [R1+0x858], R9 ;  /* 0x0008580901007387 */ /* 0x000fe20000100800 */
[----:B-1----:R-:W-:-:S03]  /*13cd0*/  IMAD.SHL.U32 R8, R65, 0x4, RZ ;  /* 0x0000000441087824 */ /* 0x002fc600078e00ff */
[----:B------:R-:W-:Y:S04]  /*13ce0*/  STL [R1+0x854], R7 ;  /* 0x0008540701007387 */ /* 0x000fe80000100800 */
[----:B------:R1:W-:Y:S02]  /*13cf0*/  STL [R1+0x850], R8 ;  /* 0x0008500801007387 */ /* 0x0003e40000100800 */
[----:B-1----:R-:W-:Y:S02]  /*13d00*/  SHF.L.U64.HI R8, R67, 0x2, R70 ;  /* 0x0000000243087819 */ /* 0x002fe40000010246 */
[C---:B--2---:R-:W-:Y:S01]  /*13d10*/  SHF.L.U64.HI R9, R66.reuse, 0x2, R252 ;  /* 0x0000000242097819 */ /* 0x044fe200000102fc */
[----:B------:R-:W-:-:S04]  /*13d20*/  IMAD.SHL.U32 R7, R66, 0x4, RZ ;  /* 0x0000000442077824 */ /* 0x000fc800078e00ff */
[----:B------:R1:W-:Y:S04]  /*13d30*/  STL [R1+0x84c], R9 ;  /* 0x00084c0901007387 */ /* 0x0003e80000100800 */
[----:B------:R-:W2:Y:S04]  /*13d40*/  LDL.LU R70, [R1+0xc48] ;  /* 0x000c480001467983 */ /* 0x000ea80000300800 */
[----:B------:R3:W-:Y:S01]  /*13d50*/  STL [R1+0x848], R7 ;  /* 0x0008480701007387 */ /* 0x0007e20000100800 */
[----:B-1----:R-:W-:-:S03]  /*13d60*/  SHF.L.U64.HI R9, R68, 0x2, R71 ;  /* 0x0000000244097819 */ /* 0x002fc60000010247 */
[----:B------:R1:W-:Y:S04]  /*13d70*/  STL [R1+0x844], R8 ;  /* 0x0008440801007387 */ /* 0x0003e80000100800 */
[----:B------:R-:W4:Y:S01]  /*13d80*/  LDL.LU R71, [R1+0xc44] ;  /* 0x000c440001477983 */ /* 0x000f220000300800 */
[----:B---3--:R-:W-:Y:S01]  /*13d90*/  IMAD.SHL.U32 R7, R67, 0x4, RZ ;  /* 0x0000000443077824 */ /* 0x008fe200078e00ff */
[----:B-1----:R-:W-:-:S04]  /*13da0*/  SHF.L.U64.HI R8, R69, 0x2, R72 ;  /* 0x0000000245087819 */ /* 0x002fc80000010248 */
[----:B------:R1:W-:Y:S04]  /*13db0*/  STL [R1+0x840], R7 ;  /* 0x0008400701007387 */ /* 0x0003e80000100800 */
[----:B------:R-:W-:Y:S04]  /*13dc0*/  STL [R1+0x83c], R9 ;  /* 0x00083c0901007387 */ /* 0x000fe80000100800 */
[----:B------:R-:W3:Y:S01]  /*13dd0*/  LDL.LU R72, [R1+0xc40] ;  /* 0x000c400001487983 */ /* 0x000ee20000300800 */
[----:B-1----:R-:W-:-:S05]  /*13de0*/  SHF.L.U32 R7, R68, 0x2, RZ ;  /* 0x0000000244077819 */ /* 0x002fca00000006ff */
[----:B------:R1:W-:Y:S04]  /*13df0*/  STL [R1+0x838], R7 ;  /* 0x0008380701007387 */ /* 0x0003e80000100800 */
[----:B------:R4:W-:Y:S01]  /*13e00*/  STL [R1+0x834], R8 ;  /* 0x0008340801007387 */ /* 0x0009e20000100800 */
[----:B-1----:R-:W-:Y:S01]  /*13e10*/  IMAD.SHL.U32 R7, R69, 0x4, RZ ;  /* 0x0000000445077824 */ /* 0x002fe200078e00ff */
[----:B--2---:R-:W-:Y:S02]  /*13e20*/  SHF.L.U64.HI R9, R70, 0x2, R73 ;  /* 0x0000000246097819 */ /* 0x004fe40000010249 */
[----:B------:R-:W2:Y:S04]  /*13e30*/  LDL.LU R73, [R1+0xc3c] ;  /* 0x000c3c0001497983 */ /* 0x000ea80000300800 */
[----:B------:R1:W-:Y:S04]  /*13e40*/  STL [R1+0x830], R7 ;  /* 0x0008300701007387 */ /* 0x0003e80000100800 */
[----:B------:R3:W-:Y:S01]  /*13e50*/  STL [R1+0x82c], R9 ;  /* 0x00082c0901007387 */ /* 0x0007e20000100800 */
[----:B----4-:R-:W-:-:S03]  /*13e60*/  SHF.L.U64.HI R8, R71, 0x2, R74 ;  /* 0x0000000247087819 */ /* 0x010fc6000001024a */
[----:B------:R-:W4:Y:S01]  /*13e70*/  LDL.LU R74, [R1+0xc38] ;  /* 0x000c3800014a7983 */ /* 0x000f220000300800 */
[----:B-1----:R-:W-:-:S05]  /*13e80*/  IMAD.SHL.U32 R7, R70, 0x4, RZ ;  /* 0x0000000446077824 */ /* 0x002fca00078e00ff */
[----:B------:R1:W-:Y:S04]  /*13e90*/  STL [R1+0x828], R7 ;  /* 0x0008280701007387 */ /* 0x0003e80000100800 */
[----:B------:R-:W-:Y:S01]  /*13ea0*/  STL [R1+0x824], R8 ;  /* 0x0008240801007387 */ /* 0x000fe20000100800 */
[----:B---3--:R-:W-:-:S03]  /*13eb0*/  SHF.L.U64.HI R9, R72, 0x2, R75 ;  /* 0x0000000248097819 */ /* 0x008fc6000001024b */
[----:B------:R-:W3:Y:S01]  /*13ec0*/  LDL.LU R75, [R1+0xc34] ;  /* 0x000c3400014b7983 */ /* 0x000ee20000300800 */
[----:B-1----:R-:W-:-:S05]  /*13ed0*/  IMAD.SHL.U32 R7, R71, 0x4, RZ ;  /* 0x0000000447077824 */ /* 0x002fca00078e00ff */
[----:B------:R1:W-:Y:S04]  /*13ee0*/  STL [R1+0x820], R7 ;  /* 0x0008200701007387 */ /* 0x0003e80000100800 */
[----:B------:R4:W-:Y:S01]  /*13ef0*/  STL [R1+0x81c], R9 ;  /* 0x00081c0901007387 */ /* 0x0009e20000100800 */
[----:B-1----:R-:W-:Y:S02]  /*13f00*/  SHF.L.U32 R7, R72, 0x2, RZ ;  /* 0x0000000248077819 */ /* 0x002fe400000006ff */
        /* <DEDUP_REMOVED lines=21> */
[----:B-1----:R-:W-:-:S05]  /*14060*/  SHF.L.U32 R7, R76, 0x2, RZ ;  /* 0x000000024c077819 */ /* 0x002fca00000006ff */
        /* <DEDUP_REMOVED lines=143> */
[C---:B--2---:R-:W-:Y:S02]  /*14960*/  SHF.L.U64.HI R9, R234.reuse, 0x2, R237 ;  /* 0x00000002ea097819 */ /* 0x044fe400000102ed */
[----:B------:R-:W2:Y:S04]  /*14970*/  LDL.LU R237, [R1+0xbac] ;  /* 0x000bac0001ed7983 */ /* 0x000ea80000300800 */
[----:B------:R1:W-:Y:S04]  /*14980*/  STL [R1+0x710], R7 ;  /* 0x0007100701007387 */ /* 0x0003e80000100800 */
[----:B------:R-:W2:Y:S01]  /*14990*/  LDL.LU R8, [R1+0xa10] ;  /* 0x000a100001087983 */ /* 0x000ea20000300800 */
[----:B-1----:R-:W-:-:S03]  /*149a0*/  IMAD.SHL.U32 R7, R234, 0x4, RZ ;  /* 0x00000004ea077824 */ /* 0x002fc600078e00ff */
[----:B------:R4:W-:Y:S04]  /*149b0*/  STL [R1+0x70c], R9 ;  /* 0x00070c0901007387 */ /* 0x0009e80000100800 */
[----:B------:R1:W-:Y:S01]  /*149c0*/  STL [R1+0x708], R7 ;  /* 0x0007080701007387 */ /* 0x0003e20000100800 */
[----:B----4-:R-:W-:-:S03]  /*149d0*/  SHF.L.U64.HI R9, R235, 0x2, R238 ;  /* 0x00000002eb097819 */ /* 0x010fc600000102ee */
[----:B------:R-:W4:Y:S01]  /*149e0*/  LDL.LU R238, [R1+0xba8] ;  /* 0x000ba80001ee7983 */ /* 0x000f220000300800 */
[----:B---3--:R-:W-:-:S03]  /*149f0*/  SHF.L.U64.HI R18, R236, 0x2, R239 ;  /* 0x00000002ec127819 */ /* 0x008fc600000102ef */
[----:B------:R3:W-:Y:S04]  /*14a00*/  STL [R1+0x704], R9 ;  /* 0x0007040901007387 */ /* 0x0007e80000100800 */
[----:B------:R-:W4:Y:S01]  /*14a10*/  LDL.LU R239, [R1+0xba4] ;  /* 0x000ba40001ef7983 */ /* 0x000f220000300800 */
[----:B-1----:R-:W-:Y:S01]  /*14a20*/  IMAD.SHL.U32 R7, R235, 0x4, RZ ;  /* 0x00000004eb077824 */ /* 0x002fe200078e00ff */
[----:B---3--:R-:W-:-:S04]  /*14a30*/  SHF.L.U32 R9, R236, 0x2, RZ ;  /* 0x00000002ec097819 */ /* 0x008fc800000006ff */
[----:B------:R1:W-:Y:S04]  /*14a40*/  STL [R1+0x700], R7 ;  /* 0x0007000701007387 */ /* 0x0003e80000100800 */
[----:B-1----:R-:W3:Y:S04]  /*14a50*/  LDL.LU R7, [R1+0xa14] ;  /* 0x000a140001077983 */ /* 0x002ee80000300800 */
[----:B------:R-:W-:Y:S04]  /*14a60*/  STL [R1+0x6fc], R18 ;  /* 0x0006fc1201007387 */ /* 0x000fe80000100800 */
[----:B------:R-:W3:Y:S04]  /*14a70*/  LDL.LU R252, [R1+0xa18] ;  /* 0x000a180001fc7983 */ /* 0x000ee80000300800 */
[----:B------:R1:W-:Y:S01]  /*14a80*/  STL [R1+0x6f8], R9 ;  /* 0x0006f80901007387 */ /* 0x0003e20000100800 */
[----:B--2---:R-:W-:-:S03]  /*14a90*/  SHF.L.U64.HI R23, R237, 0x2, R240 ;  /* 0x00000002ed177819 */ /* 0x004fc600000102f0 */
[----:B------:R-:W2:Y:S01]  /*14aa0*/  LDL.LU R240, [R1+0xba0] ;  /* 0x000ba00001f07983 */ /* 0x000ea20000300800 */
[----:B-1----:R-:W-:-:S03]  /*14ab0*/  IMAD.SHL.U32 R9, R237, 0x4, RZ ;  /* 0x00000004ed097824 */ /* 0x002fc600078e00ff */
[----:B------:R1:W-:Y:S01]  /*14ac0*/  STL [R1+0x6f4], R23 ;  /* 0x0006f41701007387 */ /* 0x0003e20000100800 */
[----:B----4-:R-:W-:-:S03]  /*14ad0*/  SHF.L.U64.HI R18, R238, 0x2, R241 ;  /* 0x00000002ee127819 */ /* 0x010fc600000102f1 */
[----:B------:R-:W4:Y:S04]  /*14ae0*/  LDL.LU R241, [R1+0xb9c] ;  /* 0x000b9c0001f17983 */ /* 0x000f280000300800 */
[----:B------:R1:W-:Y:S02]  /*14af0*/  STL [R1+0x6f0], R9 ;  /* 0x0006f00901007387 */ /* 0x0003e40000100800 */
[----:B-1----:R-:W-:Y:S02]  /*14b00*/  SHF.L.U64.HI R23, R239, 0x2, R242 ;  /* 0x00000002ef177819 */ /* 0x002fe400000102f2 */
[----:B------:R-:W-:Y:S04]  /*14b10*/  STL [R1+0x6ec], R18 ;  /* 0x0006ec1201007387 */ /* 0x000fe80000100800 */
[----:B------:R-:W3:Y:S01]  /*14b20*/  LDL.LU R242, [R1+0xb98] ;  /* 0x000b980001f27983 */ /* 0x000ee20000300800 */
[----:B------:R-:W-:-:S05]  /*14b30*/  IMAD.SHL.U32 R9, R238, 0x4, RZ ;  /* 0x00000004ee097824 */ /* 0x000fca00078e00ff */
[----:B------:R1:W-:Y:S04]  /*14b40*/  STL [R1+0x6e8], R9 ;  /* 0x0006e80901007387 */ /* 0x0003e80000100800 */
[----:B------:R-:W-:Y:S01]  /*14b50*/  STL [R1+0x6e4], R23 ;  /* 0x0006e41701007387 */ /* 0x000fe20000100800 */
[----:B-1----:R-:W-:Y:S01]  /*14b60*/  IMAD.SHL.U32 R9, R239, 0x4, RZ ;  /* 0x00000004ef097824 */ /* 0x002fe200078e00ff */
[C---:B--2---:R-:W-:Y:S02]  /*14b70*/  SHF.L.U64.HI R18, R240.reuse, 0x2, R243 ;  /* 0x00000002f0127819 */ /* 0x044fe400000102f3 */
[----:B------:R-:W2:Y:S04]  /*14b80*/  LDL.LU R243, [R1+0xb94] ;  /* 0x000b940001f37983 */ /* 0x000ea80000300800 */
[----:B------:R1:W-:Y:S04]  /*14b90*/  STL [R1+0x6e0], R9 ;  /* 0x0006e00901007387 */ /* 0x0003e80000100800 */
[----:B------:R3:W-:Y:S01]  /*14ba0*/  STL [R1+0x6dc], R18 ;  /* 0x0006dc1201007387 */ /* 0x0007e20000100800 */
[----:B-1----:R-:W-:-:S02]  /*14bb0*/  SHF.L.U32 R9, R240, 0x2, RZ ;  /* 0x00000002f0097819 */ /* 0x002fc400000006ff */
[----:B----4-:R-:W-:Y:S02]  /*14bc0*/  SHF.L.U64.HI R23, R241, 0x2, R244 ;  /* 0x00000002f1177819 */ /* 0x010fe400000102f4 */
[----:B------:R-:W4:Y:S04]  /*14bd0*/  LDL.LU R244, [R1+0xb90] ;  /* 0x000b900001f47983 */ /* 0x000f280000300800 */
[----:B------:R1:W-:Y:S04]  /*14be0*/  STL [R1+0x6d8], R9 ;  /* 0x0006d80901007387 */ /* 0x0003e80000100800 */
[----:B------:R-:W-:Y:S01]  /*14bf0*/  STL [R1+0x6d4], R23 ;  /* 0x0006d41701007387 */ /* 0x000fe20000100800 */
[----:B---3--:R-:W-:-:S03]  /*14c00*/  SHF.L.U64.HI R18, R242, 0x2, R245 ;  /* 0x00000002f2127819 */ /* 0x008fc600000102f5 */
[----:B------:R-:W3:Y:S01]  /*14c10*/  LDL.LU R245, [R1+0xb8c] ;  /* 0x000b8c0001f57983 */ /* 0x000ee20000300800 */
[----:B-1----:R-:W-:-:S05]  /*14c20*/  IMAD.SHL.U32 R9, R241, 0x4, RZ ;  /* 0x00000004f1097824 */ /* 0x002fca00078e00ff */
[----:B------:R1:W-:Y:S04]  /*14c30*/  STL [R1+0x6d0], R9 ;  /* 0x0006d00901007387 */ /* 0x0003e80000100800 */
[----:B------:R-:W-:Y:S01]  /*14c40*/  STL [R1+0x6cc], R18 ;  /* 0x0006cc1201007387 */ /* 0x000fe20000100800 */
[----:B-1----:R-:W-:Y:S01]  /*14c50*/  IMAD.SHL.U32 R9, R242, 0x4, RZ ;  /* 0x00000004f2097824 */ /* 0x002fe200078e00ff */
[C---:B--2---:R-:W-:Y:S02]  /*14c60*/  SHF.L.U64.HI R23, R243.reuse, 0x2, R246 ;  /* 0x00000002f3177819 */ /* 0x044fe400000102f6 */
[----:B------:R-:W2:Y:S04]  /*14c70*/  LDL.LU R246, [R1+0xb88] ;  /* 0x000b880001f67983 */ /* 0x000ea80000300800 */
[----:B------:R1:W-:Y:S04]  /*14c80*/  STL [R1+0x6c8], R9 ;  /* 0x0006c80901007387 */ /* 0x0003e80000100800 */
[----:B------:R3:W-:Y:S01]  /*14c90*/  STL [R1+0x6c4], R23 ;  /* 0x0006c41701007387 */ /* 0x0007e20000100800 */
[----:B-1----:R-:W-:Y:S01]  /*14ca0*/  IMAD.SHL.U32 R9, R243, 0x4, RZ ;  /* 0x00000004f3097824 */ /* 0x002fe200078e00ff */
[----:B----4-:R-:W-:-:S02]  /*14cb0*/  SHF.L.U64.HI R18, R244, 0x2, R247 ;  /* 0x00000002f4127819 */ /* 0x010fc400000102f7 */
[----:B------:R-:W4:Y:S04]  /*14cc0*/  LDL.LU R247, [R1+0xb84] ;  /* 0x000b840001f77983 */ /* 0x000f280000300800 */
[----:B------:R1:W-:Y:S04]  /*14cd0*/  STL [R1+0x6c0], R9 ;  /* 0x0006c00901007387 */ /* 0x0003e80000100800 */
[----:B------:R-:W-:Y:S01]  /*14ce0*/  STL [R1+0x6bc], R18 ;  /* 0x0006bc1201007387 */ /* 0x000fe20000100800 */
[----:B---3--:R-:W-:-:S03]  /*14cf0*/  SHF.L.U64.HI R23, R245, 0x2, R248 ;  /* 0x00000002f5177819 */ /* 0x008fc600000102f8 */
[----:B------:R-:W3:Y:S01]  /*14d00*/  LDL.LU R248, [R1+0xb80] ;  /* 0x000b800001f87983 */ /* 0x000ee20000300800 */
[----:B-1----:R-:W-:-:S05]  /*14d10*/  SHF.L.U32 R9, R244, 0x2, RZ ;  /* 0x00000002f4097819 */ /* 0x002fca00000006ff */
        /* <DEDUP_REMOVED lines=17> */
[----:B-1----:R-:W-:-:S05]  /*14e30*/  SHF.L.U32 R9, R248, 0x2, RZ ;  /* 0x00000002f8097819 */ /* 0x002fca00000006ff */
[----:B------:R1:W-:Y:S04]  /*14e40*/  STL [R1+0x698], R9 ;  /* 0x0006980901007387 */ /* 0x0003e80000100800 */
[----:B-1----:R-:W3:Y:S01]  /*14e50*/  LDL.LU R9, [R1+0xa1c] ;  /* 0x000a1c0001097983 */ /* 0x002ee20000300800 */
[C---:B--2---:R-:W-:Y:S01]  /*14e60*/  SHF.L.U64.HI R8, R249.reuse, 0x2, R8 ;  /* 0x00000002f9087819 */ /* 0x044fe20000010208 */
[----:B------:R-:W-:-:S04]  /*14e70*/  IMAD.SHL.U32 R18, R249, 0x4, RZ ;  /* 0x00000004f9127824 */ /* 0x000fc800078e00ff */
[----:B------:R1:W-:Y:S04]  /*14e80*/  STL [R1+0x694], R8 ;  /* 0x0006940801007387 */ /* 0x0003e80000100800 */
[----:B-1----:R-:W2:Y:S04]  /*14e90*/  LDL.LU R8, [R1+0x50c] ;  /* 0x00050c0001087983 */ /* 0x002ea80000300800 */
[----:B------:R3:W-:Y:S01]  /*14ea0*/  STL [R1+0x690], R18 ;  /* 0x0006901201007387 */ /* 0x0007e20000100800 */
[C---:B----4-:R-:W-:Y:S01]  /*14eb0*/  SHF.L.U64.HI R7, R250.reuse, 0x2, R7 ;  /* 0x00000002fa077819 */ /* 0x050fe20000010207 */
[----:B------:R-:W-:-:S04]  /*14ec0*/  IMAD.SHL.U32 R23, R250, 0x4, RZ ;  /* 0x00000004fa177824 */ /* 0x000fc800078e00ff */
[----:B------:R1:W-:Y:S04]  /*14ed0*/  STL [R1+0x68c], R7 ;  /* 0x00068c0701007387 */ /* 0x0003e80000100800 */
[----:B------:R-:W-:Y:S01]  /*14ee0*/  STL [R1+0x688], R23 ;  /* 0x0006881701007387 */ /* 0x000fe20000100800 */
[----:B---3--:R-:W-:-:S03]  /*14ef0*/  SHF.L.U64.HI R18, R251, 0x2, R252 ;  /* 0x00000002fb127819 */ /* 0x008fc600000102fc */
[----:B------:R-:W3:Y:S01]  /*14f00*/  LDL.LU R63, [R1+0xa20] ;  /* 0x000a2000013f7983 */ /* 0x000ee20000300800 */
[----:B-1----:R-:W-:-:S03]  /*14f10*/  IMAD.SHL.U32 R7, R251, 0x4, RZ ;  /* 0x00000004fb077824 */ /* 0x002fc600078e00ff */
[----:B------:R-:W-:Y:S04]  /*14f20*/  STL [R1+0x684], R18 ;  /* 0x0006841201007387 */ /* 0x000fe80000100800 */
[----:B------:R-:W3:Y:S04]  /*14f30*/  LDL.LU R62, [R1+0x510] ;  /* 0x00051000013e7983 */ /* 0x000ee80000300800 */
[----:B------:R1:W-:Y:S04]  /*14f40*/  STL [R1+0x680], R7 ;  /* 0x0006800701007387 */ /* 0x0003e80000100800 */
        /* <DEDUP_REMOVED lines=22> */
[----:B-1----:R-:W4:Y:S04]  /*150b0*/  LDL.LU R7, [R1+0xa50] ;  /* 0x000a500001077983 */ /* 0x002f280000300800 */
[----:B------:R-:W4:Y:S04]  /*150c0*/  LDL.LU R252, [R1+0x540] ;  /* 0x0005400001fc7983 */ /* 0x000f280000300800 */
[----:B------:R-:W4:Y:S01]  /*150d0*/  LDL.LU R23, [R1+0xa54] ;  /* 0x000a540001177983 */ /* 0x000f220000300800 */
[----:B--2---:R-:W-:-:S02]  /*150e0*/  SHF.L.U64.HI R9, R8, 0x2, R9 ;  /* 0x0000000208097819 */ /* 0x004fc40000010209 */
[----:B------:R-:W-:-:S03]  /*150f0*/  SHF.L.U32 R8, R8, 0x2, RZ ;  /* 0x0000000208087819 */ /* 0x000fc600000006ff */
[----:B------:R1:W-:Y:S04]  /*15100*/  STL [R1+0x67c], R9 ;  /* 0x00067c0901007387 */ /* 0x0003e80000100800 */
[----:B------:R-:W2:Y:S04]  /*15110*/  LDL.LU R18, [R1+0x544] ;  /* 0x0005440001127983 */ /* 0x000ea80000300800 */
[----:B------:R1:W-:Y:S04]  /*15120*/  STL [R1+0x678], R8 ;  /* 0x0006780801007387 */ /* 0x0003e80000100800 */
[----:B-1----:R-:W2:Y:S04]  /*15130*/  LDL.LU R9, [R1+0xa58] ;  /* 0x000a580001097983 */ /* 0x002ea80000300800 */
[----:B------:R-:W2:Y:S01]  /*15140*/  LDL.LU R8, [R1+0x548] ;  /* 0x0005480001087983 */ /* 0x000ea20000300800 */
[C---:B---3--:R-:W-:Y:S01]  /*15150*/  SHF.L.U64.HI R65, R62.reuse, 0x2, R63 ;  /* 0x000000023e417819 */ /* 0x048fe2000001023f */
[----:B------:R-:W-:-:S04]  /*15160*/  IMAD.SHL.U32 R64, R62, 0x4, RZ ;  /* 0x000000043e407824 */ /* 0x000fc800078e00ff */
[----:B------:R-:W-:Y:S01]  /*15170*/  STL [R1+0x674], R65 ;  /* 0x0006744101007387 */ /* 0x000fe20000100800 */
[C---:B----4-:R-:W-:Y:S01]  /*15180*/  SHF.L.U64.HI R63, R60.reuse, 0x2, R61 ;  /* 0x000000023c3f7819 */ /* 0x050fe2000001023d */
[----:B------:R-:W-:Y:S02]  /*15190*/  IMAD.SHL.U32 R62, R60, 0x4, RZ ;  /* 0x000000043c3e7824 */ /* 0x000fe400078e00ff */
[----:B------:R-:W-:Y:S01]  /*151a0*/  STL [R1+0x670], R64 ;  /* 0x0006704001007387 */ /* 0x000fe20000100800 */
[C---:B------:R-:W-:Y:S01]  /*151b0*/  SHF.L.U64.HI R61, R58.reuse, 0x2, R59 ;  /* 0x000000023a3d7819 */ /* 0x040fe2000001023b */
[----:B------:R-:W-:Y:S02]  /*151c0*/  IMAD.SHL.U32 R60, R58, 0x4, RZ ;  /* 0x000000043a3c7824 */ /* 0x000fe400078e00ff */
[----:B------:R1:W-:Y:S04]  /*151d0*/  STL [R1+0x66c], R63 ;  /* 0x00066c3f01007387 */ /* 0x0003e80000100800 */
[----:B------:R3:W-:Y:S01]  /*151e0*/  STL [R1+0x668], R62 ;  /* 0x0006683e01007387 */ /* 0x0007e20000100800 */
[----:B------:R-:W-:-:S02]  /*151f0*/  SHF.L.U64.HI R59, R56, 0x2, R57 ;  /* 0x00000002383b7819 */ /* 0x000fc40000010239 */
[----:B------:R-:W-:Y:S01]  /*15200*/  SHF.L.U32 R58, R56, 0x2, RZ ;  /* 0x00000002383a7819 */ /* 0x000fe200000006ff */
[----:B------:R4:W-:Y:S01]  /*15210*/  STL [R1+0x664], R61 ;  /* 0x0006643d01007387 */ /* 0x0009e20000100800 */
[C---:B------:R-:W-:Y:S01]  /*15220*/  SHF.L.U64.HI R57, R54.reuse, 0x2, R55 ;  /* 0x0000000236397819 */ /* 0x040fe20000010237 */
[----:B------:R-:W-:Y:S02]  /*15230*/  IMAD.SHL.U32 R56, R54, 0x4, RZ ;  /* 0x0000000436387824 */ /* 0x000fe400078e00ff */
[----:B------:R4:W-:Y:S04]  /*15240*/  STL [R1+0x660], R60 ;  /* 0x0006603c01007387 */ /* 0x0009e80000100800 */
[----:B------:R4:W-:Y:S01]  /*15250*/  STL [R1+0x65c], R59 ;  /* 0x00065c3b01007387 */ /* 0x0009e20000100800 */
[C---:B------:R-:W-:Y:S01]  /*15260*/  SHF.L.U64.HI R55, R52.reuse, 0x2, R53 ;  /* 0x0000000234377819 */ /* 0x040fe20000010235 */
[----:B------:R-:W-:-:S02]  /*15270*/  IMAD.SHL.U32 R54, R52, 0x4, RZ ;  /* 0x0000000434367824 */ /* 0x000fc400078e00ff */
[----:B------:R4:W-:Y:S04]  /*15280*/  STL [R1+0x658], R58 ;  /* 0x0006583a01007387 */ /* 0x0009e80000100800 */
[----:B------:R4:W-:Y:S01]  /*15290*/  STL [R1+0x654], R57 ;  /* 0x0006543901007387 */ /* 0x0009e20000100800 */
[C---:B------:R-:W-:Y:S01]  /*152a0*/  SHF.L.U64.HI R53, R50.reuse, 0x2, R51 ;  /* 0x0000000232357819 */ /* 0x040fe20000010233 */
[----:B------:R-:W-:Y:S02]  /*152b0*/  IMAD.SHL.U32 R52, R50, 0x4, RZ ;  /* 0x0000000432347824 */ /* 0x000fe400078e00ff */
[----:B------:R4:W-:Y:S04]  /*152c0*/  STL [R1+0x650], R56 ;  /* 0x0006503801007387 */ /* 0x0009e80000100800 */
[----:B------:R4:W-:Y:S01]  /*152d0*/  STL [R1+0x64c], R55 ;  /* 0x00064c3701007387 */ /* 0x0009e20000100800 */
[----:B------:R-:W-:-:S02]  /*152e0*/  SHF.L.U64.HI R51, R48, 0x2, R49 ;  /* 0x0000000230337819 */ /* 0x000fc40000010231 */
[----:B------:R-:W-:Y:S01]  /*152f0*/  SHF.L.U32 R50, R48, 0x2, RZ ;  /* 0x0000000230327819 */ /* 0x000fe200000006ff */
[----:B------:R4:W-:Y:S04]  /*15300*/  STL [R1+0x648], R54 ;  /* 0x0006483601007387 */ /* 0x0009e80000100800 */
        /* <DEDUP_REMOVED lines=17> */
[----:B------:R-:W-:-:S03]  /*15420*/  SHF.L.U64.HI R41, R252, 0x2, R7 ;  /* 0x00000002fc297819 */ /* 0x000fc60000010207 */
[----:B------:R4:W-:Y:S01]  /*15430*/  STL [R1+0x620], R44 ;  /* 0x0006202c01007387 */ /* 0x0009e20000100800 */
[----:B------:R-:W-:-:S03]  /*15440*/  IMAD.SHL.U32 R40, R252, 0x4, RZ ;  /* 0x00000004fc287824 */ /* 0x000fc600078e00ff */
[----:B------:R4:W-:Y:S04]  /*15450*/  STL [R1+0x61c], R43 ;  /* 0x00061c2b01007387 */ /* 0x0009e80000100800 */
[----:B------:R4:W-:Y:S04]  /*15460*/  STL [R1+0x618], R42 ;  /* 0x0006182a01007387 */ /* 0x0009e80000100800 */
[----:B------:R-:W4:Y:S04]  /*15470*/  LDL.LU R7, [R1+0xa5c] ;  /* 0x000a5c0001077983 */ /* 0x000f280000300800 */
[----:B------:R4:W-:Y:S04]  /*15480*/  STL [R1+0x614], R41 ;  /* 0x0006142901007387 */ /* 0x0009e80000100800 */
[----:B------:R-:W4:Y:S04]  /*15490*/  LDL.LU R252, [R1+0x54c] ;  /* 0x00054c0001fc7983 */ /* 0x000f280000300800 */
[----:B------:R4:W-:Y:S01]  /*154a0*/  STL [R1+0x610], R40 ;  /* 0x0006102801007387 */ /* 0x0009e20000100800 */
[C---:B--2---:R-:W-:Y:S01]  /*154b0*/  SHF.L.U64.HI R23, R18.reuse, 0x2, R23 ;  /* 0x0000000212177819 */ /* 0x044fe20000010217 */
[----:B------:R-:W-:-:S04]  /*154c0*/  IMAD.SHL.U32 R18, R18, 0x4, RZ ;  /* 0x0000000412127824 */ /* 0x000fc800078e00ff */
[----:B------:R-:W-:Y:S04]  /*154d0*/  STL [R1+0x60c], R23 ;  /* 0x00060c1701007387 */ /* 0x000fe80000100800 */
[----:B------:R-:W-:Y:S04]  /*154e0*/  STL [R1+0x608], R18 ;  /* 0x0006081201007387 */ /* 0x000fe80000100800 */
[----:B-1----:R-:W2:Y:S01]  /*154f0*/  LDL.LU R63, [R1+0xa60] ;  /* 0x000a6000013f7983 */ /* 0x002ea20000300800 */
[C---:B------:R-:W-:Y:S01]  /*15500*/  SHF.L.U64.HI R9, R8.reuse, 0x2, R9 ;  /* 0x0000000208097819 */ /* 0x040fe20000010209 */
[----:B------:R-:W-:-:S04]  /*15510*/  IMAD.SHL.U32 R8, R8, 0x4, RZ ;  /* 0x0000000408087824 */ /* 0x000fc800078e00ff */
[----:B------:R1:W-:Y:S04]  /*15520*/  STL [R1+0x604], R9 ;  /* 0x0006040901007387 */ /* 0x0003e80000100800 */
[----:B---3--:R-:W2:Y:S04]  /*15530*/  LDL.LU R62, [R1+0x550] ;  /* 0x00055000013e7983 */ /* 0x008ea80000300800 */
[----:B------:R3:W-:Y:S04]  /*15540*/  STL [R1+0x600], R8 ;  /* 0x0006000801007387 */ /* 0x0007e80000100800 */
[----:B----4-:R-:W4:Y:S04]  /*15550*/  LDL.LU R61, [R1+0xa64] ;  /* 0x000a6400013d7983 */ /* 0x010f280000300800 */
        /* <DEDUP_REMOVED lines=22> */
[----:B---3--:R-:W3:Y:S04]  /*156c0*/  LDL.LU R8, [R1+0x580] ;  /* 0x0005800001087983 */ /* 0x008ee80000300800 */
[----:B------:R-:W3:Y:S01]  /*156d0*/  LDL.LU R23, [R1+0xa94] ;  /* 0x000a940001177983 */ /* 0x000ee20000300800 */
[----:B------:R-:W-:-:S02]  /*156e0*/  SHF.L.U64.HI R18, R252, 0x2, R7 ;  /* 0x00000002fc127819 */ /* 0x000fc40000010207 */
[----:B------:R-:W-:-:S03]  /*156f0*/  SHF.L.U32 R7, R252, 0x2, RZ ;  /* 0x00000002fc077819 */ /* 0x000fc600000006ff */
[----:B------:R1:W-:Y:S04]  /*15700*/  STL [R1+0x5fc], R18 ;  /* 0x0005fc1201007387 */ /* 0x0003e80000100800 */
[----:B-1----:R-:W3:Y:S04]  /*15710*/  LDL.LU R18, [R1+0x584] ;  /* 0x0005840001127983 */ /* 0x002ee80000300800 */
[----:B------:R1:W-:Y:S04]  /*15720*/  STL [R1+0x5f8], R7 ;  /* 0x0005f80701007387 */ /* 0x0003e80000100800 */
[----:B-1----:R-:W3:Y:S04]  /*15730*/  LDL.LU R7, [R1+0xa98] ;  /* 0x000a980001077983 */ /* 0x002ee80000300800 */
[----:B------:R-:W3:Y:S01]  /*15740*/  LDL R252, [R1+0x948] ;  /* 0x0009480001fc7983 */ /* 0x000ee20000100800 */
[C---:B--2---:R-:W-:Y:S01]  /*15750*/  SHF.L.U64.HI R65, R62.reuse, 0x2, R63 ;  /* 0x000000023e417819 */ /* 0x044fe2000001023f */
[----:B------:R-:W-:-:S04]  /*15760*/  IMAD.SHL.U32 R64, R62, 0x4, RZ ;  /* 0x000000043e407824 */ /* 0x000fc800078e00ff */
[----:B------:R-:W-:Y:S01]  /*15770*/  STL [R1+0x5f4], R65 ;  /* 0x0005f44101007387 */ /* 0x000fe20000100800 */
[C---:B----4-:R-:W-:Y:S01]  /*15780*/  SHF.L.U64.HI R63, R60.reuse, 0x2, R61 ;  /* 0x000000023c3f7819 */ /* 0x050fe2000001023d */
[----:B------:R-:W-:Y:S02]  /*15790*/  IMAD.SHL.U32 R62, R60, 0x4, RZ ;  /* 0x000000043c3e7824 */ /* 0x000fe400078e00ff */
[----:B------:R-:W-:Y:S01]  /*157a0*/  STL [R1+0x5f0], R64 ;  /* 0x0005f04001007387 */ /* 0x000fe20000100800 */
[C---:B------:R-:W-:Y:S01]  /*157b0*/  SHF.L.U64.HI R61, R58.reuse, 0x2, R59 ;  /* 0x000000023a3d7819 */ /* 0x040fe2000001023b */
[----:B------:R-:W-:Y:S02]  /*157c0*/  IMAD.SHL.U32 R60, R58, 0x4, RZ ;  /* 0x000000043a3c7824 */ /* 0x000fe400078e00ff */
[----:B------:R-:W-:Y:S04]  /*157d0*/  STL [R1+0x5ec], R63 ;  /* 0x0005ec3f01007387 */ /* 0x000fe80000100800 */
[----:B------:R-:W-:Y:S01]  /*157e0*/  STL [R1+0x5e8], R62 ;  /* 0x0005e83e01007387 */ /* 0x000fe20000100800 */
[----:B------:R-:W-:-:S02]  /*157f0*/  SHF.L.U64.HI R59, R56, 0x2, R57 ;  /* 0x00000002383b7819 */ /* 0x000fc40000010239 */
[----:B------:R-:W-:Y:S01]  /*15800*/  SHF.L.U32 R58, R56, 0x2, RZ ;  /* 0x00000002383a7819 */ /* 0x000fe200000006ff */
[----:B------:R-:W-:Y:S01]  /*15810*/  STL [R1+0x5e4], R61 ;  /* 0x0005e43d01007387 */ /* 0x000fe20000100800 */
[C---:B------:R-:W-:Y:S01]  /*15820*/  SHF.L.U64.HI R57, R54.reuse, 0x2, R55 ;  /* 0x0000000236397819 */ /* 0x040fe20000010237 */
[----:B------:R-:W-:Y:S02]  /*15830*/  IMAD.SHL.U32 R56, R54, 0x4, RZ ;  /* 0x0000000436387824 */ /* 0x000fe400078e00ff */
[----:B------:R-:W-:Y:S04]  /*15840*/  STL [R1+0x5e0], R60 ;  /* 0x0005e03c01007387 */ /* 0x000fe80000100800 */
[----:B------:R-:W-:Y:S01]  /*15850*/  STL [R1+0x5dc], R59 ;  /* 0x0005dc3b01007387 */ /* 0x000fe20000100800 */
[C---:B------:R-:W-:Y:S01]  /*15860*/  SHF.L.U64.HI R55, R52.reuse, 0x2, R53 ;  /* 0x0000000234377819 */ /* 0x040fe20000010235 */
[----:B------:R-:W-:-:S02]  /*15870*/  IMAD.SHL.U32 R54, R52, 0x4, RZ ;  /* 0x0000000434367824 */ /* 0x000fc400078e00ff */
[----:B------:R-:W-:Y:S04]  /*15880*/  STL [R1+0x5d8], R58 ;  /* 0x0005d83a01007387 */ /* 0x000fe80000100800 */
[----:B------:R-:W-:Y:S01]  /*15890*/  STL [R1+0x5d4], R57 ;  /* 0x0005d43901007387 */ /* 0x000fe20000100800 */
[C---:B------:R-:W-:Y:S01]  /*158a0*/  SHF.L.U64.HI R53, R50.reuse, 0x2, R51 ;  /* 0x0000000232357819 */ /* 0x040fe20000010233 */
[----:B------:R-:W-:Y:S02]  /*158b0*/  IMAD.SHL.U32 R52, R50, 0x4, RZ ;  /* 0x0000000432347824 */ /* 0x000fe400078e00ff */
[----:B------:R-:W-:Y:S04]  /*158c0*/  STL [R1+0x5d0], R56 ;  /* 0x0005d03801007387 */ /* 0x000fe80000100800 */
[----:B------:R-:W-:Y:S01]  /*158d0*/  STL [R1+0x5cc], R55 ;  /* 0x0005cc3701007387 */ /* 0x000fe20000100800 */
[----:B------:R-:W-:-:S02]  /*158e0*/  SHF.L.U64.HI R51, R48, 0x2, R49 ;  /* 0x0000000230337819 */ /* 0x000fc40000010231 */
[----:B------:R-:W-:Y:S01]  /*158f0*/  SHF.L.U32 R50, R48, 0x2, RZ ;  /* 0x0000000230327819 */ /* 0x000fe200000006ff */
[----:B------:R-:W-:Y:S04]  /*15900*/  STL [R1+0x5c8], R54 ;  /* 0x0005c83601007387 */ /* 0x000fe80000100800 */
        /* <DEDUP_REMOVED lines=17> */
[C---:B---3--:R-:W-:Y:S01]  /*15a20*/  SHF.L.U64.HI R41, R8.reuse, 0x2, R9 ;  /* 0x0000000208297819 */ /* 0x048fe20000010209 */
[----:B------:R-:W-:Y:S02]  /*15a30*/  IMAD.SHL.U32 R40, R8, 0x4, RZ ;  /* 0x0000000408287824 */ /* 0x000fe400078e00ff */
[----:B------:R-:W-:Y:S04]  /*15a40*/  STL [R1+0x5a0], R44 ;  /* 0x0005a02c01007387 */ /* 0x000fe80000100800 */
[----:B------:R-:W-:Y:S04]  /*15a50*/  STL [R1+0x59c], R43 ;  /* 0x00059c2b01007387 */ /* 0x000fe80000100800 */
[----:B------:R-:W-:Y:S04]  /*15a60*/  STL [R1+0x598], R42 ;  /* 0x0005982a01007387 */ /* 0x000fe80000100800 */
[----:B------:R-:W2:Y:S04]  /*15a70*/  LDL.LU R9, [R1+0xa9c] ;  /* 0x000a9c0001097983 */ /* 0x000ea80000300800 */
[----:B------:R-:W-:Y:S04]  /*15a80*/  STL [R1+0x594], R41 ;  /* 0x0005942901007387 */ /* 0x000fe80000100800 */
[----:B------:R-:W2:Y:S04]  /*15a90*/  LDL R8, [R1+0x94c] ;  /* 0x00094c0001087983 */ /* 0x000ea80000100800 */
[----:B------:R1:W-:Y:S02]  /*15aa0*/  STL [R1+0x590], R40 ;  /* 0x0005902801007387 */ /* 0x0003e40000100800 */
[C---:B-1----:R-:W-:Y:S01]  /*15ab0*/  SHF.L.U64.HI R40, R18.reuse, 0x2, R23 ;  /* 0x0000000212287819 */ /* 0x042fe20000010217 */
[----:B------:R-:W-:-:S04]  /*15ac0*/  IMAD.SHL.U32 R23, R18, 0x4, RZ ;  /* 0x0000000412177824 */ /* 0x000fc800078e00ff */
[----:B------:R1:W-:Y:S04]  /*15ad0*/  STL [R1+0x58c], R40 ;  /* 0x00058c2801007387 */ /* 0x0003e80000100800 */
[----:B------:R-:W-:Y:S04]  /*15ae0*/  STL [R1+0x588], R23 ;  /* 0x0005881701007387 */ /* 0x000fe80000100800 */
[----:B------:R-:W3:Y:S01]  /*15af0*/  LDL.LU R63, [R1+0xaa4] ;  /* 0x000aa400013f7983 */ /* 0x000ee20000300800 */
[C---:B------:R-:W-:Y:S01]  /*15b00*/  SHF.L.U64.HI R18, R252.reuse, 0x2, R7 ;  /* 0x00000002fc127819 */ /* 0x040fe20000010207 */
[----:B------:R-:W-:-:S04]  /*15b10*/  IMAD.SHL.U32 R7, R252, 0x4, RZ ;  /* 0x00000004fc077824 */ /* 0x000fc800078e00ff */
[----:B------:R-:W-:Y:S04]  /*15b20*/  STL [R1+0x584], R18 ;  /* 0x0005841201007387 */ /* 0x000fe80000100800 */
[----:B------:R-:W3:Y:S04]  /*15b30*/  LDL R62, [R1+0x970] ;  /* 0x00097000013e7983 */ /* 0x000ee80000100800 */
[----:B------:R4:W-:Y:S04]  /*15b40*/  STL [R1+0x580], R7 ;  /* 0x0005800701007387 */ /* 0x0009e80000100800 */
[----:B------:R-:W3:Y:S04]  /*15b50*/  LDL.LU R61, [R1+0xaa8] ;  /* 0x000aa800013d7983 */ /* 0x000ee80000300800 */
        /* <DEDUP_REMOVED lines=20> */
[----:B-1----:R-:W3:Y:S04]  /*15ca0*/  LDL.LU R40, [R1+0x99c] ;  /* 0x00099c0001287983 */ /* 0x002ee80000300800 */
[----:B----4-:R-:W4:Y:S04]  /*15cb0*/  LDL.LU R7, [R1+0xad4] ;  /* 0x000ad40001077983 */ /* 0x010f280000300800 */
        /* <DEDUP_REMOVED lines=12> */
[C---:B------:R-:W-:Y:S01]  /*15d80*/  SHF.L.U64.HI R62, R60.reuse, 0x2, R61 ;  /* 0x000000023c3e7819 */ /* 0x040fe2000001023d */
        /* <DEDUP_REMOVED lines=41> */
[C---:B----4-:R-:W-:Y:S01]  /*16020*/  SHF.L.U64.HI R7, R252.reuse, 0x2, R7 ;  /* 0x00000002fc077819 */ /* 0x050fe20000010207 */
[----:B------:R-:W-:Y:S02]  /*16030*/  IMAD.SHL.U32 R40, R252, 0x4, RZ ;  /* 0x00000004fc287824 */ /* 0x000fe400078e00ff */
[----:B------:R-:W-:Y:S04]  /*16040*/  STL [R1+0x520], R43 ;  /* 0x0005202b01007387 */ /* 0x000fe80000100800 */
[----:B------:R-:W-:Y:S04]  /*16050*/  STL [R1+0x51c], R42 ;  /* 0x00051c2a01007387 */ /* 0x000fe80000100800 */
[----:B------:R-:W-:Y:S04]  /*16060*/  STL [R1+0x518], R41 ;  /* 0x0005182901007387 */ /* 0x000fe80000100800 */
[----:B------:R-:W3:Y:S04]  /*16070*/  LDL.LU R252, [R1+0xae0] ;  /* 0x000ae00001fc7983 */ /* 0x000ee80000300800 */
[----:B------:R1:W-:Y:S04]  /*16080*/  STL [R1+0x514], R7 ;  /* 0x0005140701007387 */ /* 0x0003e80000100800 */
[----:B-1----:R-:W3:Y:S04]  /*16090*/  LDL.LU R7, [R1+0x9ac] ;  /* 0x0009ac0001077983 */ /* 0x002ee80000300800 */
[----:B------:R-:W-:Y:S01]  /*160a0*/  STL [R1+0x510], R40 ;  /* 0x0005102801007387 */ /* 0x000fe20000100800 */
[----:B------:R-:W-:-:S02]  /*160b0*/  SHF.R.S32.HI R11, RZ, 0x1f, R6 ;  /* 0x0000001fff0b7819 */ /* 0x000fc40000011406 */
[----:B------:R-:W-:-:S03]  /*160c0*/  IADD3 R17, P1, R38, UR5, RZ ;  /* 0x0000000526117c10 */ /* 0x000fc6000ff3e0ff */
[----:B------:R-:W-:Y:S02]  /*160d0*/  IMAD R27, R11, 0x14, RZ ;  /* 0x000000140b1b7824 */ /* 0x000fe400078e02ff */
[----:B------:R-:W-:-:S05]  /*160e0*/  IMAD.X R11, R26, 0x1, R0, P1 ;  /* 0x000000011a0b7824 */ /* 0x000fca00008e0600 */
[----:B------:R-:W-:Y:S02]  /*160f0*/  SHF.L.U64.HI R220, R17, 0x2, R11 ;  /* 0x0000000211dc7819 */ /* 0x000fe4000001020b */
[C---:B--2---:R-:W-:Y:S01]  /*16100*/  SHF.L.U64.HI R23, R18.reuse, 0x2, R23 ;  /* 0x0000000212177819 */ /* 0x044fe20000010217 */
[----:B------:R-:W-:-:S04]  /*16110*/  IMAD.SHL.U32 R18, R18, 0x4, RZ ;  /* 0x0000000412127824 */ /* 0x000fc800078e00ff */
[----:B------:R-:W-:Y:S04]  /*16120*/  STL [R1+0x50c], R23 ;  /* 0x00050c1701007387 */ /* 0x000fe80000100800 */
[----:B------:R1:W-:Y:S04]  /*16130*/  STL [R1+0x508], R18 ;  /* 0x0005081201007387 */ /* 0x0003e80000100800 */
[----:B------:R-:W2:Y:S01]  /*16140*/  LDL.LU R64, [R1+0xae4] ;  /* 0x000ae40001407983 */ /* 0x000ea20000300800 */
[C---:B------:R-:W-:Y:S01]  /*16150*/  SHF.L.U64.HI R9, R8.reuse, 0x2, R9 ;  /* 0x0000000208097819 */ /* 0x040fe20000010209 */
[----:B------:R-:W-:-:S04]  /*16160*/  IMAD.SHL.U32 R8, R8, 0x4, RZ ;  /* 0x0000000408087824 */ /* 0x000fc800078e00ff */
[----:B------:R4:W-:Y:S04]  /*16170*/  STL [R1+0x504], R9 ;  /* 0x0005040901007387 */ /* 0x0009e80000100800 */
[----:B------:R-:W2:Y:S04]  /*16180*/  LDL.LU R63, [R1+0x9b0] ;  /* 0x0009b000013f7983 */ /* 0x000ea80000300800 */
[----:B------:R4:W-:Y:S04]  /*16190*/  STL [R1+0x500], R8 ;  /* 0x0005000801007387 */ /* 0x0009e80000100800 */
[----:B------:R-:W2:Y:S04]  /*161a0*/  LDL.LU R62, [R1+0xae8] ;  /* 0x000ae800013e7983 */ /* 0x000ea80000300800 */
        /* <DEDUP_REMOVED lines=21> */
[----:B-1----:R-:W2:Y:S04]  /*16300*/  LDL.LU R18, [R1+0xb14] ;  /* 0x000b140001127983 */ /* 0x002ea80000300800 */
[----:B----4-:R-:W2:Y:S04]  /*16310*/  LDL.LU R9, [R1+0x9e0] ;  /* 0x0009e00001097983 */ /* 0x010ea80000300800 */
[----:B------:R-:W4:Y:S04]  /*16320*/  LDL.LU R40, [R1+0xb18] ;  /* 0x000b180001287983 */ /* 0x000f280000300800 */
[----:B------:R-:W4:Y:S04]  /*16330*/  LDL.LU R23, [R1+0x9e4] ;  /* 0x0009e40001177983 */ /* 0x000f280000300800 */
[----:B------:R-:W4:Y:S01]  /*16340*/  LDL.LU R8, [R1+0xb1c] ;  /* 0x000b1c0001087983 */ /* 0x000f220000300800 */
[----:B---3--:R-:W-:-:S02]  /*16350*/  SHF.L.U64.HI R252, R7, 0x2, R252 ;  /* 0x0000000207fc7819 */ /* 0x008fc400000102fc */
[----:B------:R-:W-:Y:S02]  /*16360*/  SHF.L.U32 R251, R7, 0x2, RZ ;  /* 0x0000000207fb7819 */ /* 0x000fe400000006ff */
[----:B------:R-:W3:Y:S04]  /*16370*/  LDL.LU R7, [R1+0x9e8] ;  /* 0x0009e80001077983 */ /* 0x000ee80000300800 */
[----:B------:R-:W3:Y:S01]  /*16380*/  LDL.LU R11, [R1+0xb70] ;  /* 0x000b7000010b7983 */ /* 0x000ee20000300800 */
[----:B------:R-:W-:Y:S02]  /*16390*/  IADD3 R14, P2, R20, UR6, RZ ;  /* 0x00000006140e7c10 */ /* 0x000fe4000ff5e0ff */
[----:B------:R-:W-:-:S03]  /*163a0*/  IADD3 R12, P3, R39, UR7, RZ ;  /* 0x00000007270c7c10 */ /* 0x000fc6000ff7e0ff */
[----:B------:R-:W-:Y:S01]  /*163b0*/  IMAD.X R15, R4, 0x1, R0, P2 ;  /* 0x00000001040f7824 */ /* 0x000fe200010e0600 */
[----:B------:R-:W-:Y:S02]  /*163c0*/  IADD3.X R13, R5, R0, RZ, P3, !PT ;  /* 0x00000000050d7210 */ /* 0x000fe40001ffe4ff */
[----:B------:R-:W-:Y:S01]  /*163d0*/  SHF.L.U32 R219, R17, 0x2, RZ ;  /* 0x0000000211db7819 */ /* 0x000fe200000006ff */
[C---:B------:R-:W-:Y:S01]  /*163e0*/  IMAD.SHL.U32 R217, R14.reuse, 0x4, RZ ;  /* 0x000000040ed97824 */ /* 0x040fe200078e00ff */
[----:B------:R1:W5:Y:S01]  /*163f0*/  LDL.LU R17, [R1+0xb6c] ;  /* 0x000b6c0001117983 */ /* 0x0003620000300800 */
[----:B------:R-:W-:Y:S02]  /*16400*/  SHF.L.U64.HI R218, R14, 0x2, R15 ;  /* 0x000000020eda7819 */ /* 0x000fe4000001020f */
[----:B------:R-:W-:Y:S01]  /*16410*/  SHF.L.U64.HI R216, R12, 0x2, R13 ;  /* 0x000000020cd87819 */ /* 0x000fe2000001020d */
[----:B------:R1:W5:Y:S04]  /*16420*/  LDL.LU R15, [R1+0xb68] ;  /* 0x000b6800010f7983 */ /* 0x0003680000300800 */
[----:B------:R1:W5:Y:S04]  /*16430*/  LDL.LU R14, [R1+0xb64] ;  /* 0x000b6400010e7983 */ /* 0x0003680000300800 */
[----:B------:R1:W5:Y:S01]  /*16440*/  LDL.LU R13, [R1+0xb60] ;  /* 0x000b6000010d7983 */ /* 0x0003620000300800 */
[----:B--2---:R-:W-:-:S02]  /*16450*/  SHF.L.U64.HI R226, R9, 0x2, R18 ;  /* 0x0000000209e27819 */ /* 0x004fc40000010212 */
[----:B------:R-:W-:-:S04]  /*16460*/  SHF.R.S32.HI R18, RZ, 0x1f, R10 ;  /* 0x0000001fff127819 */ /* 0x000fc8000001140a */
[----:B------:R-:W-:Y:S02]  /*16470*/  SHF.L.U64.HI R18, R10, 0x2, R18 ;  /* 0x000000020a127819 */ /* 0x000fe40000010212 */
[C---:B----4-:R-:W-:Y:S01]  /*16480*/  SHF.L.U64.HI R224, R23.reuse, 0x2, R40 ;  /* 0x0000000217e07819 */ /* 0x050fe20000010228 */
[----:B------:R-:W-:Y:S02]  /*16490*/  IMAD.SHL.U32 R223, R23, 0x4, RZ ;  /* 0x0000000417df7824 */ /* 0x000fe400078e00ff */
[----:B------:R-:W-:Y:S02]  /*164a0*/  IMAD.SHL.U32 R23, R12, 0x4, RZ ;  /* 0x000000040c177824 */ /* 0x000fe400078e00ff */
[----:B------:R1:W5:Y:S01]  /*164b0*/  LDL.LU R12, [R1+0xb5c] ;  /* 0x000b5c00010c7983 */ /* 0x0003620000300800 */
[----:B---3--:R-:W-:-:S03]  /*164c0*/  SHF.R.S32.HI R18, RZ, 0x5, R11 ;  /* 0x00000005ff127819 */ /* 0x008fc6000001140b */
[----:B------:R1:W5:Y:S01]  /*164d0*/  LDL.LU R11, [R1+0xb58] ;  /* 0x000b5800010b7983 */ /* 0x0003620000300800 */
[----:B------:R-:W-:Y:S02]  /*164e0*/  SHF.L.U64.HI R19, R39, 0x2, R5 ;  /* 0x0000000227137819 */ /* 0x000fe40000010205 */
[----:B------:R-:W2:Y:S01]  /*164f0*/  LDC R39, c[0x0][0x230] ;  /* 0x00008c00ff277b82 */ /* 0x000ea20000000800 */
[----:B------:R-:W-:Y:S01]  /*16500*/  IMAD.WIDE.U32 R2, R6, 0x14, R30 ;  /* 0x0000001406027825 */ /* 0x000fe200078e001e */
[----:B------:R-:W-:-:S03]  /*16510*/  SHF.L.U64.HI R20, R20, 0x2, R4 ;  /* 0x0000000214147819 */ /* 0x000fc60000010204 */
[----:B------:R-:W-:Y:S01]  /*16520*/  IMAD.WIDE.U32 R24, R10, 0x14, R24 ;  /* 0x000000140a187825 */ /* 0x000fe200078e0018 */
[----:B------:R-:W-:-:S03]  /*16530*/  IADD3 R0, R3, R27, RZ ;  /* 0x0000001b03007210 */ /* 0x000fc60007ffe0ff */
[----:B------:R-:W-:Y:S01]  /*16540*/  IMAD.SHL.U32 R225, R9, 0x4, RZ ;  /* 0x0000000409e17824 */ /* 0x000fe200078e00ff */
[----:B------:R-:W-:Y:S01]  /*16550*/  SHF.R.S32.HI R9, RZ, 0x1f, R6 ;  /* 0x0000001fff097819 */ /* 0x000fe20000011406 */
[----:B------:R-:W-:Y:S01]  /*16560*/  IMAD.IADD R4, R25, 0x1, R28 ;  /* 0x0000000119047824 */ /* 0x000fe200078e021c */
[----:B------:R-:W-:Y:S01]  /*16570*/  SHF.L.U64.HI R21, R38, 0x2, R26 ;  /* 0x0000000226157819 */ /* 0x000fe2000001021a */
[----:B------:R-:W-:Y:S01]  /*16580*/  IMAD.MOV.U32 R5, RZ, RZ, R24 ;  /* 0x000000ffff057224 */ /* 0x000fe200078e0018 */
[C---:B------:R-:W-:Y:S01]  /*16590*/  SHF.L.U64.HI R250, R63.reuse, 0x2, R64 ;  /* 0x000000023ffa7819 */ /* 0x040fe20000010240 */
[----:B------:R-:W-:Y:S01]  /*165a0*/  IMAD.SHL.U32 R249, R63, 0x4, RZ ;  /* 0x000000043ff97824 */ /* 0x000fe200078e00ff */
[C---:B------:R-:W-:Y:S01]  /*165b0*/  SHF.L.U64.HI R248, R61.reuse, 0x2, R62 ;  /* 0x000000023df87819 */ /* 0x040fe2000001023e */
[----:B------:R-:W-:Y:S01]  /*165c0*/  IMAD.SHL.U32 R247, R61, 0x4, RZ ;  /* 0x000000043df77824 */ /* 0x000fe200078e00ff */
[C---:B------:R-:W-:Y:S01]  /*165d0*/  SHF.L.U64.HI R246, R59.reuse, 0x2, R60 ;  /* 0x000000023bf67819 */ /* 0x040fe2000001023c */
[----:B------:R-:W-:Y:S01]  /*165e0*/  IMAD.SHL.U32 R245, R59, 0x4, RZ ;  /* 0x000000043bf57824 */ /* 0x000fe200078e00ff */
[----:B------:R-:W-:Y:S01]  /*165f0*/  SHF.L.U64.HI R244, R57, 0x2, R58 ;  /* 0x0000000239f47819 */ /* 0x000fe2000001023a */
[----:B--2---:R-:W-:Y:S01]  /*16600*/  VIADD R39, R39, 0xffffff60 ;  /* 0xffffff6027277836 */ /* 0x004fe20000000000 */
[----:B------:R-:W-:Y:S01]  /*16610*/  SHF.L.U32 R243, R57, 0x2, RZ ;  /* 0x0000000239f37819 */ /* 0x000fe200000006ff */
[C---:B------:R-:W-:Y:S01]  /*16620*/  IMAD.SHL.U32 R241, R55.reuse, 0x4, RZ ;  /* 0x0000000437f17824 */ /* 0x040fe200078e00ff */
[----:B------:R-:W-:Y:S01]  /*16630*/  SHF.L.U64.HI R242, R55, 0x2, R56 ;  /* 0x0000000237f27819 */ /* 0x000fe20000010238 */
[----:B------:R-:W-:Y:S01]  /*16640*/  IMAD.MOV.U32 R3, RZ, RZ, R39 ;  /* 0x000000ffff037224 */ /* 0x000fe200078e0027 */
[C---:B------:R-:W-:Y:S01]  /*16650*/  SHF.L.U64.HI R240, R53.reuse, 0x2, R54 ;  /* 0x0000000235f07819 */ /* 0x040fe20000010236 */
[----:B------:R-:W-:Y:S01]  /*16660*/  IMAD.SHL.U32 R239, R53, 0x4, RZ ;  /* 0x0000000435ef7824 */ /* 0x000fe200078e00ff */
[C---:B------:R-:W-:Y:S01]  /*16670*/  SHF.L.U64.HI R238, R51.reuse, 0x2, R52 ;  /* 0x0000000233ee7819 */ /* 0x040fe20000010234 */
[----:B------:R-:W-:Y:S01]  /*16680*/  IMAD.SHL.U32 R237, R51, 0x4, RZ ;  /* 0x0000000433ed7824 */ /* 0x000fe200078e00ff */
[----:B------:R-:W-:Y:S01]  /*16690*/  SHF.L.U64.HI R236, R49, 0x2, R50 ;  /* 0x0000000231ec7819 */ /* 0x000fe20000010232 */
[----:B------:R-:W-:Y:S01]  /*166a0*/  IMAD.SHL.U32 R233, R47, 0x4, RZ ;  /* 0x000000042fe97824 */ /* 0x000fe200078e00ff */
[----:B------:R-:W-:Y:S01]  /*166b0*/  SHF.L.U32 R235, R49, 0x2, RZ ;  /* 0x0000000231eb7819 */ /* 0x000fe200000006ff */
[----:B------:R-:W-:Y:S01]  /*166c0*/  IMAD.SHL.U32 R231, R45, 0x4, RZ ;  /* 0x000000042de77824 */ /* 0x000fe200078e00ff */
[----:B------:R-:W-:Y:S01]  /*166d0*/  SHF.L.U64.HI R234, R47, 0x2, R48 ;  /* 0x000000022fea7819 */ /* 0x000fe20000010230 */
[----:B------:R-:W-:Y:S01]  /*166e0*/  IMAD.SHL.U32 R229, R43, 0x4, RZ ;  /* 0x000000042be57824 */ /* 0x000fe200078e00ff */
[----:B------:R-:W-:Y:S01]  /*166f0*/  SHF.L.U64.HI R232, R45, 0x2, R46 ;  /* 0x000000022de87819 */ /* 0x000fe2000001022e */
[----:B------:R-:W-:Y:S01]  /*16700*/  IMAD.SHL.U32 R221, R7, 0x4, RZ ;  /* 0x0000000407dd7824 */ /* 0x000fe200078e00ff */
[----:B------:R-:W-:Y:S01]  /*16710*/  SHF.L.U64.HI R230, R43, 0x2, R44 ;  /* 0x000000022be67819 */ /* 0x000fe2000001022c */
[----:B------:R-:W-:Y:S01]  /*16720*/  IMAD.MOV.U32 R16, RZ, RZ, RZ ;  /* 0x000000ffff107224 */ /* 0x000fe200078e00ff */
[----:B------:R-:W-:-:S02]  /*16730*/  SHF.L.U64.HI R228, R41, 0x2, R42 ;  /* 0x0000000229e47819 */ /* 0x000fc4000001022a */
[----:B------:R-:W-:Y:S02]  /*16740*/  CS2R R152, SRZ ;  /* 0x0000000000987805 */ /* 0x000fe4000001ff00 */
[----:B------:R-:W-:Y:S02]  /*16750*/  SHF.L.U32 R227, R41, 0x2, RZ ;  /* 0x0000000229e37819 */ /* 0x000fe400000006ff */
[----:B------:R-:W-:Y:S02]  /*16760*/  CS2R R154, SRZ ;  /* 0x00000000009a7805 */ /* 0x000fe4000001ff00 */
[----:B------:R-:W-:Y:S02]  /*16770*/  SHF.L.U64.HI R222, R7, 0x2, R8 ;  /* 0x0000000207de7819 */ /* 0x000fe40000010208 */
        /* <DEDUP_REMOVED lines=70> */
[----:B------:R-:W-:Y:S02]  /*16be0*/  SHF.L.U64.HI R9, R6, 0x2, R9 ;  /* 0x0000000206097819 */ /* 0x000fe40000010209 */
        /* <DEDUP_REMOVED lines=23> */
[----:B------:R-:W-:Y:S01]  /*16d60*/  CS2R R86, SRZ ;  /* 0x0000000000567805 */ /* 0x000fe2000001ff00 */
[----:B------:R-:W-:Y:S01]  /*16d70*/  VIADD R7, R18, 0xfffffffb ;  /* 0xfffffffb12077836 */ /* 0x000fe20000000000 */
[----:B------:R-:W-:Y:S01]  /*16d80*/  UMOV UR14, 0x4 ;  /* 0x00000004000e7882 */ /* 0x000fe20000000000 */
[----:B-1----:R-:W-:-:S05]  /*16d90*/  UMOV UR13, 0xffffffff ;  /* 0xffffffff000d7882 */ /* 0x002fca0000000000 */
.L_x_1:
[----:B------:R-:W-:Y:S01]  /*16da0*/  STL.64 [R1+0xe50], R250 ;  /* 0x000e50fa01007387 */ /* 0x000fe20000100a00 */
[----:B------:R-:W-:Y:S01]  /*16db0*/  UIADD3 UR13, UR13, 0x1, URZ ;  /* 0x000000010d0d7890 */ /* 0x000fe2000fffe03f */
[----:B------:R-:W-:-:S04]  /*16dc0*/  DEPBAR.LE SB0, 0x8 ;  /* 0x000082000000791a */ /* 0x000fc80000000000 */
[----:B------:R-:W-:Y:S04]  /*16dd0*/  STL.64 [R1+0xe48], R248 ;  /* 0x000e48f801007387 */ /* 0x000fe80000100a00 */
        /* <DEDUP_REMOVED lines=29> */
[----:B------:R1:W-:Y:S04]  /*16fb0*/  STL.64 [R1+0xd58], R188 ;  /* 0x000d58bc01007387 */ /* 0x0003e80000100a00 */
[----:B-1----:R-:W2:Y:S04]  /*16fc0*/  LDL.LU.64 R188, [R1+0x300] ;  /* 0x0003000001bc7983 */ /* 0x002ea80000300a00 */
        /* <DEDUP_REMOVED lines=63> */
[----:B-1----:R-:W3:Y:S04]  /*173c0*/  LDL.LU.64 R88, [R1+0x400] ;  /* 0x0004000001587983 */ /* 0x002ee80000300a00 */
[----:B------:R-:W3:Y:S04]  /*173d0*/  LDL.LU.64 R90, [R1+0x408] ;  /* 0x00040800015a7983 */ /* 0x000ee80000300a00 */
        /* <DEDUP_REMOVED lines=29> */
[----:B------:R-:W3:Y:S01]  /*175b0*/  LDL.LU.64 R150, [R1+0x4f8] ;  /* 0x0004f80001967983 */ /* 0x000ee20000300a00 */
[----:B------:R-:W-:Y:S01]  /*175c0*/  UISETP.GT.AND UP0, UPT, UR13, 0x5, UPT ;  /* 0x000000050d00788c */ /* 0x000fe2000bf04270 */
[----:B------:R-:W-:Y:S01]  /*175d0*/  UMOV UR7, 0x40000040 ;  /* 0x4000004000077882 */ /* 0x000fe20000000000 */
[----:B------:R-:W-:Y:S02]  /*175e0*/  BAR.SYNC.DEFER_BLOCKING 0x0 ;  /* 0x0000000000007b1d */ /* 0x000fe40000010000 */
[----:B------:R-:W-:-:S04]  /*175f0*/  USEL UR13, UR13, URZ, !UP0 ;  /* 0x0000003f0d0d7287 */ /* 0x000fc8000c000000 */
[----:B------:R-:W-:Y:S02]  /*17600*/  ULEA UR5, UR13, UR12, 0xe ;  /* 0x0000000c0d057291 */ /* 0x000fe4000f8e703f */
[----:B------:R-:W-:Y:S01]  /*17610*/  ULEA UR4, UR13, UR12, 0x10 ;  /* 0x0000000c0d047291 */ /* 0x000fe2000f8e803f */
[----:B------:R-:W-:Y:S01]  /*17620*/  STL.64 [R1+0xc50], R86 ;  /* 0x000c505601007387 */ /* 0x000fe20000100a00 */
[----:B------:R-:W-:Y:S02]  /*17630*/  UIADD3 UR5, UR5, 0x60000, URZ ;  /* 0x0006000005057890 */ /* 0x000fe4000fffe03f */
[----:B------:R-:W-:Y:S01]  /*17640*/  USHF.R.U32.HI UR4, URZ, 0x4, UR4 ;  /* 0x000000043f047899 */ /* 0x000fe20008011604 */
[----:B------:R-:W-:Y:S01]  /*17650*/  STL.64 [R1+0xc48], R84 ;  /* 0x000c485401007387 */ /* 0x000fe20000100a00 */
[----:B------:R-:W-:Y:S02]  /*17660*/  USHF.R.U32.HI UR5, URZ, 0x4, UR5 ;  /* 0x000000043f057899 */ /* 0x000fe40008011605 */
[----:B------:R-:W-:Y:S01]  /*17670*/  USGXT.U32 UR4, UR4, 0xe ;  /* 0x0000000e0404789a */ /* 0x000fe20008000000 */
[----:B------:R-:W-:Y:S01]  /*17680*/  STL.64 [R1+0xc40], R82 ;  /* 0x000c405201007387 */ /* 0x000fe20000100a00 */
[----:B------:R-:W-:-:S02]  /*17690*/  USGXT.U32 UR6, UR5, 0xe ;  /* 0x0000000e0506789a */ /* 0x000fc40008000000 */
[----:B------:R-:W-:Y:S01]  /*176a0*/  UIADD3 UR8, UP0, UR4, 0x2, URZ ;  /* 0x0000000204087890 */ /* 0x000fe2000ff1e03f */
[----:B------:R-:W-:Y:S01]  /*176b0*/  STL.64 [R1+0xc38], R80 ;  /* 0x000c385001007387 */ /* 0x000fe20000100a00 */
[----:B------:R-:W-:Y:S01]  /*176c0*/  UMOV UR5, 0x40000040 ;  /* 0x4000004000057882 */ /* 0x000fe20000000000 */
[----:B------:R-:W-:Y:S02]  /*176d0*/  UIADD3 UR10, UP1, UR6, 0x2, URZ ;  /* 0x00000002060a7890 */ /* 0x000fe4000ff3e03f */
[----:B------:R-:W-:Y:S04]  /*176e0*/  STL.64 [R1+0xc30], R78 ;  /* 0x000c304e01007387 */ /* 0x000fe80000100a00 */
[----:B------:R-:W-:Y:S01]  /*176f0*/  STL.64 [R1+0xc28], R76 ;  /* 0x000c284c01007387 */ /* 0x000fe20000100a00 */
[----:B------:R-:W-:-:S03]  /*17700*/  UMOV UR30, UR10 ;  /* 0x0000000a001e7c82 */ /* 0x000fc60008000000 */
        /* <DEDUP_REMOVED lines=25> */
[----:B------:R-:W-:Y:S01]  /*178a0*/  STL.64 [R1+0xb58], R24 ;  /* 0x000b581801007387 */ /* 0x000fe20000100a00 */
[----:B---3--:R-:W-:-:S06]  /*178b0*/  WARPGROUP.ARRIVE ;  /* 0x00000000000079c5 */ /* 0x008fcc0000000000 */
[----:B------:R-:W-:Y:S01]  /*178c0*/  HGMMA.64x128x8.F32.TF32 R88, gdesc[UR4], R88, gsb0 ;  /* 0x05e00000045879f0 */ /* 0x000fe20008002858 */
[----:B------:R-:W-:Y:S01]  /*178d0*/  UMOV UR4, URZ ;  /* 0x0000003f00047c82 */ /* 0x000fe20008000000 */
[----:B------:R-:W-:Y:S01]  /*178e0*/  UMOV UR5, URZ ;  /* 0x0000003f00057c82 */ /* 0x000fe20008000000 */
[----:B------:R-:W-:Y:S02]  /*178f0*/  UIADD3.X UR9, UR4, 0x40000040, URZ, UP0, !UPT ;  /* 0x4000004004097890 */ /* 0x000fe400087fe43f */
[----:B------:R-:W-:Y:S02]  /*17900*/  UIADD3.X UR11, UR5, 0x40000040, URZ, UP1, !UPT ;  /* 0x40000040050b7890 */ /* 0x000fe40008ffe43f */
[----:B------:R-:W-:Y:S02]  /*17910*/  UIADD3.64 UR24, UR8, 0x2, URZ ;  /* 0x0000000208187897 */ /* 0x000fe4000fffe03f */
[----:B------:R-:W-:Y:S02]  /*17920*/  UIADD3.64 UR26, UR10, 0x2, URZ ;  /* 0x000000020a1a7897 */ /* 0x000fe4000fffe03f */
[----:B------:R-:W-:-:S02]  /*17930*/  UIADD3.64 UR20, UR8, 0x4, URZ ;  /* 0x0000000408147897 */ /* 0x000fc4000fffe03f */
[----:B------:R-:W-:Y:S02]  /*17940*/  UIADD3.64 UR22, UR10, 0x4, URZ ;  /* 0x000000040a167897 */ /* 0x000fe4000fffe03f */
[----:B------:R-:W-:Y:S02]  /*17950*/  UIADD3.64 UR4, UR8, 0x1fe, URZ ;  /* 0x000001fe08047897 */ /* 0x000fe4000fffe03f */
[----:B------:R-:W-:Y:S01]  /*17960*/  UIADD3.64 UR28, UR8, 0x200, URZ ;  /* 0x00000200081c7897 */ /* 0x000fe2000fffe03f */
[----:B------:R-:W-:Y:S01]  /*17970*/  UMOV UR31, UR11 ;  /* 0x0000000b001f7c82 */ /* 0x000fe20008000000 */
[----:B------:R-:W-:Y:S02]  /*17980*/  WARPGROUP.DEPBAR.LE gsb0, 0x0 ;  /* 0x00008000000079c5 */ /* 0x000fe40000010000 */
[----:B------:R-:W-:-:S06]  /*17990*/  WARPGROUP.ARRIVE ;  /* 0x00000000000079c5 */ /* 0x000fcc0000000000 */
[----:B------:R-:W-:Y:S03]  /*179a0*/  HGMMA.64x128x8.F32.TF32 R88, gdesc[UR8], R88, gsb0 ;  /* 0x05e00000085879f0 */ /* 0x000fe60008002858 */
[----:B------:R-:W-:Y:S02]  /*179b0*/  WARPGROUP.DEPBAR.LE gsb0, 0x0 ;  /* 0x00008000000079c5 */ /* 0x000fe40000010000 */
[----:B------:R-:W-:-:S07]  /*179c0*/  WARPGROUP.ARRIVE ;  /* 0x00000000000079c5 */ /* 0x000fce0000000000 */
[----:B------:R-:W-:Y:S01]  /*179d0*/  HGMMA.64x128x8.F32.TF32 R88, gdesc[UR24], R88, gsb0 ;  /* 0x05e00000185879f0 */ /* 0x000fe20008002858 */
[----:B------:R-:W-:Y:S02]  /*179e0*/  UIADD3.64 UR24, UR8, 0x202, URZ ;  /* 0x0000020208187897 */ /* 0x000fe4000fffe03f */
[----:B------:R-:W-:Y:S02]  /*179f0*/  WARPGROUP.DEPBAR.LE gsb0, 0x0 ;  /* 0x00008000000079c5 */ /* 0x000fe40000010000 */
[----:B------:R-:W-:-:S07]  /*17a00*/  WARPGROUP.ARRIVE ;  /* 0x00000000000079c5 */ /* 0x000fce0000000000 */
[----:B------:R-:W-:Y:S01]  /*17a10*/  HGMMA.64x128x8.F32.TF32 R88, gdesc[UR20], R88, gsb0 ;  /* 0x05e00000145879f0 */ /* 0x000fe20008002858 */
[----:B------:R-:W-:Y:S02]  /*17a20*/  UIADD3.64 UR20, UR8, 0x204, URZ ;  /* 0x0000020408147897 */ /* 0x000fe4000fffe03f */
[----:B------:R-:W-:Y:S02]  /*17a30*/  WARPGROUP.DEPBAR.LE gsb0, 0x0 ;  /* 0x00008000000079c5 */ /* 0x000fe40000010000 */
[----:B--2---:R-:W-:Y:S01]  /*17a40*/  WARPGROUP.ARRIVE ;  /* 0x00000000000079c5 */ /* 0x004fe20000000000 */
[----:B------:R-:W-:Y:S04]  /*17a50*/  STL.64 [R1+0x400], R88 ;  /* 0x0004005801007387 */ /* 0x000fe80000100a00 */
[----:B------:R-:W-:Y:S02]  /*17a60*/  STL.64 [R1+0x408], R90 ;  /* 0x0004085a01007387 */ /* 0x000fe40000100a00 */
[----:B------:R-:W-:Y:S02]  /*17a70*/  HGMMA.64x128x8.F32.TF32 R188, gdesc[UR4], R188, gsb0 ;  /* 0x05e0000004bc79f0 */ /* 0x000fe400080028bc */
        /* <DEDUP_REMOVED lines=30> */
[----:B------:R-:W-:-:S02]  /*17c60*/  WARPGROUP.DEPBAR.LE gsb0, 0x0 ;  /* 0x00008000000079c5 */ /* 0x000fc40000010000 */
[----:B------:R-:W-:-:S06]  /*17c70*/  WARPGROUP.ARRIVE ;  /* 0x00000000000079c5 */ /* 0x000fcc0000000000 */
[----:B------:R-:W-:Y:S03]  /*17c80*/  HGMMA.64x128x8.F32.TF32 R188, gdesc[UR28], R188, gsb0 ;  /* 0x05e000001cbc79f0 */ /* 0x000fe600080028bc */
[----:B------:R-:W-:Y:S02]  /*17c90*/  WARPGROUP.DEPBAR.LE gsb0, 0x0 ;  /* 0x00008000000079c5 */ /* 0x000fe40000010000 */
[----:B------:R-:W-:-:S07]  /*17ca0*/  WARPGROUP.ARRIVE ;  /* 0x00000000000079c5 */ /* 0x000fce0000000000 */
[----:B------:R-:W-:Y:S03]  /*17cb0*/  HGMMA.64x128x8.F32.TF32 R188, gdesc[UR24], R188, gsb0 ;  /* 0x05e0000018bc79f0 */ /* 0x000fe600080028bc */
[----:B------:R-:W-:Y:S02]  /*17cc0*/  WARPGROUP.DEPBAR.LE gsb0, 0x0 ;  /* 0x00008000000079c5 */ /* 0x000fe40000010000 */
[----:B------:R-:W-:-:S07]  /*17cd0*/  WARPGROUP.ARRIVE ;  /* 0x00000000000079c5 */ /* 0x000fce0000000000 */
[----:B------:R-:W-:Y:S03]  /*17ce0*/  HGMMA.64x128x8.F32.TF32 R188, gdesc[UR20], R188, gsb0 ;  /* 0x05e0000014bc79f0 */ /* 0x000fe600080028bc */
[----:B------:R-:W-:Y:S02]  /*17cf0*/  WARPGROUP.DEPBAR.LE gsb0, 0x0 ;  /* 0x00008000000079c5 */ /* 0x000fe40000010000 */
[----:B------:R1:W-:Y:S04]  /*17d00*/  STL.64 [R1+0x300], R188 ;  /* 0x000300bc01007387 */ /* 0x0003e80000100a00 */
        /* <DEDUP_REMOVED lines=31> */
[----:B-1----:R-:W4:Y:S04]  /*17f00*/  LDL.LU.64 R188, [R1+0x200] ;  /* 0x0002000001bc7983 */ /* 0x002f280000300a00 */
[----:B--2---:R-:W2:Y:S04]  /*17f10*/  LDL.LU.64 R190, [R1+0x208] ;  /* 0x0002080001be7983 */ /* 0x004ea80000300a00 */
[----:B---3--:R-:W2:Y:S04]  /*17f20*/  LDL.LU.64 R192, [R1+0x210] ;  /* 0x0002100001c07983 */ /* 0x008ea80000300a00 */
[----:B----4-:R-:W2:Y:S04]  /*17f30*/  LDL.LU.64 R194, [R1+0x218] ;  /* 0x0002180001c27983 */ /* 0x010ea80000300a00 */
        /* <DEDUP_REMOVED lines=28> */
[----:B------:R-:W-:-:S02]  /*18100*/  UIADD3.64 UR4, UR8, 0x3fe, URZ ;  /* 0x000003fe08047897 */ /* 0x000fc4000fffe03f */
[----:B------:R-:W-:Y:S01]  /*18110*/  UIADD3.64 UR28, UR8, 0x400, URZ ;  /* 0x00000400081c7897 */ /* 0x000fe2000fffe03f */
[----:B------:R-:W3:Y:S01]  /*18120*/  LDL.LU.64 R88, [R1+0x100] ;  /* 0x0001000001587983 */ /* 0x000ee20000300a00 */
[----:B------:R-:W-:Y:S01]  /*18130*/  UMOV UR30, UR10 ;  /* 0x0000000a001e7c82 */ /* 0x000fe20008000000 */
[----:B------:R-:W-:Y:S02]  /*18140*/  UMOV UR31, UR11 ;  /* 0x0000000b001f7c82 */ /* 0x000fe40008000000 */
        /* <DEDUP_REMOVED lines=31> */
[----:B------:R-:W-:-:S02]  /*18340*/  UIADD3.64 UR24, UR8, 0x402, URZ ;  /* 0x0000040208187897 */ /* 0x000fc4000fffe03f */
[----:B------:R-:W-:Y:S01]  /*18350*/  UIADD3.64 UR20, UR8, 0x404, URZ ;  /* 0x0000040408147897 */ /* 0x000fe2000fffe03f */
[----:B------:R-:W4:Y:S04]  /*18360*/  LDL.LU.64 R24, [R1] ;  /* 0x0000000001187983 */ /* 0x000f280000300a00 */
        /* <DEDUP_REMOVED lines=31> */
[----:B--2---:R-:W-:-:S06]  /*18560*/  WARPGROUP.ARRIVE ;  /* 0x00000000000079c5 */ /* 0x004fcc0000000000 */
[----:B------:R-:W-:Y:S03]  /*18570*/  HGMMA.64x128x8.F32.TF32 R188, gdesc[UR4], R188, gsb0 ;  /* 0x05e0000004bc79f0 */ /* 0x000fe600080028bc */
[----:B------:R-:W-:Y:S02]  /*18580*/  WARPGROUP.DEPBAR.LE gsb0, 0x0 ;  /* 0x00008000000079c5 */ /* 0x000fe40000010000 */
[----:B------:R-:W-:-:S07]  /*18590*/  WARPGROUP.ARRIVE ;  /* 0x00000000000079c5 */ /* 0x000fce0000000000 */
        /* <DEDUP_REMOVED lines=8> */
[----:B------:R-:W-:Y:S01]  /*18620*/  UIADD3.64 UR28, UR8, 0x600, URZ ;  /* 0x00000600081c7897 */ /* 0x000fe2000fffe03f */
[----:B------:R-:W-:Y:S01]  /*18630*/  UMOV UR30, UR10 ;  /* 0x0000000a001e7c82 */ /* 0x000fe20008000000 */
[----:B------:R-:W-:Y:S01]  /*18640*/  UMOV UR31, UR11 ;  /* 0x0000000b001f7c82 */ /* 0x000fe20008000000 */
[----:B------:R-:W-:Y:S02]  /*18650*/  WARPGROUP.DEPBAR.LE gsb0, 0x0 ;  /* 0x00008000000079c5 */ /* 0x000fe40000010000 */
[----:B---3--:R-:W-:Y:S01]  /*18660*/  WARPGROUP.ARRIVE ;  /* 0x00000000000079c5 */ /* 0x008fe20000000000 */
[----:B------:R-:W-:Y:S01]  /*18670*/  UIADD3.64 UR24, UR8, 0x602, URZ ;  /* 0x0000060208187897 */ /* 0x000fe2000fffe03f */
[----:B------:R-:W-:Y:S04]  /*18680*/  STL.64 [R1+0x200], R188 ;  /* 0x000200bc01007387 */ /* 0x000fe80000100a00 */
[----:B------:R-:W-:Y:S01]  /*18690*/  HGMMA.64x128x8.F32.TF32 R88, gdesc[UR4], R88, gsb0 ;  /* 0x05e00000045879f0 */ /* 0x000fe20008002858 */
[----:B------:R-:W-:Y:S01]  /*186a0*/  UIADD3.64 UR20, UR8, 0x604, URZ ;  /* 0x0000060408147897 */ /* 0x000fe2000fffe03f */
[----:B------:R-:W-:Y:S01]  /*186b0*/  STL.64 [R1+0x208], R190 ;  /* 0x000208be01007387 */ /* 0x000fe20000100a00 */
[----:B------:R-:W-:-:S03]  /*186c0*/  UIADD3.64 UR4, UR8, 0x7fe, URZ ;  /* 0x000007fe08047897 */ /* 0x000fc6000fffe03f */
        /* <DEDUP_REMOVED lines=29> */
[----:B------:R1:W-:Y:S01]  /*188a0*/  STL.64 [R1+0x2f8], R250 ;  /* 0x0002f8fa01007387 */ /* 0x0003e20000100a00 */
[----:B------:R-:W-:-:S02]  /*188b0*/  WARPGROUP.DEPBAR.LE gsb0, 0x0 ;  /* 0x00008000000079c5 */ /* 0x000fc40000010000 */
[----:B------:R-:W-:Y:S01]  /*188c0*/  WARPGROUP.ARRIVE ;  /* 0x00000000000079c5 */ /* 0x000fe20000000000 */
[----:B-1----:R-:W2:Y:S04]  /*188d0*/  LDL.LU.64 R250, [R1+0xe50] ;  /* 0x000e500001fa7983 */ /* 0x002ea80000300a00 */
[----:B------:R-:W3:Y:S01]  /*188e0*/  LDL.LU.64 R248, [R1+0xe48] ;  /* 0x000e480001f87983 */ /* 0x000ee20000300a00 */
[----:B------:R-:W-:Y:S03]  /*188f0*/  HGMMA.64x128x8.F32.TF32 R88, gdesc[UR28], R88, gsb0 ;  /* 0x05e000001c5879f0 */ /* 0x000fe60008002858 */
[----:B------:R-:W2:Y:S01]  /*18900*/  LDL.LU.64 R246, [R1+0xe40] ;  /* 0x000e400001f67983 */ /* 0x000ea20000300a00 */
[----:B------:R-:W-:Y:S01]  /*18910*/  UIADD3.64 UR28, UR8, 0x800, URZ ;  /* 0x00000800081c7897 */ /* 0x000fe2000fffe03f */
[----:B------:R-:W-:Y:S01]  /*18920*/  UMOV UR30, UR10 ;  /* 0x0000000a001e7c82 */ /* 0x000fe20008000000 */
[----:B------:R-:W-:Y:S01]  /*18930*/  UMOV UR31, UR11 ;  /* 0x0000000b001f7c82 */ /* 0x000fe20008000000 */
[----:B------:R-:W3:Y:S04]  /*18940*/  LDL.LU.64 R244, [R1+0xe38] ;  /* 0x000e380001f47983 */ /* 0x000ee80000300a00 */
[----:B------:R-:W2:Y:S04]  /*18950*/  LDL.LU.64 R242, [R1+0xe30] ;  /* 0x000e300001f27983 */ /* 0x000ea80000300a00 */
        /* <DEDUP_REMOVED lines=27> */
[----:B------:R-:W-:-:S02]  /*18b10*/  WARPGROUP.DEPBAR.LE gsb0, 0x0 ;  /* 0x00008000000079c5 */ /* 0x000fc40000010000 */
[----:B------:R-:W-:-:S06]  /*18b20*/  WARPGROUP.ARRIVE ;  /* 0x00000000000079c5 */ /* 0x000fcc0000000000 */
[----:B------:R-:W-:Y:S03]  /*18b30*/  HGMMA.64x128x8.F32.TF32 R88, gdesc[UR24], R88, gsb0 ;  /* 0x05e00000185879f0 */ /* 0x000fe60008002858 */
[----:B------:R-:W-:Y:S02]  /*18b40*/  WARPGROUP.DEPBAR.LE gsb0, 0x0 ;  /* 0x00008000000079c5 */ /* 0x000fe40000010000 */
[----:B------:R-:W-:-:S07]  /*18b50*/  WARPGROUP.ARRIVE ;  /* 0x00000000000079c5 */ /* 0x000fce0000000000 */
[----:B------:R-:W-:Y:S03]  /*18b60*/  HGMMA.64x128x8.F32.TF32 R88, gdesc[UR20], R88, gsb0 ;  /* 0x05e00000145879f0 */ /* 0x000fe60008002858 */
[----:B------:R-:W-:Y:S02]  /*18b70*/  WARPGROUP.DEPBAR.LE gsb0, 0x0 ;  /* 0x00008000000079c5 */ /* 0x000fe40000010000 */
[----:B----4-:R-:W-:Y:S01]  /*18b80*/  WARPGROUP.ARRIVE ;  /* 0x00000000000079c5 */ /* 0x010fe20000000000 */
[----:B------:R-:W-:Y:S01]  /*18b90*/  UIADD3.64 UR24, UR8, 0x802, URZ ;  /* 0x0000080208187897 */ /* 0x000fe2000fffe03f */
[----:B------:R-:W-:Y:S05]  /*18ba0*/  STL.64 [R1+0x100], R88 ;  /* 0x0001005801007387 */ /* 0x000fea0000100a00 */
        /* <DEDUP_REMOVED lines=36> */
[----:B-1----:R-:W4:Y:S04]  /*18df0*/  LDL.LU.64 R150, [R1+0xd50] ;  /* 0x000d500001967983 */ /* 0x002f280000300a00 */
[----:B------:R-:W4:Y:S01]  /*18e00*/  LDL.LU.64 R148, [R1+0xd48] ;  /* 0x000d480001947983 */ /* 0x000f220000300a00 */
[----:B------:R-:W-:Y:S03]  /*18e10*/  HGMMA.64x128x8.F32.TF32 R24, gdesc[UR28], R24, gsb0 ;  /* 0x05e000001c1879f0 */ /* 0x000fe60008002818 */
[----:B------:R-:W4:Y:S01]  /*18e20*/  LDL.LU.64 R146, [R1+0xd40] ;  /* 0x000d400001927983 */ /* 0x000f220000300a00 */
[----:B------:R-:W-:Y:S01]  /*18e30*/  UIADD3.64 UR28, UR8, 0xa00, URZ ;  /* 0x00000a00081c7897 */ /* 0x000fe2000fffe03f */
[----:B------:R-:W-:Y:S01]  /*18e40*/  UMOV UR30, UR10 ;  /* 0x0000000a001e7c82 */ /* 0x000fe20008000000 */
[----:B------:R-:W-:Y:S01]  /*18e50*/  UMOV UR31, UR11 ;  /* 0x0000000b001f7c82 */ /* 0x000fe20008000000 */
        /* <DEDUP_REMOVED lines=29> */
[----:B------:R-:W-:-:S02]  /*19030*/  WARPGROUP.DEPBAR.LE gsb0, 0x0 ;  /* 0x00008000000079c5 */ /* 0x000fc40000010000 */
[----:B------:R-:W-:-:S06]  /*19040*/  WARPGROUP.ARRIVE ;  /* 0x00000000000079c5 */ /* 0x000fcc0000000000 */
[----:B------:R-:W-:Y:S03]  /*19050*/  HGMMA.64x128x8.F32.TF32 R24, gdesc[UR24], R24, gsb0 ;  /* 0x05e00000181879f0 */ /* 0x000fe60008002818 */
[----:B------:R-:W-:Y:S02]  /*19060*/  WARPGROUP.DEPBAR.LE gsb0, 0x0 ;  /* 0x00008000000079c5 */ /* 0x000fe40000010000 */
[----:B------:R-:W-:-:S07]  /*19070*/  WARPGROUP.ARRIVE ;  /* 0x00000000000079c5 */ /* 0x000fce0000000000 */
[----:B------:R-:W-:Y:S03]  /*19080*/  HGMMA.64x128x8.F32.TF32 R24, gdesc[UR20], R24, gsb0 ;  /* 0x05e00000141879f0 */ /* 0x000fe60008002818 */
[----:B------:R-:W-:Y:S02]  /*19090*/  WARPGROUP.DEPBAR.LE gsb0, 0x0 ;  /* 0x00008000000079c5 */ /* 0x000fe40000010000 */
[----:B--2---:R-:W-:Y:S01]  /*190a0*/  WARPGROUP.ARRIVE ;  /* 0x00000000000079c5 */ /* 0x004fe20000000000 */
[----:B------:R-:W-:Y:S01]  /*190b0*/  UIADD3.64 UR24, UR8, 0xa02, URZ ;  /* 0x00000a0208187897 */ /* 0x000fe2000fffe03f */
[----:B------:R-:W-:Y:S05]  /*190c0*/  STL.64 [R1], R24 ;  /* 0x0000001801007387 */ /* 0x000fea0000100a00 */
        /* <DEDUP_REMOVED lines=37> */
[----:B------:R-:W2:Y:S01]  /*19320*/  LDL.LU.64 R84, [R1+0xc48] ;  /* 0x000c480001547983 */ /* 0x000ea20000300a00 */
[----:B------:R-:W-:Y:S03]  /*19330*/  HGMMA.64x128x8.F32.TF32 R152, gdesc[UR28], R152, gsb0 ;  /* 0x05e000001c9879f0 */ /* 0x000fe60008002898 */
[----:B------:R-:W2:Y:S01]  /*19340*/  LDL.LU.64 R82, [R1+0xc40] ;  /* 0x000c400001527983 */ /* 0x000ea20000300a00 */
[----:B------:R-:W-:Y:S01]  /*19350*/  UIADD3.64 UR28, UR8, 0xc00, URZ ;  /* 0x00000c00081c7897 */ /* 0x000fe2000fffe03f */
[----:B------:R-:W-:Y:S01]  /*19360*/  UMOV UR30, UR10 ;  /* 0x0000000a001e7c82 */ /* 0x000fe20008000000 */
[----:B------:R-:W-:Y:S01]  /*19370*/  UMOV UR31, UR11 ;  /* 0x0000000b001f7c82 */ /* 0x000fe20008000000 */
        /* <DEDUP_REMOVED lines=29> */
[----:B------:R-:W3:Y:S01]  /*19550*/  LDL R8, [R1+0x964] ;  /* 0x0009640001087983 */ /* 0x000ee20000100800 */
[----:B------:R-:W-:Y:S01]  /*19560*/  IADD3 R7, R18, -0x5, RZ ;  /* 0xfffffffb12077810 */ /* 0x000fe20007ffe0ff */
[----:B------:R-:W-:Y:S01]  /*19570*/  UIADD3 UR14, UR14, 0x1, URZ ;  /* 0x000000010e0e7890 */ /* 0x000fe2000fffe03f */
[----:B------:R-:W-:-:S02]  /*19580*/  ISETP.GT.AND P1, PT, R3, RZ, PT ;  /* 0x000000ff0300720c */ /* 0x000fc40003f24270 */
[----:B------:R-:W-:Y:S01]  /*19590*/  ISETP.GE.AND P0, PT, R16, R7, PT ;  /* 0x000000071000720c */ /* 0x000fe20003f06270 */
[----:B------:R-:W-:Y:S01]  /*195a0*/  UISETP.GT.AND UP0, UPT, UR14, 0x5, UPT ;  /* 0x000000050e00788c */ /* 0x000fe2000bf04270 */
[----:B------:R-:W-:Y:S01]  /*195b0*/  SEL R7, RZ, 0x4, !P1 ;  /* 0x00000004ff077807 */ /* 0x000fe20004800000 */
[----:B------:R-:W-:Y:S02]  /*195c0*/  WARPGROUP.DEPBAR.LE gsb0, 0x0 ;  /* 0x00008000000079c5 */ /* 0x000fe40000010000 */
[----:B------:R-:W-:Y:S01]  /*195d0*/  WARPGROUP.ARRIVE ;  /* 0x00000000000079c5 */ /* 0x000fe20000000000 */
[----:B------:R-:W-:Y:S01]  /*195e0*/  SEL R7, R7, RZ, !P0 ;  /* 0x000000ff07077207 */ /* 0x000fe20004000000 */
[----:B------:R-:W-:-:S03]  /*195f0*/  USEL UR14, UR14, URZ, !UP0 ;  /* 0x0000003f0e0e7287 */ /* 0x000fc6000c000000 */
[----:B------:R-:W-:Y:S01]  /*19600*/  ISETP.NE.U32.AND P1, PT, R7, RZ, PT ;  /* 0x000000ff0700720c */ /* 0x000fe20003f25070 */
[----:B------:R-:W-:Y:S01]  /*19610*/  HGMMA.64x128x8.F32.TF32 R152, gdesc[UR24], R152, gsb0 ;  /* 0x05e00000189879f0 */ /* 0x000fe20008002898 */
[----:B------:R-:W-:Y:S02]  /*19620*/  UIADD3.64 UR24, UR8, 0xc02, URZ ;  /* 0x00000c0208187897 */ /* 0x000fe4000fffe03f */
[----:B------:R-:W-:Y:S02]  /*19630*/  WARPGROUP.DEPBAR.LE gsb0, 0x0 ;  /* 0x00008000000079c5 */ /* 0x000fe40000010000 */
[----:B------:R-:W-:-:S07]  /*19640*/  WARPGROUP.ARRIVE ;  /* 0x00000000000079c5 */ /* 0x000fce0000000000 */
[----:B------:R-:W-:Y:S01]  /*19650*/  HGMMA.64x128x8.F32.TF32 R152, gdesc[UR20], R152, gsb0 ;  /* 0x05e00000149879f0 */ /* 0x000fe20008002898 */
[----:B------:R-:W-:Y:S02]  /*19660*/  UIADD3.64 UR20, UR8, 0xc04, URZ ;  /* 0x00000c0408147897 */ /* 0x000fe4000fffe03f */
[----:B------:R-:W-:Y:S02]  /*19670*/  WARPGROUP.DEPBAR.LE gsb0, 0x0 ;  /* 0x00008000000079c5 */ /* 0x000fe40000010000 */
[----:B----4-:R-:W-:Y:S01]  /*19680*/  WARPGROUP.ARRIVE ;  /* 0x00000000000079c5 */ /* 0x010fe20000000000 */
[----:B---3--:R-:W-:-:S06]  /*19690*/  IADD3 R8, P2, R2, R8, RZ ;  /* 0x0000000802087210 */ /* 0x008fcc0007f5e0ff */
[----:B------:R-:W-:Y:S01]  /*196a0*/  HGMMA.64x128x8.F32.TF32 R88, gdesc[UR4], R88, gsb0 ;  /* 0x05e00000045879f0 */ /* 0x000fe20008002858 */
[----:B------:R-:W-:Y:S01]  /*196b0*/  UIADD3.64 UR4, UR8, 0xdfe, URZ ;  /* 0x00000dfe08047897 */ /* 0x000fe2000fffe03f */
[----:B------:R-:W-:Y:S01]  /*196c0*/  IMAD.X R9, R0, 0x1, R19, P2 ;  /* 0x0000000100097824 */ /* 0x000fe200010e0613 */
        /* <DEDUP_REMOVED lines=9> */
[----:B------:R-:W-:Y:S03]  /*19760*/  HGMMA.64x128x8.F32.TF32 R88, gdesc[UR20], R88, gsb0 ;  /* 0x05e00000145879f0 */ /* 0x000fe60008002858 */
[----:B------:R-:W-:Y:S02]  /*19770*/  WARPGROUP.DEPBAR.LE gsb0, 0x0 ;  /* 0x00008000000079c5 */ /* 0x000fe40000010000 */
[----:B--2---:R-:W-:-:S07]  /*19780*/  WARPGROUP.ARRIVE ;  /* 0x00000000000079c5 */ /* 0x004fce0000000000 */
[----:B------:R-:W-:Y:S01]  /*19790*/  HGMMA.64x128x8.F32.TF32 R24, gdesc[UR4], R24, gsb0 ;  /* 0x05e00000041879f0 */ /* 0x000fe20008002818 */
[----:B------:R-:W-:Y:S01]  /*197a0*/  UIADD3.64 UR4, UR8, 0xe00, URZ ;  /* 0x00000e0008047897 */ /* 0x000fe2000fffe03f */
[----:B------:R-:W-:Y:S01]  /*197b0*/  UMOV UR6, UR10 ;  /* 0x0000000a00067c82 */ /* 0x000fe20008000000 */
[----:B------:R-:W-:Y:S01]  /*197c0*/  UMOV UR7, UR11 ;  /* 0x0000000b00077c82 */ /* 0x000fe20008000000 */
[----:B------:R-:W-:Y:S01]  /*197d0*/  UIADD3.64 UR8, UR8, 0xe04, URZ ;  /* 0x00000e0408087897 */ /* 0x000fe2000fffe03f */
[----:B------:R-:W-:Y:S01]  /*197e0*/  UMOV UR10, UR22 ;  /* 0x00000016000a7c82 */ /* 0x000fe20008000000 */
[----:B------:R-:W-:Y:S01]  /*197f0*/  UMOV UR11, UR23 ;  /* 0x00000017000b7c82 */ /* 0x000fe20008000000 */
[----:B------:R-:W-:Y:S02]  /*19800*/  WARPGROUP.DEPBAR.LE gsb0, 0x0 ;  /* 0x00008000000079c5 */ /* 0x000fe40000010000 */
[----:B------:R-:W-:-:S06]  /*19810*/  WARPGROUP.ARRIVE ;  /* 0x00000000000079c5 */ /* 0x000fcc0000000000 */
[----:B------:R-:W-:Y:S01]  /*19820*/  HGMMA.64x128x8.F32.TF32 R24, gdesc[UR4], R24, gsb0 ;  /* 0x05e00000041879f0 */ /* 0x000fe20008002818 */
[----:B------:R-:W-:-:S06]  /*19830*/  ULEA UR4, UR14, UR12, 0x10 ;  /* 0x0000000c0e047291 */ /* 0x000fcc000f8e803f */
[----:B-----5:R-:W-:Y:S01]  /*19840*/  VIADD R7, R17, UR4 ;  /* 0x0000000411077c36 */ /* 0x020fe20008000000 */
[----:B------:R-:W-:Y:S02]  /*19850*/  WARPGROUP.DEPBAR.LE gsb0, 0x0 ;  /* 0x00008000000079c5 */ /* 0x000fe40000010000 */
[----:B------:R-:W-:-:S06]  /*19860*/  WARPGROUP.ARRIVE ;  /* 0x00000000000079c5 */ /* 0x000fcc0000000000 */
[----:B------:R-:W-:Y:S03]  /*19870*/  HGMMA.64x128x8.F32.TF32 R24, gdesc[UR24], R24, gsb0 ;  /* 0x05e00000181879f0 */ /* 0x000fe60008002818 */
[----:B------:R-:W-:Y:S02]  /*19880*/  WARPGROUP.DEPBAR.LE gsb0, 0x0 ;  /* 0x00008000000079c5 */ /* 0x000fe40000010000 */
[----:B------:R-:W-:-:S07]  /*19890*/  WARPGROUP.ARRIVE ;  /* 0x00000000000079c5 */ /* 0x000fce0000000000 */
[----:B------:R-:W-:Y:S03]  /*198a0*/  HGMMA.64x128x8.F32.TF32 R24, gdesc[UR8], R24, gsb0 ;  /* 0x05e00000081879f0 */ /* 0x000fe60008002818 */
[----:B------:R-:W-:Y:S02]  /*198b0*/  WARPGROUP.DEPBAR.LE gsb0, 0x0 ;  /* 0x00008000000079c5 */ /* 0x000fe40000010000 */
[----:B------:R-:W-:Y:S06]  /*198c0*/  BAR.SYNC.DEFER_BLOCKING 0x0 ;  /* 0x0000000000007b1d */ /* 0x000fec0000010000 */
[----:B------:R-:W-:Y:S01]  /*198d0*/  @!PT LDS RZ, [RZ] ;  /* 0x00000000fffff984 */ /* 0x000fe20000000800 */
[----:B------:R-:W-:Y:S01]  /*198e0*/  @!PT LDS RZ, [RZ] ;  /* 0x00000000fffff984 */ /* 0x000fe20000000800 */
[----:B------:R-:W-:Y:S01]  /*198f0*/  @!PT LDS RZ, [RZ] ;  /* 0x00000000fffff984 */ /* 0x000fe20000000800 */
[----:B------:R1:W-:Y:S04]  /*19900*/  LDGSTS.E [R7], desc[UR16][R8.64], P1 ;  /* 0x0000000008077fae */ /* 0x0003e80008921850 */
[----:B------:R-:W1:Y:S02]  /*19910*/  LDL R9, [R1+0x960] ;  /* 0x0009600001097983 */ /* 0x000e640000100800 */
[----:B-1----:R-:W-:-:S05]  /*19920*/  IADD3 R8, P2, R2, R9, RZ ;  /* 0x0000000902087210 */ /* 0x002fca0007f5e0ff */
[----:B------:R-:W-:-:S05]  /*19930*/  IMAD.X R9, R0, 0x1, R20, P2 ;  /* 0x0000000100097824 */ /* 0x000fca00010e0614 */
[----:B------:R1:W-:Y:S04]  /*19940*/  LDGSTS.E [R7+0x4000], desc[UR16][R8.64], P1 ;  /* 0x0400000008077fae */ /* 0x0003e80008921850 */
[----:B------:R-:W1:Y:S02]  /*19950*/  LDL R9, [R1+0x95c] ;  /* 0x00095c0001097983 */ /* 0x000e640000100800 */
[----:B-1----:R-:W-:-:S04]  /*19960*/  IADD3 R8, P2, R2, R9, RZ ;  /* 0x0000000902087210 */ /* 0x002fc80007f5e0ff */
[----:B------:R-:W-:-:S05]  /*19970*/  IADD3.X R9, R0, R21, RZ, P2, !PT ;  /* 0x0000001500097210 */ /* 0x000fca00017fe4ff */
[----:B------:R1:W-:Y:S04]  /*19980*/  LDGSTS.E [R7+0x8000], desc[UR16][R8.64], P1 ;  /* 0x0800000008077fae */ /* 0x0003e80008921850 */
[----:B------:R-:W2:Y:S01]  /*19990*/  LDL R9, [R1+0x958] ;  /* 0x0009580001097983 */ /* 0x000ea20000100800 */
[----:B------:R-:W-:-:S04]  /*199a0*/  ISETP.GT.AND P2, PT, R3, 0x1, PT ;  /* 0x000000010300780c */ /* 0x000fc80003f44270 */
[----:B-1----:R-:W-:-:S04]  /*199b0*/  SEL R8, RZ, 0x4, !P2 ;  /* 0x00000004ff087807 */ /* 0x002fc80005000000 */
[----:B------:R-:W-:-:S04]  /*199c0*/  SEL R8, R8, RZ, !P0 ;  /* 0x000000ff08087207 */ /* 0x000fc80004000000 */
[----:B------:R-:W-:Y:S02]  /*199d0*/  ISETP.NE.U32.AND P2, PT, R8, RZ, PT ;  /* 0x000000ff0800720c */ /* 0x000fe40003f45070 */
[----:B--2---:R-:W-:-:S05]  /*199e0*/  IADD3 R8, P3, R2, R9, RZ ;  /* 0x0000000902087210 */ /* 0x004fca0007f7e0ff */
[----:B------:R-:W-:-:S05]  /*199f0*/  IMAD.X R9, R0, 0x1, R22, P3 ;  /* 0x0000000100097824 */ /* 0x000fca00018e0616 */
[----:B------:R1:W-:Y:S02]  /*19a00*/  LDGSTS.E [R7+0xc000], desc[UR16][R8.64], P1 ;  /* 0x0c00000008077fae */ /* 0x0003e40008921850 */
[----:B-1----:R-:W-:-:S05]  /*19a10*/  IADD3 R8, P1, R2, R23, RZ ;  /* 0x0000001702087210 */ /* 0x002fca0007f3e0ff */
[----:B------:R-:W-:-:S05]  /*19a20*/  IMAD.X R9, R0, 0x1, R216, P1 ;  /* 0x0000000100097824 */ /* 0x000fca00008e06d8 */
[----:B------:R1:W-:Y:S02]  /*19a30*/  LDGSTS.E [R7+0x4], desc[UR16][R8.64], P2 ;  /* 0x0000400008077fae */ /* 0x0003e40009121850 */
[----:B-1----:R-:W-:-:S05]  /*19a40*/  IADD3 R8, P1, R2, R217, RZ ;  /* 0x000000d902087210 */ /* 0x002fca0007f3e0ff */
[----:B------:R-:W-:-:S05]  /*19a50*/  IMAD.X R9, R0, 0x1, R218, P1 ;  /* 0x0000000100097824 */ /* 0x000fca00008e06da */
[----:B------:R1:W-:Y:S02]  /*19a60*/  LDGSTS.E [R7+0x4004], desc[UR16][R8.64], P2 ;  /* 0x0400400008077fae */ /* 0x0003e40009121850 */
[----:B-1----:R-:W-:-:S04]  /*19a70*/  IADD3 R8, P1, R2, R219, RZ ;  /* 0x000000db02087210 */ /* 0x002fc80007f3e0ff */
[----:B------:R-:W-:Y:S02]  /*19a80*/  IADD3.X R9, R0, R220, RZ, P1, !PT ;  /* 0x000000dc00097210 */ /* 0x000fe40000ffe4ff */
[----:B------:R-:W-:-:S03]  /*19a90*/  ISETP.GT.AND P1, PT, R3, 0x2, PT ;  /* 0x000000020300780c */ /* 0x000fc60003f24270 */
[----:B------:R1:W-:Y:S02]  /*19aa0*/  LDGSTS.E [R7+0x8004], desc[UR16][R8.64], P2 ;  /* 0x0800400008077fae */ /* 0x0003e40009121850 */
[----:B-1----:R-:W-:-:S04]  /*19ab0*/  SEL R8, RZ, 0x4, !P1 ;  /* 0x00000004ff087807 */ /* 0x002fc80004800000 */
[----:B------:R-:W-:-:S04]  /*19ac0*/  SEL R8, R8, RZ, !P0 ;  /* 0x000000ff08087207 */ /* 0x000fc80004000000 */
[----:B------:R-:W-:Y:S02]  /*19ad0*/  ISETP.NE.U32.AND P1, PT, R8, RZ, PT ;  /* 0x000000ff0800720c */ /* 0x000fe40003f25070 */
[----:B------:R-:W-:-:S05]  /*19ae0*/  IADD3 R8, P3, R2, R221, RZ ;  /* 0x000000dd02087210 */ /* 0x000fca0007f7e0ff */
        /* <DEDUP_REMOVED lines=25> */
[----:B------:R-:W-:-:S05]  /*19c80*/  IADD3.X R9, R0, R236, RZ, P1, !PT ;  /* 0x000000ec00097210 */ /* 0x000fca0000ffe4ff */
[----:B------:R1:W-:Y:S02]  /*19c90*/  LDGSTS.E [R7+0x800c], desc[UR16][R8.64], P2 ;  /* 0x0800c00008077fae */ /* 0x0003e40009121850 */
[----:B-1----:R-:W-:-:S05]  /*19ca0*/  IADD3 R8, P1, R2, R237, RZ ;  /* 0x000000ed02087210 */ /* 0x002fca0007f3e0ff */
[----:B------:R-:W-:Y:S01]  /*19cb0*/  IMAD.X R9, R0, 0x1, R238, P1 ;  /* 0x0000000100097824 */ /* 0x000fe200008e06ee */
[----:B------:R-:W-:-:S04]  /*19cc0*/  ISETP.GT.AND P1, PT, R3, 0x4, PT ;  /* 0x000000040300780c */ /* 0x000fc80003f24270 */
[----:B------:R1:W-:Y:S02]  /*19cd0*/  LDGSTS.E [R7+0xc00c], desc[UR16][R8.64], P2 ;  /* 0x0c00c00008077fae */ /* 0x0003e40009121850 */
[----:B-1----:R-:W-:Y:S02]  /*19ce0*/  SEL R7, RZ, 0x4, !P1 ;  /* 0x00000004ff077807 */ /* 0x002fe40004800000 */
[----:B------:R-:W-:Y:S02]  /*19cf0*/  IADD3 R8, P2, R2, R239, RZ ;  /* 0x000000ef02087210 */ /* 0x000fe40007f5e0ff */
[----:B------:R-:W-:-:S03]  /*19d00*/  SEL R7, R7, RZ, !P0 ;  /* 0x000000ff07077207 */ /* 0x000fc60004000000 */
[----:B------:R-:W-:Y:S01]  /*19d10*/  IMAD.X R9, R0, 0x1, R240, P2 ;  /* 0x0000000100097824 */ /* 0x000fe200010e06f0 */
[----:B------:R-:W-:Y:S02]  /*19d20*/  ISETP.NE.U32.AND P1, PT, R7, RZ, PT ;  /* 0x000000ff0700720c */ /* 0x000fe40003f25070 */
[----:B------:R-:W-:-:S05]  /*19d30*/  LOP3.LUT R7, R17, 0x10, RZ, 0x3c, !PT ;  /* 0x0000001011077812 */ /* 0x000fca00078e3cff */
[----:B------:R-:W-:-:S06]  /*19d40*/  VIADD R7, R7, UR4 ;  /* 0x0000000407077c36 */ /* 0x000fcc0008000000 */
[----:B------:R1:W-:Y:S02]  /*19d50*/  LDGSTS.E [R7], desc[UR16][R8.64], P1 ;  /* 0x0000000008077fae */ /* 0x0003e40008921850 */
[----:B-1----:R-:W-:-:S04]  /*19d60*/  IADD3 R8, P2, R2, R241, RZ ;  /* 0x000000f102087210 */ /* 0x002fc80007f5e0ff */
[----:B------:R-:W-:-:S05]  /*19d70*/  IADD3.X R9, R0, R242, RZ, P2, !PT ;  /* 0x000000f200097210 */ /* 0x000fca00017fe4ff */
[----:B------:R1:W-:Y:S02]  /*19d80*/  LDGSTS.E [R7+0x4000], desc[UR16][R8.64], P1 ;  /* 0x0400000008077fae */ /* 0x0003e40008921850 */
[----:B-1----:R-:W-:-:S05]  /*19d90*/  IADD3 R8, P2, R2, R243, RZ ;  /* 0x000000f302087210 */ /* 0x002fca0007f5e0ff */
[----:B------:R-:W-:Y:S01]  /*19da0*/  IMAD.X R9, R0, 0x1, R244, P2 ;  /* 0x0000000100097824 */ /* 0x000fe200010e06f4 */
[----:B------:R-:W-:-:S04]  /*19db0*/  ISETP.GT.AND P2, PT, R3, 0x5, PT ;  /* 0x000000050300780c */ /* 0x000fc80003f44270 */
        /* <DEDUP_REMOVED lines=14> */
[----:B------:R-:W-:-:S05]  /*19ea0*/  IMAD.X R9, R0, 0x1, R252, P1 ;  /* 0x0000000100097824 */ /* 0x000fca00008e06fc */
[----:B------:R1:W-:Y:S04]  /*19eb0*/  LDGSTS.E [R7+0x8004], desc[UR16][R8.64], P2 ;  /* 0x0800400008077fae */ /* 0x0003e80009121850 */
[----:B------:R-:W2:Y:S01]  /*19ec0*/  LDL R9, [R1+0x500] ;  /* 0x0005000001097983 */ /* 0x000ea20000100800 */
[----:B------:R-:W-:-:S04]  /*19ed0*/  ISETP.GT.AND P1, PT, R3, 0x6, PT ;  /* 0x000000060300780c */ /* 0x000fc80003f24270 */
[----:B-1----:R-:W-:-:S04]  /*19ee0*/  SEL R8, RZ, 0x4, !P1 ;  /* 0x00000004ff087807 */ /* 0x002fc80004800000 */
[----:B------:R-:W-:-:S04]  /*19ef0*/  SEL R8, R8, RZ, !P0 ;  /* 0x000000ff08087207 */ /* 0x000fc80004000000 */
[----:B------:R-:W-:Y:S02]  /*19f00*/  ISETP.NE.U32.AND P1, PT, R8, RZ, PT ;  /* 0x000000ff0800720c */ /* 0x000fe40003f25070 */
[----:B--2---:R-:W-:Y:S02]  /*19f10*/  IADD3 R8, P3, R2, R9, RZ ;  /* 0x0000000902087210 */ /* 0x004fe40007f7e0ff */
[----:B------:R-:W2:Y:S03]  /*19f20*/  LDL R9, [R1+0x504] ;  /* 0x0005040001097983 */ /* 0x000ea60000100800 */
[----:B--2---:R-:W-:-:S05]  /*19f30*/  IMAD.X R9, R0, 0x1, R9, P3 ;  /* 0x0000000100097824 */ /* 0x004fca00018e0609 */
[----:B------:R1:W-:Y:S04]  /*19f40*/  LDGSTS.E [R7+0xc004], desc[UR16][R8.64], P2 ;  /* 0x0c00400008077fae */ /* 0x0003e80009121850 */
[----:B------:R-:W1:Y:S02]  /*19f50*/  LDL R9, [R1+0x508] ;  /* 0x0005080001097983 */ /* 0x000e640000100800 */
[----:B-1----:R-:W-:Y:S02]  /*19f60*/  IADD3 R8, P2, R2, R9, RZ ;  /* 0x0000000902087210 */ /* 0x002fe40007f5e0ff */
[----:B------:R-:W2:Y:S03]  /*19f70*/  LDL R9, [R1+0x50c] ;  /* 0x00050c0001097983 */ /* 0x000ea60000100800 */
[----:B--2---:R-:W-:-:S05]  /*19f80*/  IMAD.X R9, R0, 0x1, R9, P2 ;  /* 0x0000000100097824 */ /* 0x004fca00010e0609 */
[----:B------:R1:W-:Y:S04]  /*19f90*/  LDGSTS.E [R7+0x8], desc[UR16][R8.64], P1 ;  /* 0x0000800008077fae */ /* 0x0003e80008921850 */
[----:B------:R-:W1:Y:S02]  /*19fa0*/  LDL R9, [R1+0x510] ;  /* 0x0005100001097983 */ /* 0x000e640000100800 */
[----:B-1----:R-:W-:Y:S02]  /*19fb0*/  IADD3 R8, P2, R2, R9, RZ ;  /* 0x0000000902087210 */ /* 0x002fe40007f5e0ff */
[----:B------:R-:W2:Y:S02]  /*19fc0*/  LDL R9, [R1+0x514] ;  /* 0x0005140001097983 */ /* 0x000ea40000100800 */
[----:B--2---:R-:W-:-:S05]  /*19fd0*/  IADD3.X R9, R0, R9, RZ, P2, !PT ;  /* 0x0000000900097210 */ /* 0x004fca00017fe4ff */
[----:B------:R1:W-:Y:S04]  /*19fe0*/  LDGSTS.E [R7+0x4008], desc[UR16][R8.64], P1 ;  /* 0x0400800008077fae */ /* 0x0003e80008921850 */
[----:B------:R-:W1:Y:S02]  /*19ff0*/  LDL R9, [R1+0x518] ;  /* 0x0005180001097983 */ /* 0x000e640000100800 */
[----:B-1----:R-:W-:Y:S02]  /*1a000*/  IADD3 R8, P2, R2, R9, RZ ;  /* 0x0000000902087210 */ /* 0x002fe40007f5e0ff */
[----:B------:R-:W2:Y:S03]  /*1a010*/  LDL R9, [R1+0x51c] ;  /* 0x00051c0001097983 */ /* 0x000ea60000100800 */
[----:B--2---:R-:W-:-:S05]  /*1a020*/  IMAD.X R9, R0, 0x1, R9, P2 ;  /* 0x0000000100097824 */ /* 0x004fca00010e0609 */
        /* <DEDUP_REMOVED lines=35> */
[----:B------:R-:W-:Y:S02]  /*1a260*/  LOP3.LUT R7, R17, 0x20, RZ, 0x3c, !PT ;  /* 0x0000002011077812 */ /* 0x000fe400078e3cff */
[----:B--2---:R-:W-:Y:S02]  /*1a270*/  IADD3 R8, P2, R2, R9, RZ ;  /* 0x0000000902087210 */ /* 0x004fe40007f5e0ff */
[----:B------:R-:W2:Y:S01]  /*1a280*/  LDL R9, [R1+0x54c] ;  /* 0x00054c0001097983 */ /* 0x000ea20000100800 */
[----:B------:R-:W-:Y:S02]  /*1a290*/  IADD3 R7, R7, UR4, RZ ;  /* 0x0000000407077c10 */ /* 0x000fe4000fffe0ff */
[----:B--2---:R-:W-:-:S05]  /*1a2a0*/  IMAD.X R9, R0, 0x1, R9, P2 ;  /* 0x0000000100097824 */ /* 0x004fca00010e0609 */
[----:B------:R1:W-:Y:S04]  /*1a2b0*/  LDGSTS.E [R7], desc[UR16][R8.64], P1 ;  /* 0x0000000008077fae */ /* 0x0003e80008921850 */
        /* <DEDUP_REMOVED lines=95> */
[----:B------:R-:W-:Y:S01]  /*1a8b0*/  VIADD R7, R7, UR4 ;  /* 0x0000000407077c36 */ /* 0x000fe20008000000 */
[----:B--2---:R-:W-:-:S05]  /*1a8c0*/  IADD3.X R9, R0, R9, RZ, P2, !PT ;  /* 0x0000000900097210 */ /* 0x004fca00017fe4ff */
        /* <DEDUP_REMOVED lines=96> */
[----:B------:R-:W-:Y:S02]  /*1aed0*/  VIADD R7, R7, UR4 ;  /* 0x0000000407077c36 */ /* 0x000fe40008000000 */
        /* <DEDUP_REMOVED lines=382> */
[----:B------:R1:W-:Y:S01]  /*1c6c0*/  LDGSTS.E [R7+0xc00c], desc[UR16][R8.64], P2 ;  /* 0x0c00c00008077fae */ /* 0x0003e20009121850 */
[----:B------:R-:W-:-:S03]  /*1c6d0*/  ULEA UR4, UR14, UR12, 0xe ;  /* 0x0000000c0e047291 */ /* 0x000fc6000f8e703f */
[----:B------:R-:W0:Y:S01]  /*1c6e0*/  LDGDEPBAR ;  /* 0x00000000000079af */ /* 0x000e220000000000 */
[----:B-1----:R-:W1:Y:S02]  /*1c6f0*/  S2R R9, SR_TID.X ;  /* 0x0000000000097919 */ /* 0x002e640000002100 */
[----:B-1----:R-:W-:Y:S02]  /*1c700*/  LOP3.LUT R8, R9, 0x1f, RZ, 0xc0, !PT ;  /* 0x0000001f09087812 */ /* 0x002fe400078ec0ff */
[----:B------:R-:W2:Y:S02]  /*1c710*/  LDL R9, [R1+0x848] ;  /* 0x0008480001097983 */ /* 0x000ea40000100800 */
[----:B------:R-:W-:-:S04]  /*1c720*/  ISETP.GE.AND P1, PT, R8, R3, PT ;  /* 0x000000030800720c */ /* 0x000fc80003f26270 */
[----:B------:R-:W-:-:S04]  /*1c730*/  SEL R7, RZ, 0x4, P1 ;  /* 0x00000004ff077807 */ /* 0x000fc80000800000 */
[----:B------:R-:W-:-:S04]  /*1c740*/  SEL R7, R7, RZ, !P0 ;  /* 0x000000ff07077207 */ /* 0x000fc80004000000 */
[----:B------:R-:W-:Y:S02]  /*1c750*/  ISETP.NE.U32.AND P0, PT, R7, RZ, PT ;  /* 0x000000ff0700720c */ /* 0x000fe40003f05070 */
[----:B------:R-:W3:Y:S01]  /*1c760*/  LDL R7, [R1+0x954] ;  /* 0x0009540001077983 */ /* 0x000ee20000100800 */
[----:B--2---:R-:W-:-:S03]  /*1c770*/  IADD3 R8, P1, R5, R9, RZ ;  /* 0x0000000905087210 */ /* 0x004fc60007f3e0ff */
[----:B------:R-:W2:Y:S01]  /*1c780*/  LDL R9, [R1+0x84c] ;  /* 0x00084c0001097983 */ /* 0x000ea20000100800 */
[----:B---3--:R-:W-:Y:S02]  /*1c790*/  VIADD R7, R7, UR4 ;  /* 0x0000000407077c36 */ /* 0x008fe40008000000 */
        /* <DEDUP_REMOVED lines=77> */
[----:B------:R-:W1:Y:S04]  /*1cc70*/  LDL R9, [R1+0x850] ;  /* 0x0008500001097983 */ /* 0x000e680000100800 */
[----:B------:R-:W2:Y:S01]  /*1cc80*/  LDL R7, [R1+0xb34] ;  /* 0x000b340001077983 */ /* 0x000ea20000100800 */
[----:B-1----:R-:W-:-:S03]  /*1cc90*/  IADD3 R8, P1, R5, R9, RZ ;  /* 0x0000000905087210 */ /* 0x002fc60007f3e0ff */
[----:B------:R-:W3:Y:S01]  /*1cca0*/  LDL R9, [R1+0x854] ;  /* 0x0008540001097983 */ /* 0x000ee20000100800 */
[----:B--2---:R-:W-:Y:S02]  /*1ccb0*/  VIADD R7, R7, UR4 ;  /* 0x0000000407077c36 */ /* 0x004fe40008000000 */
[----:B---3--:R-:W-:-:S05]  /*1ccc0*/  IMAD.X R9, R4, 0x1, R9, P1 ;  /* 0x0000000104097824 */ /* 0x008fca00008e0609 */
        /* <DEDUP_REMOVED lines=73> */
[----:B------:R-:W2:Y:S01]  /*1d160*/  LDL R9, [R1+0x944] ;  /* 0x0009440001097983 */ /* 0x000ea20000100800 */
[----:B------:R-:W-:Y:S01]  /*1d170*/  VIADD R16, R16, 0x1 ;  /* 0x0000000110107836 */ /* 0x000fe20000000000 */
[----:B------:R-:W-:-:S02]  /*1d180*/  LEA R2, P2, R6, R2, 0x2 ;  /* 0x0000000206027211 */ /* 0x000fc400078410ff */
[----:B------:R-:W-:Y:S01]  /*1d190*/  IADD3 R3, R3, -0x20, RZ ;  /* 0xffffffe003037810 */ /* 0x000fe20007ffe0ff */
[----:B--2---:R-:W-:Y:S01]  /*1d1a0*/  IMAD.X R9, R4, 0x1, R9, P1 ;  /* 0x0000000104097824 */ /* 0x004fe200008e0609 */
[----:B------:R-:W-:-:S04]  /*1d1b0*/  LEA R5, P1, R10, R5, 0x2 ;  /* 0x000000050a057211 */ /* 0x000fc800078210ff */
[----:B------:R1:W-:Y:S01]  /*1d1c0*/  LDGSTS.E [R7+0x63e00], desc[UR16][R8.64], P0 ;  /* 0x63e0000008077fae */ /* 0x0003e20008121850 */
[----:B------:R-:W-:-:S03]  /*1d1d0*/  ISETP.NE.U32.AND P0, PT, R18, R16, PT ;  /* 0x000000101200720c */ /* 0x000fc60003f05070 */
[----:B------:R-:W0:Y:S01]  /*1d1e0*/  LDGDEPBAR ;  /* 0x00000000000079af */ /* 0x000e220000000000 */
[----:B-1----:R-:W-:Y:S02]  /*1d1f0*/  SHF.R.S32.HI R9, RZ, 0x1f, R6 ;  /* 0x0000001fff097819 */ /* 0x002fe40000011406 */
[----:B------:R-:W-:Y:S02]  /*1d200*/  SHF.R.S32.HI R8, RZ, 0x1f, R10 ;  /* 0x0000001fff087819 */ /* 0x000fe4000001140a */
[----:B------:R-:W-:Y:S02]  /*1d210*/  SHF.L.U64.HI R9, R6, 0x2, R9 ;  /* 0x0000000206097819 */ /* 0x000fe40000010209 */
[----:B------:R-:W-:-:S03]  /*1d220*/  SHF.L.U64.HI R8, R10, 0x2, R8 ;  /* 0x000000020a087819 */ /* 0x000fc60000010208 */
[----:B------:R-:W-:Y:S02]  /*1d230*/  IMAD.X R0, R0, 0x1, R9, P2 ;  /* 0x0000000100007824 */ /* 0x000fe400010e0609 */
[----:B------:R-:W-:Y:S01]  /*1d240*/  IMAD.X R4, R4, 0x1, R8, P1 ;  /* 0x0000000104047824 */ /* 0x000fe200008e0608 */
[----:B------:R-:W-:Y:S06]  /*1d250*/  @P0 BRA `(.L_x_1) ;  /* 0xffffff9800d00947 */ /* 0x000fec000383ffff */
.L_x_0:
[----:B------:R-:W2:Y:S01]  /*1d260*/  LDL.LU R18, [R1+0x96c] ;  /* 0x00096c0001127983 */ /* 0x000ea20000300800 */
[----:B------:R-:W-:-:S04]  /*1d270*/  DEPBAR.LE SB0, 0x0 ;  /* 0x000080000000791a */ /* 0x000fc80000000000 */
[----:B------:R-:W3:Y:S01]  /*1d280*/  LDL.LU R9, [R1+0x968] ;  /* 0x0009680001097983 */ /* 0x000ee20000300800 */
[----:B------:R-:W1:Y:S01]  /*1d290*/  LDC R10, c[0x0][0x244] ;  /* 0x00009100ff0a7b82 */ /* 0x000e620000000800 */
[----:B------:R-:W-:Y:S01]  /*1d2a0*/  ULDC.64 UR6, c[0x0][0x220] ;  /* 0x0000880000067ab9 */ /* 0x000fe20000000a00 */
[----:B------:R-:W-:Y:S01]  /*1d2b0*/  ULDC.64 UR24, c[0x0][0x228] ;  /* 0x00008a0000187ab9 */ /* 0x000fe20000000a00 */
[----:B-----5:R-:W-:Y:S01]  /*1d2c0*/  STL [R1+0xb6c], R13 ;  /* 0x000b6c0d01007387 */ /* 0x020fe20000100800 */
[----:B------:R-:W-:Y:S01]  /*1d2d0*/  ULDC UR28, c[0x0][0x248] ;  /* 0x00009200001c7ab9 */ /* 0x000fe20000000800 */
[----:B------:R-:W4:Y:S01]  /*1d2e0*/  S2R R8, SR_TID.X ;  /* 0x0000000000087919 */ /* 0x000f220000002100 */
[----:B------:R-:W4:Y:S01]  /*1d2f0*/  S2R R7, SR_TID.X ;  /* 0x0000000000077919 */ /* 0x000f220000002100 */
[C---:B------:R-:W-:Y:S01]  /*1d300*/  VIADD R3, R11.reuse, 0x2 ;  /* 0x000000020b037836 */ /* 0x040fe20000000000 */
[----:B------:R-:W-:Y:S01]  /*1d310*/  ULDC UR5, c[0x0][0x22c] ;  /* 0x00008b0000057ab9 */ /* 0x000fe20000000800 */
[----:B------:R-:W-:Y:S01]  /*1d320*/  ULDC UR4, c[0x0][0x22c] ;  /* 0x00008b0000047ab9 */ /* 0x000fe20000000800 */
[----:B------:R-:W3:Y:S01]  /*1d330*/  LDL.LU R16, [R1+0x400] ;  /* 0x0004000001107983 */ /* 0x000ee20000300800 */
[----:B------:R-:W-:Y:S01]  /*1d340*/  ULDC.64 UR10, c[0x0][0x228] ;  /* 0x00008a00000a7ab9 */ /* 0x000fe20000000a00 */
[----:B------:R-:W-:Y:S01]  /*1d350*/  ULDC.64 UR8, c[0x0][0x228] ;  /* 0x00008a0000087ab9 */ /* 0x000fe20000000a00 */
[----:B------:R-:W-:Y:S01]  /*1d360*/  ULDC.64 UR22, c[0x0][0x228] ;  /* 0x00008a0000167ab9 */ /* 0x000fe20000000a00 */
[----:B------:R-:W3:Y:S01]  /*1d370*/  LDL.LU R17, [R1+0x408] ;  /* 0x0004080001117983 */ /* 0x000ee20000300800 */
[----:B------:R-:W-:Y:S01]  /*1d380*/  ULDC.64 UR20, c[0x0][0x228] ;  /* 0x00008a0000147ab9 */ /* 0x000fe20000000a00 */
[----:B------:R-:W-:Y:S01]  /*1d390*/  ULDC.64 UR18, c[0x0][0x228] ;  /* 0x00008a0000127ab9 */ /* 0x000fe20000000a00 */
[----:B------:R-:W-:Y:S01]  /*1d3a0*/  ULDC.64 UR14, c[0x0][0x228] ;  /* 0x00008a00000e7ab9 */ /* 0x000fe20000000a00 */
[----:B------:R-:W-:Y:S01]  /*1d3b0*/  ULDC.64 UR26, c[0x0][0x228] ;  /* 0x00008a00001a7ab9 */ /* 0x000fe20000000a00 */
[----:B------:R-:W-:Y:S01]  /*1d3c0*/  BAR.SYNC.DEFER_BLOCKING 0x0 ;  /* 0x0000000000007b1d */ /* 0x000fe20000010000 */
[----:B--2---:R-:W-:-:S05]  /*1d3d0*/  ISETP.GE.AND P0, PT, R11, R18, PT ;  /* 0x000000120b00720c */ /* 0x004fca0003f06270 */
[----:B------:R-:W2:Y:S04]  /*1d3e0*/  LDL.LU R18, [R1+0x300] ;  /* 0x0003000001127983 */ /* 0x000ea80000300800 */
[----:B------:R-:W2:Y:S01]  /*1d3f0*/  LDL.LU R19, [R1+0x308] ;  /* 0x0003080001137983 */ /* 0x000ea20000300800 */
[----:B----4-:R-:W-:Y:S01]  /*1d400*/  IMAD.SHL.U32 R23, R8, 0x10, RZ ;  /* 0x0000001008177824 */ /* 0x010fe200078e00ff */
[----:B------:R-:W-:Y:S02]  /*1d410*/  SHF.L.U32 R0, R7, 0x6, RZ ;  /* 0x0000000607007819 */ /* 0x000fe400000006ff */
[----:B------:R-:W4:Y:S02]  /*1d420*/  LDL.LU R4, [R1+0x200] ;  /* 0x0002000001047983 */ /* 0x000f240000300800 */
[----:B------:R-:W-:-:S02]  /*1d430*/  LOP3.LUT R2, R23, 0xf0, RZ, 0xc0, !PT ;  /* 0x000000f017027812 */ /* 0x000fc400078ec0ff */
[----:B------:R-:W-:Y:S01]  /*1d440*/  LOP3.LUT R0, R0, 0x400, RZ, 0xc0, !PT ;  /* 0x0000040000007812 */ /* 0x000fe200078ec0ff */
[----:B------:R-:W4:Y:S01]  /*1d450*/  LDL.LU R5, [R1+0x208] ;  /* 0x0002080001057983 */ /* 0x000f220000300800 */
[----:B------:R-:W-:Y:S02]  /*1d460*/  LOP3.LUT R8, R8, 0x60, RZ, 0xc0, !PT ;  /* 0x0000006008087812 */ /* 0x000fe400078ec0ff */
[----:B------:R-:W-:Y:S01]  /*1d470*/  IADD3 R0, R0, UR12, R2 ;  /* 0x0000000c00007c10 */ /* 0x000fe2000fffe002 */
[----:B------:R-:W4:Y:S04]  /*1d480*/  LDL.LU R6, [R1+0x100] ;  /* 0x0001000001067983 */ /* 0x000f280000300800 */
[----:B------:R-:W-:Y:S01]  /*1d490*/  IMAD R0, R8, 0x8, R0 ;  /* 0x0000000808007824 */ /* 0x000fe200078e0200 */
[----:B------:R-:W-:-:S04]  /*1d4a0*/  LOP3.LUT R7, R7, 0x7f, RZ, 0xc0, !PT ;  /* 0x0000007f07077812 */ /* 0x000fc800078ec0ff */
[----:B------:R-:W-:Y:S02]  /*1d4b0*/  LEA R252, R7, UR12, 0x4 ;  /* 0x0000000c07fc7c11 */ /* 0x000fe4000f8e20ff */
[----:B---3--:R-:W-:Y:S01]  /*1d4c0*/  ISETP.GE.AND P1, PT, R12, R9, PT ;  /* 0x000000090c00720c */ /* 0x008fe20003f26270 */
[----:B------:R-:W4:Y:S04]  /*1d4d0*/  LDL.LU R7, [R1+0x108] ;  /* 0x0001080001077983 */ /* 0x000f280000300800 */
[----:B--2---:R-:W-:Y:S01]  /*1d4e0*/  STSM.16.M88.4 [R0], R16 ;  /* 0x0000001000007844 */ /* 0x004fe20000000200 */
[C---:B------:R-:W-:Y:S01]  /*1d4f0*/  IMAD R246, R11.reuse, UR28, RZ ;  /* 0x0000001c0bf67c24 */ /* 0x040fe2000f8e02ff */
[----:B------:R-:W-:Y:S01]  /*1d500*/  BAR.SYNC.DEFER_BLOCKING 0x0 ;  /* 0x0000000000007b1d */ /* 0x000fe20000010000 */
[----:B------:R-:W-:Y:S01]  /*1d510*/  VIADD R2, R11, 0x1 ;  /* 0x000000010b027836 */ /* 0x000fe20000000000 */
[----:B------:R-:W-:-:S04]  /*1d520*/  ISETP.GE.AND P2, PT, R3, UR5, PT ;  /* 0x0000000503007c0c */ /* 0x000fc8000bf46270 */
[----:B------:R-:W-:Y:S01]  /*1d530*/  ULDC.64 UR12, c[0x0][0x228] ;  /* 0x00008a00000c7ab9 */ /* 0x000fe20000000a00 */
[----:B------:R-:W2:Y:S01]  /*1d540*/  LDS.128 R20, [R252] ;  /* 0x00000000fc147984 */ /* 0x000ea20000000c00 */
[----:B------:R-:W-:Y:S06]  /*1d550*/  BAR.SYNC.DEFER_BLOCKING 0x0 ;  /* 0x0000000000007b1d */ /* 0x000fec0000010000 */
[----:B--2---:R-:W-:Y:S04]  /*1d560*/  STL [R1+0x504], R21 ;  /* 0x0005041501007387 */ /* 0x004fe80000100800 */
[----:B------:R-:W-:Y:S04]  /*1d570*/  STL.64 [R1+0x508], R22 ;  /* 0x0005081601007387 */ /* 0x000fe80000100a00 */
[----:B------:R-:W2:Y:S04]  /*1d580*/  LDL.LU R16, [R1] ;  /* 0x0000000001107983 */ /* 0x000ea80000300800 */
[----:B------:R-:W2:Y:S04]  /*1d590*/  LDL.LU R17, [R1+0x8] ;  /* 0x0000080001117983 */ /* 0x000ea80000300800 */
[----:B----4-:R-:W-:Y:S01]  /*1d5a0*/  STSM.16.M88.4 [R0], R4 ;  /* 0x0000000400007844 */ /* 0x010fe20000000200 */
[----:B------:R-:W-:Y:S01]  /*1d5b0*/  MOV R13, R20 ;  /* 0x00000014000d7202 */ /* 0x000fe20000000f00 */
[----:B------:R-:W-:Y:S01]  /*1d5c0*/  BAR.SYNC.DEFER_BLOCKING 0x0 ;  /* 0x0000000000007b1d */ /* 0x000fe20000010000 */
[----:B------:R-:W-:-:S02]  /*1d5d0*/  IMAD.MOV.U32 R18, RZ, RZ, R152 ;  /* 0x000000ffff127224 */ /* 0x000fc400078e0098 */
[----:B------:R-:W-:-:S03]  /*1d5e0*/  IMAD.MOV.U32 R19, RZ, RZ, R154 ;  /* 0x000000ffff137224 */ /* 0x000fc600078e009a */
[----:B------:R-:W3:Y:S02]  /*1d5f0*/  LDS.128 R20, [R252] ;  /* 0x00000000fc147984 */ /* 0x000ee40000000c00 */
[----:B------:R-:W-:Y:S06]  /*1d600*/  BAR.SYNC.DEFER_BLOCKING 0x0 ;  /* 0x0000000000007b1d */ /* 0x000fec0000010000 */
[----:B---3--:R-:W-:Y:S04]  /*1d610*/  STL [R1+0x524], R21 ;  /* 0x0005241501007387 */ /* 0x008fe80000100800 */
[----:B------:R-:W-:Y:S04]  /*1d620*/  STL.64 [R1+0x528], R22 ;  /* 0x0005281601007387 */ /* 0x000fe80000100a00 */
[----:B--2---:R-:W-:Y:S01]  /*1d630*/  STSM.16.M88.4 [R0], R16 ;  /* 0x0000001000007844 */ /* 0x004fe20000000200 */
[----:B------:R-:W-:Y:S06]  /*1d640*/  BAR.SYNC.DEFER_BLOCKING 0x0 ;  /* 0x0000000000007b1d */ /* 0x000fec0000010000 */
[----:B------:R-:W2:Y:S04]  /*1d650*/  LDS.128 R16, [R252] ;  /* 0x00000000fc107984 */ /* 0x000ea80000000c00 */
[----:B--2---:R2:W-:Y:S04]  /*1d660*/  STL.64 [R1+0x510], R16 ;  /* 0x0005101001007387 */ /* 0x0045e80000100a00 */
[----:B------:R3:W-:Y:S04]  /*1d670*/  STL.64 [R1+0x518], R18 ;  /* 0x0005181201007387 */ /* 0x0007e80000100a00 */
[----:B--2---:R-:W2:Y:S04]  /*1d680*/  LDL.LU R16, [R1+0x404] ;  /* 0x0004040001107983 */ /* 0x004ea80000300800 */
[----:B------:R-:W2:Y:S04]  /*1d690*/  LDL.LU R17, [R1+0x40c] ;  /* 0x00040c0001117983 */ /* 0x000ea80000300800 */
[----:B---3--:R-:W2:Y:S04]  /*1d6a0*/  LDL.LU R18, [R1+0x304] ;  /* 0x0003040001127983 */ /* 0x008ea80000300800 */
[----:B------:R-:W2:Y:S01]  /*1d6b0*/  LDL.LU R19, [R1+0x30c] ;  /* 0x00030c0001137983 */ /* 0x000ea20000300800 */
[----:B------:R-:W-:Y:S01]  /*1d6c0*/  BAR.SYNC.DEFER_BLOCKING 0x0 ;  /* 0x0000000000007b1d */ /* 0x000fe20000010000 */
[----:B------:R-:W-:Y:S01]  /*1d6d0*/  IMAD.MOV.U32 R4, RZ, RZ, R88 ;  /* 0x000000ffff047224 */ /* 0x000fe200078e0058 */
[----:B------:R-:W-:Y:S01]  /*1d6e0*/  MOV R5, R90 ;  /* 0x0000005a00057202 */ /* 0x000fe20000000f00 */
[----:B------:R-:W-:-:S02]  /*1d6f0*/  IMAD.MOV.U32 R6, RZ, RZ, R24 ;  /* 0x000000ffff067224 */ /* 0x000fc400078e0018 */
[----:B------:R-:W-:-:S05]  /*1d700*/  IMAD.MOV.U32 R7, RZ, RZ, R26 ;  /* 0x000000ffff077224 */ /* 0x000fca00078e001a */
[----:B------:R3:W-:Y:S01]  /*1d710*/  STSM.16.M88.4 [R0], R4 ;  /* 0x0000000400007844 */ /* 0x0007e20000000200 */
[----:B------:R-:W-:Y:S01]  /*1d720*/  IMAD.MOV.U32 R247, RZ, RZ, R20 ;  /* 0x000000fffff77224 */ /* 0x000fe200078e0014 */
[----:B------:R-:W-:Y:S06]  /*1d730*/  BAR.SYNC.DEFER_BLOCKING 0x0 ;  /* 0x0000000000007b1d */ /* 0x000fec0000010000 */
[----:B---3--:R-:W3:Y:S04]  /*1d740*/  LDL.LU R4, [R1+0x204] ;  /* 0x0002040001047983 */ /* 0x008ee80000300800 */
[----:B------:R-:W3:Y:S04]  /*1d750*/  LDL.LU R5, [R1+0x20c] ;  /* 0x00020c0001057983 */ /* 0x000ee80000300800 */
[----:B------:R-:W3:Y:S04]  /*1d760*/  LDL.LU R6, [R1+0x104] ;  /* 0x0001040001067983 */ /* 0x000ee80000300800 */
[----:B------:R-:W4:Y:S01]  /*1d770*/  LDS.128 R20, [R252] ;  /* 0x00000000fc147984 */ /* 0x000f220000000c00 */
[----:B------:R-:W-:Y:S06]  /*1d780*/  BAR.SYNC.DEFER_BLOCKING 0x0 ;  /* 0x0000000000007b1d */ /* 0x000fec0000010000 */
[----:B------:R-:W3:Y:S04]  /*1d790*/  LDL.LU R7, [R1+0x10c] ;  /* 0x00010c0001077983 */ /* 0x000ee80000300800 */
[----:B----4-:R-:W-:Y:S04]  /*1d7a0*/  STL.64 [R1+0x300], R20 ;  /* 0x0003001401007387 */ /* 0x010fe80000100a00 */
[----:B------:R-:W-:Y:S04]  /*1d7b0*/  STL.64 [R1+0x308], R22 ;  /* 0x0003081601007387 */ /* 0x000fe80000100a00 */
[----:B--2---:R-:W-:Y:S01]  /*1d7c0*/  STSM.16.M88.4 [R0], R16 ;  /* 0x0000001000007844 */ /* 0x004fe20000000200 */
[----:B------:R-:W-:Y:S06]  /*1d7d0*/  BAR.SYNC.DEFER_BLOCKING 0x0 ;  /* 0x0000000000007b1d */ /* 0x000fec0000010000 */
[----:B------:R-:W2:Y:S02]  /*1d7e0*/  LDS.128 R16, [R252] ;  /* 0x00000000fc107984 */ /* 0x000ea40000000c00 */
[----:B------:R-:W-:Y:S06]  /*1d7f0*/  BAR.SYNC.DEFER_BLOCKING 0x0 ;  /* 0x0000000000007b1d */ /* 0x000fec0000010000 */
[----:B--2---:R2:W-:Y:S04]  /*1d800*/  STL.64 [R1+0x200], R16 ;  /* 0x0002001001007387 */ /* 0x0045e80000100a00 */
[----:B------:R4:W-:Y:S04]  /*1d810*/  STL.64 [R1+0x208], R18 ;  /* 0x0002081201007387 */ /* 0x0009e80000100a00 */
[----:B--2---:R-:W2:Y:S04]  /*1d820*/  LDL.LU R16, [R1+0x4] ;  /* 0x0000040001107983 */ /* 0x004ea80000300800 */
[----:B------:R-:W2:Y:S04]  /*1d830*/  LDL.LU R17, [R1+0xc] ;  /* 0x00000c0001117983 */ /* 0x000ea80000300800 */
[----:B---3--:R-:W-:Y:S01]  /*1d840*/  STSM.16.M88.4 [R0], R4 ;  /* 0x0000000400007844 */ /* 0x008fe20000000200 */
[----:B------:R-:W-:Y:S01]  /*1d850*/  BAR.SYNC.DEFER_BLOCKING 0x0 ;  /* 0x0000000000007b1d */ /* 0x000fe20000010000 */
[----:B----4-:R-:W-:Y:S01]  /*1d860*/  MOV R18, R153 ;  /* 0x0000009900127202 */ /* 0x010fe20000000f00 */
[----:B------:R-:W-:-:S04]  /*1d870*/  IMAD.MOV.U32 R19, RZ, RZ, R155 ;  /* 0x000000ffff137224 */ /* 0x000fc800078e009b */
[----:B------:R-:W3:Y:S02]  /*1d880*/  LDS.128 R20, [R252] ;  /* 0x00000000fc147984 */ /* 0x000ee40000000c00 */
[----:B------:R-:W-:Y:S06]  /*1d890*/  BAR.SYNC.DEFER_BLOCKING 0x0 ;  /* 0x0000000000007b1d */ /* 0x000fec0000010000 */
[----:B---3--:R-:W-:Y:S04]  /*1d8a0*/  STL.64 [R1+0x100], R20 ;  /* 0x0001001401007387 */ /* 0x008fe80000100a00 */
[----:B------:R-:W-:Y:S04]  /*1d8b0*/  STL.64 [R1+0x108], R22 ;  /* 0x0001081601007387 */ /* 0x000fe80000100a00 */
[----:B--2---:R-:W-:Y:S01]  /*1d8c0*/  STSM.16.M88.4 [R0], R16 ;  /* 0x0000001000007844 */ /* 0x004fe20000000200 */
[----:B------:R-:W-:Y:S06]  /*1d8d0*/  BAR.SYNC.DEFER_BLOCKING 0x0 ;  /* 0x0000000000007b1d */ /* 0x000fec0000010000 */
[----:B------:R-:W2:Y:S04]  /*1d8e0*/  LDS.128 R16, [R252] ;  /* 0x00000000fc107984 */ /* 0x000ea80000000c00 */
[----:B--2---:R2:W-:Y:S04]  /*1d8f0*/  STL.64 [R1], R16 ;  /* 0x0000001001007387 */ /* 0x0045e80000100a00 */
        /* <DEDUP_REMOVED lines=11> */
[----:B------:R-:W-:Y:S06]  /*1d9b0*/  BAR.SYNC.DEFER_BLOCKING 0x0 ;  /* 0x0000000000007b1d */ /* 0x000fec0000010000 */
[----:B---3--:R-:W3:Y:S04]  /*1d9c0*/  LDL.LU R4, [R1+0x210] ;  /* 0x0002100001047983 */ /* 0x008ee80000300800 */
[----:B------:R-:W3:Y:S04]  /*1d9d0*/  LDL.LU R5, [R1+0x218] ;  /* 0x0002180001057983 */ /* 0x000ee80000300800 */
[----:B------:R-:W3:Y:S04]  /*1d9e0*/  LDL.LU R6, [R1+0x110] ;  /* 0x0001100001067983 */ /* 0x000ee80000300800 */
[----:B------:R-:W4:Y:S01]  /*1d9f0*/  LDS.128 R248, [R252] ;  /* 0x00000000fcf87984 */ /* 0x000f220000000c00 */
[----:B------:R-:W-:Y:S06]  /*1da00*/  BAR.SYNC.DEFER_BLOCKING 0x0 ;  /* 0x0000000000007b1d */ /* 0x000fec0000010000 */
[----:B------:R-:W3:Y:S04]  /*1da10*/  LDL.LU R7, [R1+0x118] ;  /* 0x0001180001077983 */ /* 0x000ee80000300800 */
[----:B----4-:R-:W-:Y:S04]  /*1da20*/  STL [R1+0xb68], R249 ;  /* 0x000b68f901007387 */ /* 0x010fe80000100800 */
[----:B------:R-:W-:Y:S04]  /*1da30*/  STL [R1+0xb64], R250 ;  /* 0x000b64fa01007387 */ /* 0x000fe80000100800 */
[----:B------:R-:W-:Y:S04]  /*1da40*/  STL [R1+0xb60], R251 ;  /* 0x000b60fb01007387 */ /* 0x000fe80000100800 */
        /* <DEDUP_REMOVED lines=10> */
[----:B----4-:R-:W-:-:S02]  /*1daf0*/  IMAD.MOV.U32 R18, RZ, RZ, R156 ;  /* 0x000000ffff127224 */ /* 0x010fc400078e009c */
[----:B------:R-:W-:-:S03]  /*1db00*/  IMAD.MOV.U32 R19, RZ, RZ, R158 ;  /* 0x000000ffff137224 */ /* 0x000fc600078e009e */
[----:B------:R-:W3:Y:S02]  /*1db10*/  LDS.128 R20, [R252] ;  /* 0x00000000fc147984 */ /* 0x000ee40000000c00 */
[----:B------:R-:W-:Y:S06]  /*1db20*/  BAR.SYNC.DEFER_BLOCKING 0x0 ;  /* 0x0000000000007b1d */ /* 0x000fec0000010000 */
[----:B---3--:R-:W-:Y:S04]  /*1db30*/  STL.64 [R1+0x530], R20 ;  /* 0x0005301401007387 */ /* 0x008fe80000100a00 */
        /* <DEDUP_REMOVED lines=11> */
[----:B------:R-:W-:Y:S01]  /*1dbf0*/  MOV R4, R92 ;  /* 0x0000005c00047202 */ /* 0x000fe20000000f00 */
[----:B------:R-:W-:-:S02]  /*1dc00*/  IMAD.MOV.U32 R5, RZ, RZ, R94 ;  /* 0x000000ffff057224 */ /* 0x000fc400078e005e */
[----:B------:R-:W-:Y:S02]  /*1dc10*/  IMAD.MOV.U32 R6, RZ, RZ, R28 ;  /* 0x000000ffff067224 */ /* 0x000fe400078e001c */
        /* <DEDUP_REMOVED lines=606> */
[----:B------:R-:W3:Y:S04]  /*20200*/  LDL.LU R7, [R1+0x198] ;  /* 0x0001980001077983 */ /* 0x000ee80000300800 */
[----:B------:R-:W4:Y:S01]  /*20210*/  LDS.128 R240, [R252] ;  /* 0x00000000fcf07984 */ /* 0x000f220000000c00 */
[----:B------:R-:W-:Y:S06]  /*20220*/  BAR.SYNC.DEFER_BLOCKING 0x0 ;  /* 0x0000000000007b1d */ /* 0x000fec0000010000 */
[----:B----4-:R-:W-:Y:S04]  /*20230*/  STL [R1+0xb5c], R242 ;  /* 0x000b5cf201007387 */ /* 0x010fe80000100800 */
[----:B------:R-:W-:Y:S04]  /*20240*/  STL [R1+0xb58], R243 ;  /* 0x000b58f301007387 */ /* 0x000fe80000100800 */
[----:B--2---:R2:W-:Y:S01]  /*20250*/  STSM.16.M88.4 [R0], R16 ;  /* 0x0000001000007844 */ /* 0x0045e20000000200 */
[----:B------:R-:W-:Y:S06]  /*20260*/  BAR.SYNC.DEFER_BLOCKING 0x0 ;  /* 0x0000000000007b1d */ /* 0x000fec0000010000 */
[----:B--2---:R-:W2:Y:S04]  /*20270*/  LDL.LU R16, [R1+0x90] ;  /* 0x0000900001107983 */ /* 0x004ea80000300800 */
[----:B------:R-:W2:Y:S04]  /*20280*/  LDL.LU R17, [R1+0x98] ;  /* 0x0000980001117983 */ /* 0x000ea80000300800 */
[----:B------:R-:W4:Y:S01]  /*20290*/  LDS.128 R236, [R252] ;  /* 0x00000000fcec7984 */ /* 0x000f220000000c00 */
[----:B------:R-:W-:Y:S06]  /*202a0*/  BAR.SYNC.DEFER_BLOCKING 0x0 ;  /* 0x0000000000007b1d */ /* 0x000fec0000010000 */
[----:B---3--:R3:W-:Y:S02]  /*202b0*/  STSM.16.M88.4 [R0], R4 ;  /* 0x0000000400007844 */ /* 0x0087e40000000200 */
[----:B------:R-:W-:Y:S01]  /*202c0*/  BAR.SYNC.DEFER_BLOCKING 0x0 ;  /* 0x0000000000007b1d */ /* 0x000fe20000010000 */
[----:B------:R-:W-:-:S02]  /*202d0*/  IMAD.MOV.U32 R18, RZ, RZ, R188 ;  /* 0x000000ffff127224 */ /* 0x000fc400078e00bc */
[----:B------:R-:W-:-:S03]  /*202e0*/  IMAD.MOV.U32 R19, RZ, RZ, R190 ;  /* 0x000000ffff137224 */ /* 0x000fc600078e00be */
[----:B------:R-:W4:Y:S02]  /*202f0*/  LDS.128 R232, [R252] ;  /* 0x00000000fce87984 */ /* 0x000f240000000c00 */
[----:B------:R-:W-:Y:S01]  /*20300*/  BAR.SYNC.DEFER_BLOCKING 0x0 ;  /* 0x0000000000007b1d */ /* 0x000fe20000010000 */
[----:B---3--:R-:W-:Y:S01]  /*20310*/  MOV R4, R124 ;  /* 0x0000007c00047202 */ /* 0x008fe20000000f00 */
[----:B------:R-:W-:Y:S02]  /*20320*/  IMAD.MOV.U32 R5, RZ, RZ, R126 ;  /* 0x000000ffff057224 */ /* 0x000fe400078e007e */
[----:B------:R-:W-:Y:S02]  /*20330*/  IMAD.MOV.U32 R6, RZ, RZ, R60 ;  /* 0x000000ffff067224 */ /* 0x000fe400078e003c */
[----:B------:R-:W-:Y:S01]  /*20340*/  IMAD.MOV.U32 R7, RZ, RZ, R62 ;  /* 0x000000ffff077224 */ /* 0x000fe200078e003e */
[----:B--2---:R-:W-:Y:S01]  /*20350*/  STSM.16.M88.4 [R0], R16 ;  /* 0x0000001000007844 */ /* 0x004fe20000000200 */
[----:B------:R-:W-:Y:S06]  /*20360*/  BAR.SYNC.DEFER_BLOCKING 0x0 ;  /* 0x0000000000007b1d */ /* 0x000fec0000010000 */
[----:B------:R-:W2:Y:S02]  /*20370*/  LDS.128 R220, [R252] ;  /* 0x00000000fcdc7984 */ /* 0x000ea40000000c00 */
[----:B------:R-:W-:Y:S06]  /*20380*/  BAR.SYNC.DEFER_BLOCKING 0x0 ;  /* 0x0000000000007b1d */ /* 0x000fec0000010000 */
[----:B------:R3:W-:Y:S02]  /*20390*/  STSM.16.M88.4 [R0], R4 ;  /* 0x0000000400007844 */ /* 0x0007e40000000200 */
[----:B------:R-:W-:Y:S06]  /*203a0*/  BAR.SYNC.DEFER_BLOCKING 0x0 ;  /* 0x0000000000007b1d */ /* 0x000fec0000010000 */
[----:B---3--:R-:W3:Y:S04]  /*203b0*/  LDL.LU R4, [R1+0x494] ;  /* 0x0004940001047983 */ /* 0x008ee80000300800 */
[----:B------:R-:W3:Y:S04]  /*203c0*/  LDL.LU R5, [R1+0x49c] ;  /* 0x00049c0001057983 */ /* 0x000ee80000300800 */
[----:B------:R-:W3:Y:S04]  /*203d0*/  LDL.LU R6, [R1+0x394] ;  /* 0x0003940001067983 */ /* 0x000ee80000300800 */
[----:B------:R-:W3:Y:S04]  /*203e0*/  LDL.LU R7, [R1+0x39c] ;  /* 0x00039c0001077983 */ /* 0x000ee80000300800 */
[----:B------:R-:W4:Y:S04]  /*203f0*/  LDL.LU R16, [R1+0x294] ;  /* 0x0002940001107983 */ /* 0x000f280000300800 */
[----:B------:R-:W4:Y:S04]  /*20400*/  LDL.LU R17, [R1+0x29c] ;  /* 0x00029c0001117983 */ /* 0x000f280000300800 */
[----:B------:R-:W4:Y:S04]  /*20410*/  LDL.LU R18, [R1+0x194] ;  /* 0x0001940001127983 */ /* 0x000f280000300800 */
[----:B------:R-:W4:Y:S04]  /*20420*/  LDL.LU R19, [R1+0x19c] ;  /* 0x00019c0001137983 */ /* 0x000f280000300800 */
[----:B------:R-:W2:Y:S01]  /*20430*/  LDS.128 R216, [R252] ;  /* 0x00000000fcd87984 */ /* 0x000ea20000000c00 */
[----:B------:R-:W-:Y:S06]  /*20440*/  BAR.SYNC.DEFER_BLOCKING 0x0 ;  /* 0x0000000000007b1d */ /* 0x000fec0000010000 */
[----:B---3--:R-:W-:Y:S02]  /*20450*/  STSM.16.M88.4 [R0], R4 ;  /* 0x0000000400007844 */ /* 0x008fe40000000200 */
[----:B------:R-:W-:Y:S06]  /*20460*/  BAR.SYNC.DEFER_BLOCKING 0x0 ;  /* 0x0000000000007b1d */ /* 0x000fec0000010000 */
[----:B------:R-:W3:Y:S02]  /*20470*/  LDS.128 R4, [R252] ;  /* 0x00000000fc047984 */ /* 0x000ee40000000c00 */
[----:B------:R-:W-:Y:S06]  /*20480*/  BAR.SYNC.DEFER_BLOCKING 0x0 ;  /* 0x0000000000007b1d */ /* 0x000fec0000010000 */
[----:B----4-:R4:W-:Y:S02]  /*20490*/  STSM.16.M88.4 [R0], R16 ;  /* 0x0000001000007844 */ /* 0x0109e40000000200 */
[----:B------:R-:W-:Y:S06]  /*204a0*/  BAR.SYNC.DEFER_BLOCKING 0x0 ;  /* 0x0000000000007b1d */ /* 0x000fec0000010000 */
[----:B----4-:R-:W4:Y:S04]  /*204b0*/  LDL.LU R16, [R1+0x94] ;  /* 0x0000940001107983 */ /* 0x010f280000300800 */
[----:B------:R-:W4:Y:S04]  /*204c0*/  LDL.LU R17, [R1+0x9c] ;  /* 0x00009c0001117983 */ /* 0x000f280000300800 */
[----:B------:R-:W3:Y:S01]  /*204d0*/  LDS.128 R28, [R252] ;  /* 0x00000000fc1c7984 */ /* 0x000ee20000000c00 */
[----:B------:R-:W-:Y:S01]  /*204e0*/  MOV R18, R189 ;  /* 0x000000bd00127202 */ /* 0x000fe20000000f00 */
[----:B------:R-:W-:Y:S01]  /*204f0*/  IMAD.MOV.U32 R19, RZ, RZ, R191 ;  /* 0x000000ffff137224 */ /* 0x000fe200078e00bf */
[----:B------:R-:W-:Y:S01]  /*20500*/  BAR.SYNC.DEFER_BLOCKING 0x0 ;  /* 0x0000000000007b1d */ /* 0x000fe20000010000 */
[----:B------:R-:W-:Y:S01]  /*20510*/  IMAD.MOV.U32 R20, RZ, RZ, R125 ;  /* 0x000000ffff147224 */ /* 0x000fe200078e007d */
[----:B------:R-:W-:Y:S01]  /*20520*/  MOV R22, R61 ;  /* 0x0000003d00167202 */ /* 0x000fe20000000f00 */
[----:B------:R-:W-:-:S02]  /*20530*/  IMAD.MOV.U32 R21, RZ, RZ, R127 ;  /* 0x000000ffff157224 */ /* 0x000fc400078e007f */
[----:B------:R-:W-:Y:S01]  /*20540*/  IMAD.MOV.U32 R23, RZ, RZ, R63 ;  /* 0x000000ffff177224 */ /* 0x000fe200078e003f */
[----:B----4-:R-:W-:Y:S02]  /*20550*/  STSM.16.M88.4 [R0], R16 ;  /* 0x0000001000007844 */ /* 0x010fe40000000200 */
[----:B------:R-:W-:Y:S06]  /*20560*/  BAR.SYNC.DEFER_BLOCKING 0x0 ;  /* 0x0000000000007b1d */ /* 0x000fec0000010000 */
[----:B------:R-:W4:Y:S02]  /*20570*/  LDS.128 R36, [R252] ;  /* 0x00000000fc247984 */ /* 0x000f240000000c00 */
[----:B------:R-:W-:Y:S06]  /*20580*/  BAR.SYNC.DEFER_BLOCKING 0x0 ;  /* 0x0000000000007b1d */ /* 0x000fec0000010000 */
[----:B------:R1:W-:Y:S02]  /*20590*/  STSM.16.M88.4 [R0], R20 ;  /* 0x0000001400007844 */ /* 0x0003e40000000200 */
[----:B------:R-:W-:Y:S06]  /*205a0*/  BAR.SYNC.DEFER_BLOCKING 0x0 ;  /* 0x0000000000007b1d */ /* 0x000fec0000010000 */
[----:B-1----:R-:W2:Y:S04]  /*205b0*/  LDL.LU R20, [R1+0x4a0] ;  /* 0x0004a00001147983 */ /* 0x002ea80000300800 */
[----:B------:R-:W2:Y:S04]  /*205c0*/  LDL.LU R21, [R1+0x4a8] ;  /* 0x0004a80001157983 */ /* 0x000ea80000300800 */
[----:B------:R-:W2:Y:S04]  /*205d0*/  LDL.LU R22, [R1+0x3a0] ;  /* 0x0003a00001167983 */ /* 0x000ea80000300800 */
[----:B------:R-:W2:Y:S04]  /*205e0*/  LDL.LU R23, [R1+0x3a8] ;  /* 0x0003a80001177983 */ /* 0x000ea80000300800 */
[----:B------:R-:W3:Y:S04]  /*205f0*/  LDL.LU R16, [R1+0x2a0] ;  /* 0x0002a00001107983 */ /* 0x000ee80000300800 */
[----:B------:R-:W3:Y:S04]  /*20600*/  LDL.LU R17, [R1+0x2a8] ;  /* 0x0002a80001117983 */ /* 0x000ee80000300800 */
[----:B------:R-:W3:Y:S04]  /*20610*/  LDL.LU R18, [R1+0x1a0] ;  /* 0x0001a00001127983 */ /* 0x000ee80000300800 */
[----:B------:R-:W3:Y:S04]  /*20620*/  LDL.LU R19, [R1+0x1a8] ;  /* 0x0001a80001137983 */ /* 0x000ee80000300800 */
[----:B------:R-:W1:Y:S01]  /*20630*/  LDS.128 R32, [R252] ;  /* 0x00000000fc207984 */ /* 0x000e620000000c00 */
[----:B------:R-:W-:Y:S06]  /*20640*/  BAR.SYNC.DEFER_BLOCKING 0x0 ;  /* 0x0000000000007b1d */ /* 0x000fec0000010000 */
[----:B--2---:R-:W-:Y:S02]  /*20650*/  STSM.16.M88.4 [R0], R20 ;  /* 0x0000001400007844 */ /* 0x004fe40000000200 */
[----:B------:R-:W-:Y:S06]  /*20660*/  BAR.SYNC.DEFER_BLOCKING 0x0 ;  /* 0x0000000000007b1d */ /* 0x000fec0000010000 */
[----:B------:R-:W2:Y:S02]  /*20670*/  LDS.128 R24, [R252] ;  /* 0x00000000fc187984 */ /* 0x000ea40000000c00 */
[----:B------:R-:W-:Y:S06]  /*20680*/  BAR.SYNC.DEFER_BLOCKING 0x0 ;  /* 0x0000000000007b1d */ /* 0x000fec0000010000 */
[----:B---3--:R3:W-:Y:S02]  /*20690*/  STSM.16.M88.4 [R0], R16 ;  /* 0x0000001000007844 */ /* 0x0087e40000000200 */
[----:B------:R-:W-:Y:S06]  /*206a0*/  BAR.SYNC.DEFER_BLOCKING 0x0 ;  /* 0x0000000000007b1d */ /* 0x000fec0000010000 */
[----:B---3--:R-:W3:Y:S04]  /*206b0*/  LDL.LU R16, [R1+0xa0] ;  /* 0x0000a00001107983 */ /* 0x008ee80000300800 */
[----:B------:R-:W3:Y:S04]  /*206c0*/  LDL.LU R17, [R1+0xa8] ;  /* 0x0000a80001117983 */ /* 0x000ee80000300800 */
[----:B------:R-:W2:Y:S01]  /*206d0*/  LDS.128 R20, [R252] ;  /* 0x00000000fc147984 */ /* 0x000ea20000000c00 */
[----:B------:R-:W-:-:S02]  /*206e0*/  IMAD.MOV.U32 R18, RZ, RZ, R192 ;  /* 0x000000ffff127224 */ /* 0x000fc400078e00c0 */
[----:B------:R-:W-:Y:S01]  /*206f0*/  IMAD.MOV.U32 R19, RZ, RZ, R194 ;  /* 0x000000ffff137224 */ /* 0x000fe200078e00c2 */
[----:B------:R-:W-:Y:S01]  /*20700*/  BAR.SYNC.DEFER_BLOCKING 0x0 ;  /* 0x0000000000007b1d */ /* 0x000fe20000010000 */
[----:B------:R-:W-:Y:S01]  /*20710*/  MOV R40, R128 ;  /* 0x0000008000287202 */ /* 0x000fe20000000f00 */
[----:B------:R-:W-:Y:S02]  /*20720*/  IMAD.MOV.U32 R41, RZ, RZ, R130 ;  /* 0x000000ffff297224 */ /* 0x000fe400078e0082 */
[----:B------:R-:W-:Y:S02]  /*20730*/  IMAD.MOV.U32 R42, RZ, RZ, R64 ;  /* 0x000000ffff2a7224 */ /* 0x000fe400078e0040 */
[----:B------:R-:W-:Y:S01]  /*20740*/  IMAD.MOV.U32 R43, RZ, RZ, R66 ;  /* 0x000000ffff2b7224 */ /* 0x000fe200078e0042 */
[----:B---3--:R-:W-:Y:S01]  /*20750*/  STSM.16.M88.4 [R0], R16 ;  /* 0x0000001000007844 */ /* 0x008fe20000000200 */
[----:B------:R-:W-:Y:S06]  /*20760*/  BAR.SYNC.DEFER_BLOCKING 0x0 ;  /* 0x0000000000007b1d */ /* 0x000fec0000010000 */
[----:B------:R-:W3:Y:S02]  /*20770*/  LDS.128 R16, [R252] ;  /* 0x00000000fc107984 */ /* 0x000ee40000000c00 */
[----:B------:R-:W-:Y:S06]  /*20780*/  BAR.SYNC.DEFER_BLOCKING 0x0 ;  /* 0x0000000000007b1d */ /* 0x000fec0000010000 */
[----:B------:R4:W-:Y:S02]  /*20790*/  STSM.16.M88.4 [R0], R40 ;  /* 0x0000002800007844 */ /* 0x0009e40000000200 */
[----:B------:R-:W-:Y:S06]  /*207a0*/  BAR.SYNC.DEFER_BLOCKING 0x0 ;  /* 0x0000000000007b1d */ /* 0x000fec0000010000 */
[----:B----4-:R-:W4:Y:S04]  /*207b0*/  LDL.LU R40, [R1+0x4a4] ;  /* 0x0004a40001287983 */ /* 0x010f280000300800 */
[----:B------:R-:W4:Y:S04]  /*207c0*/  LDL.LU R41, [R1+0x4ac] ;  /* 0x0004ac0001297983 */ /* 0x000f280000300800 */
[----:B------:R-:W4:Y:S04]  /*207d0*/  LDL.LU R42, [R1+0x3a4] ;  /* 0x0003a400012a7983 */ /* 0x000f280000300800 */
[----:B------:R-:W4:Y:S04]  /*207e0*/  LDL.LU R43, [R1+0x3ac] ;  /* 0x0003ac00012b7983 */ /* 0x000f280000300800 */
[----:B------:R-:W2:Y:S04]  /*207f0*/  LDL.LU R48, [R1+0x2a4] ;  /* 0x0002a40001307983 */ /* 0x000ea80000300800 */
[----:B------:R-:W2:Y:S04]  /*20800*/  LDL.LU R49, [R1+0x2ac] ;  /* 0x0002ac0001317983 */ /* 0x000ea80000300800 */
[----:B------:R-:W2:Y:S04]  /*20810*/  LDL.LU R50, [R1+0x1a4] ;  /* 0x0001a40001327983 */ /* 0x000ea80000300800 */
[----:B------:R-:W2:Y:S04]  /*20820*/  LDL.LU R51, [R1+0x1ac] ;  /* 0x0001ac0001337983 */ /* 0x000ea80000300800 */
[----:B------:R-:W3:Y:S01]  /*20830*/  LDS.128 R44, [R252] ;  /* 0x00000000fc2c7984 */ /* 0x000ee20000000c00 */
[----:B------:R-:W-:Y:S06]  /*20840*/  BAR.SYNC.DEFER_BLOCKING 0x0 ;  /* 0x0000000000007b1d */ /* 0x000fec0000010000 */
[----:B----4-:R-:W-:Y:S02]  /*20850*/  STSM.16.M88.4 [R0], R40 ;  /* 0x0000002800007844 */ /* 0x010fe40000000200 */
[----:B------:R-:W-:Y:S06]  /*20860*/  BAR.SYNC.DEFER_BLOCKING 0x0 ;  /* 0x0000000000007b1d */ /* 0x000fec0000010000 */
[----:B------:R-:W4:Y:S02]  /*20870*/  LDS.128 R40, [R252] ;  /* 0x00000000fc287984 */ /* 0x000f240000000c00 */
[----:B------:R-:W-:Y:S06]  /*20880*/  BAR.SYNC.DEFER_BLOCKING 0x0 ;  /* 0x0000000000007b1d */ /* 0x000fec0000010000 */
[----:B--2---:R2:W-:Y:S02]  /*20890*/  STSM.16.M88.4 [R0], R48 ;  /* 0x0000003000007844 */ /* 0x0045e40000000200 */
[----:B------:R-:W-:Y:S06]  /*208a0*/  BAR.SYNC.DEFER_BLOCKING 0x0 ;  /* 0x0000000000007b1d */ /* 0x000fec0000010000 */
[----:B--2---:R-:W2:Y:S04]  /*208b0*/  LDL.LU R48, [R1+0xa4] ;  /* 0x0000a40001307983 */ /* 0x004ea80000300800 */
[----:B------:R-:W2:Y:S01]  /*208c0*/  LDL.LU R49, [R1+0xac] ;  /* 0x0000ac0001317983 */ /* 0x000ea20000300800 */
[----:B------:R-:W-:Y:S01]  /*208d0*/  MOV R50, R193 ;  /* 0x000000c100327202 */ /* 0x000fe20000000f00 */
[----:B------:R-:W-:-:S02]  /*208e0*/  IMAD.MOV.U32 R51, RZ, RZ, R195 ;  /* 0x000000ffff337224 */ /* 0x000fc400078e00c3 */
[----:B------:R-:W3:Y:S04]  /*208f0*/  LDL.LU R56, [R1+0x4b0] ;  /* 0x0004b00001387983 */ /* 0x000ee80000300800 */
[----:B------:R-:W4:Y:S01]  /*20900*/  LDS.128 R88, [R252] ;  /* 0x00000000fc587984 */ /* 0x000f220000000c00 */
[----:B------:R-:W-:Y:S06]  /*20910*/  BAR.SYNC.DEFER_BLOCKING 0x0 ;  /* 0x0000000000007b1d */ /* 0x000fec0000010000 */
[----:B------:R-:W3:Y:S04]  /*20920*/  LDL.LU R57, [R1+0x4b8] ;  /* 0x0004b80001397983 */ /* 0x000ee80000300800 */
[----:B------:R-:W3:Y:S04]  /*20930*/  LDL.LU R58, [R1+0x3b0] ;  /* 0x0003b000013a7983 */ /* 0x000ee80000300800 */
[----:B------:R-:W3:Y:S01]  /*20940*/  LDL.LU R59, [R1+0x3b8] ;  /* 0x0003b800013b7983 */ /* 0x000ee20000300800 */
[----:B------:R-:W-:Y:S01]  /*20950*/  MOV R54, R65 ;  /* 0x0000004100367202 */ /* 0x000fe20000000f00 */
[----:B------:R-:W-:-:S02]  /*20960*/  IMAD.MOV.U32 R55, RZ, RZ, R67 ;  /* 0x000000ffff377224 */ /* 0x000fc400078e0043 */
        /* <DEDUP_REMOVED lines=8> */
[----:B-1----:R-:W4:Y:S04]  /*209f0*/  LDL.LU R52, [R1+0x2b0] ;  /* 0x0002b00001347983 */ /* 0x002f280000300800 */
[----:B------:R-:W4:Y:S04]  /*20a00*/  LDL.LU R53, [R1+0x2b8] ;  /* 0x0002b80001357983 */ /* 0x000f280000300800 */
[----:B------:R-:W4:Y:S04]  /*20a10*/  LDL.LU R54, [R1+0x1b0] ;  /* 0x0001b00001367983 */ /* 0x000f280000300800 */
[----:B------:R-:W4:Y:S04]  /*20a20*/  LDL.LU R55, [R1+0x1b8] ;  /* 0x0001b80001377983 */ /* 0x000f280000300800 */
[----:B------:R-:W1:Y:S01]  /*20a30*/  LDS.128 R60, [R252] ;  /* 0x00000000fc3c7984 */ /* 0x000e620000000c00 */
        /* <DEDUP_REMOVED lines=10> */
[----:B------:R-:W-:-:S02]  /*20ae0*/  IMAD.MOV.U32 R54, RZ, RZ, R196 ;  /* 0x000000ffff367224 */ /* 0x000fc400078e00c4 */
[----:B------:R-:W-:Y:S01]  /*20af0*/  IMAD.MOV.U32 R55, RZ, RZ, R198 ;  /* 0x000000ffff377224 */ /* 0x000fe200078e00c6 */
[----:B------:R-:W-:Y:S01]  /*20b00*/  BAR.SYNC.DEFER_BLOCKING 0x0 ;  /* 0x0000000000007b1d */ /* 0x000fe20000010000 */
[----:B------:R-:W-:Y:S01]  /*20b10*/  MOV R92, R132 ;  /* 0x00000084005c7202 */ /* 0x000fe20000000f00 */
[----:B------:R-:W-:Y:S02]  /*20b20*/  IMAD.MOV.U32 R93, RZ, RZ, R134 ;  /* 0x000000ffff5d7224 */ /* 0x000fe400078e0086 */
[----:B------:R-:W-:Y:S02]  /*20b30*/  IMAD.MOV.U32 R94, RZ, RZ, R68 ;  /* 0x000000ffff5e7224 */ /* 0x000fe400078e0044 */
[----:B------:R-:W-:Y:S01]  /*20b40*/  IMAD.MOV.U32 R95, RZ, RZ, R70 ;  /* 0x000000ffff5f7224 */ /* 0x000fe200078e0046 */
[----:B----4-:R-:W-:Y:S01]  /*20b50*/  STSM.16.M88.4 [R0], R52 ;  /* 0x0000003400007844 */ /* 0x010fe20000000200 */
[----:B------:R-:W-:Y:S06]  /*20b60*/  BAR.SYNC.DEFER_BLOCKING 0x0 ;  /* 0x0000000000007b1d */ /* 0x000fec0000010000 */
[----:B------:R-:W4:Y:S02]  /*20b70*/  LDS.128 R52, [R252] ;  /* 0x00000000fc347984 */ /* 0x000f240000000c00 */
[----:B------:R-:W-:Y:S06]  /*20b80*/  BAR.SYNC.DEFER_BLOCKING 0x0 ;  /* 0x0000000000007b1d */ /* 0x000fec0000010000 */
[----:B------:R2:W-:Y:S02]  /*20b90*/  STSM.16.M88.4 [R0], R92 ;  /* 0x0000005c00007844 */ /* 0x0005e40000000200 */
[----:B------:R-:W-:Y:S06]  /*20ba0*/  BAR.SYNC.DEFER_BLOCKING 0x0 ;  /* 0x0000000000007b1d */ /* 0x000fec0000010000 */
[----:B--2---:R-:W2:Y:S04]  /*20bb0*/  LDL.LU R92, [R1+0x4b4] ;  /* 0x0004b400015c7983 */ /* 0x004ea80000300800 */
[----:B------:R-:W2:Y:S04]  /*20bc0*/  LDL.LU R93, [R1+0x4bc] ;  /* 0x0004bc00015d7983 */ /* 0x000ea80000300800 */
[----:B------:R-:W2:Y:S04]  /*20bd0*/  LDL.LU R94, [R1+0x3b4] ;  /* 0x0003b400015e7983 */ /* 0x000ea80000300800 */
[----:B------:R-:W2:Y:S04]  /*20be0*/  LDL.LU R95, [R1+0x3bc] ;  /* 0x0003bc00015f7983 */ /* 0x000ea80000300800 */
[----:B------:R-:W3:Y:S04]  /*20bf0*/  LDL.LU R100, [R1+0x2b4] ;  /* 0x0002b40001647983 */ /* 0x000ee80000300800 */
[----:B------:R-:W3:Y:S04]  /*20c00*/  LDL.LU R101, [R1+0x2bc] ;  /* 0x0002bc0001657983 */ /* 0x000ee80000300800 */
[----:B------:R-:W3:Y:S04]  /*20c10*/  LDL.LU R102, [R1+0x1b4] ;  /* 0x0001b40001667983 */ /* 0x000ee80000300800 */
[----:B------:R-:W3:Y:S04]  /*20c20*/  LDL.LU R103, [R1+0x1bc] ;  /* 0x0001bc0001677983 */ /* 0x000ee80000300800 */
[----:B------:R-:W4:Y:S01]  /*20c30*/  LDS.128 R96, [R252] ;  /* 0x00000000fc607984 */ /* 0x000f220000000c00 */
[----:B------:R-:W-:Y:S06]  /*20c40*/  BAR.SYNC.DEFER_BLOCKING 0x0 ;  /* 0x0000000000007b1d */ /* 0x000fec0000010000 */
[----:B--2---:R-:W-:Y:S02]  /*20c50*/  STSM.16.M88.4 [R0], R92 ;  /* 0x0000005c00007844 */ /* 0x004fe40000000200 */
[----:B------:R-:W-:Y:S06]  /*20c60*/  BAR.SYNC.DEFER_BLOCKING 0x0 ;  /* 0x0000000000007b1d */ /* 0x000fec0000010000 */
[----:B------:R-:W2:Y:S02]  /*20c70*/  LDS.128 R92, [R252] ;  /* 0x00000000fc5c7984 */ /* 0x000ea40000000c00 */
[----:B------:R-:W-:Y:S06]  /*20c80*/  BAR.SYNC.DEFER_BLOCKING 0x0 ;  /* 0x0000000000007b1d */ /* 0x000fec0000010000 */
[----:B---3--:R3:W-:Y:S01]  /*20c90*/  STSM.16.M88.4 [R0], R100 ;  /* 0x0000006400007844 */ /* 0x0087e20000000200 */
[----:B------:R-:W-:Y:S01]  /*20ca0*/  MOV R106, R69 ;  /* 0x00000045006a7202 */ /* 0x000fe20000000f00 */
[----:B------:R-:W-:Y:S01]  /*20cb0*/  IMAD.MOV.U32 R107, RZ, RZ, R71 ;  /* 0x000000ffff6b7224 */ /* 0x000fe200078e0047 */
[----:B------:R-:W-:Y:S06]  /*20cc0*/  BAR.SYNC.DEFER_BLOCKING 0x0 ;  /* 0x0000000000007b1d */ /* 0x000fec0000010000 */
[----:B---3--:R-:W3:Y:S04]  /*20cd0*/  LDL.LU R100, [R1+0xb4] ;  /* 0x0000b40001647983 */ /* 0x008ee80000300800 */
[----:B------:R-:W3:Y:S04]  /*20ce0*/  LDL.LU R101, [R1+0xbc] ;  /* 0x0000bc0001657983 */ /* 0x000ee80000300800 */
[----:B------:R-:W4:Y:S04]  /*20cf0*/  LDL.LU R68, [R1+0x4c0] ;  /* 0x0004c00001447983 */ /* 0x000f280000300800 */
[----:B------:R-:W4:Y:S04]  /*20d00*/  LDL.LU R69, [R1+0x4c8] ;  /* 0x0004c80001457983 */ /* 0x000f280000300800 */
[----:B------:R-:W4:Y:S04]  /*20d10*/  LDL.LU R70, [R1+0x3c0] ;  /* 0x0003c00001467983 */ /* 0x000f280000300800 */
[----:B------:R-:W4:Y:S04]  /*20d20*/  LDL.LU R71, [R1+0x3c8] ;  /* 0x0003c80001477983 */ /* 0x000f280000300800 */
[----:B------:R-:W2:Y:S01]  /*20d30*/  LDS.128 R116, [R252] ;  /* 0x00000000fc747984 */ /* 0x000ea20000000c00 */
[----:B------:R-:W-:Y:S01]  /*20d40*/  MOV R102, R197 ;  /* 0x000000c500667202 */ /* 0x000fe20000000f00 */
[----:B------:R-:W-:Y:S01]  /*20d50*/  IMAD.MOV.U32 R103, RZ, RZ, R199 ;  /* 0x000000ffff677224 */ /* 0x000fe200078e00c7 */
[----:B------:R-:W-:Y:S01]  /*20d60*/  BAR.SYNC.DEFER_BLOCKING 0x0 ;  /* 0x0000000000007b1d */ /* 0x000fe20000010000 */
[----:B------:R-:W-:-:S02]  /*20d70*/  IMAD.MOV.U32 R104, RZ, RZ, R133 ;  /* 0x000000ffff687224 */ /* 0x000fc400078e0085 */
[----:B------:R-:W-:-:S03]  /*20d80*/  IMAD.MOV.U32 R105, RZ, RZ, R135 ;  /* 0x000000ffff697224 */ /* 0x000fc600078e0087 */
[----:B---3--:R3:W-:Y:S02]  /*20d90*/  STSM.16.M88.4 [R0], R100 ;  /* 0x0000006400007844 */ /* 0x0087e40000000200 */
[----:B------:R-:W-:Y:S06]  /*20da0*/  BAR.SYNC.DEFER_BLOCKING 0x0 ;  /* 0x0000000000007b1d */ /* 0x000fec0000010000 */
[----:B---3--:R-:W3:Y:S04]  /*20db0*/  LDL.LU R100, [R1+0x2c0] ;  /* 0x0002c00001647983 */ /* 0x008ee80000300800 */
[----:B------:R-:W3:Y:S04]  /*20dc0*/  LDL.LU R101, [R1+0x2c8] ;  /* 0x0002c80001657983 */ /* 0x000ee80000300800 */
[----:B------:R-:W3:Y:S04]  /*20dd0*/  LDL.LU R102, [R1+0x1c0] ;  /* 0x0001c00001667983 */ /* 0x000ee80000300800 */
[----:B------:R-:W3:Y:S04]  /*20de0*/  LDL.LU R103, [R1+0x1c8] ;  /* 0x0001c80001677983 */ /* 0x000ee80000300800 */
[----:B------:R-:W2:Y:S01]  /*20df0*/  LDS.128 R112, [R252] ;  /* 0x00000000fc707984 */ /* 0x000ea20000000c00 */
[----:B------:R-:W-:Y:S06]  /*20e00*/  BAR.SYNC.DEFER_BLOCKING 0x0 ;  /* 0x0000000000007b1d */ /* 0x000fec0000010000 */
[----:B------:R-:W-:Y:S02]  /*20e10*/  STSM.16.M88.4 [R0], R104 ;  /* 0x0000006800007844 */ /* 0x000fe40000000200 */
[----:B------:R-:W-:Y:S06]  /*20e20*/  BAR.SYNC.DEFER_BLOCKING 0x0 ;  /* 0x0000000000007b1d */ /* 0x000fec0000010000 */
[----:B------:R-:W2:Y:S02]  /*20e30*/  LDS.128 R108, [R252] ;  /* 0x00000000fc6c7984 */ /* 0x000ea40000000c00 */
[----:B------:R-:W-:Y:S06]  /*20e40*/  BAR.SYNC.DEFER_BLOCKING 0x0 ;  /* 0x0000000000007b1d */ /* 0x000fec0000010000 */
[----:B----4-:R-:W-:Y:S02]  /*20e50*/  STSM.16.M88.4 [R0], R68 ;  /* 0x0000004400007844 */ /* 0x010fe40000000200 */
[----:B------:R-:W-:Y:S06]  /*20e60*/  BAR.SYNC.DEFER_BLOCKING 0x0 ;  /* 0x0000000000007b1d */ /* 0x000fec0000010000 */
[----:B------:R-:W4:Y:S02]  /*20e70*/  LDS.128 R68, [R252] ;  /* 0x00000000fc447984 */ /* 0x000f240000000c00 */
[----:B------:R-:W-:Y:S06]  /*20e80*/  BAR.SYNC.DEFER_BLOCKING 0x0 ;  /* 0x0000000000007b1d */ /* 0x000fec0000010000 */
[----:B---3--:R3:W-:Y:S02]  /*20e90*/  STSM.16.M88.4 [R0], R100 ;  /* 0x0000006400007844 */ /* 0x0087e40000000200 */
[----:B------:R-:W-:Y:S06]  /*20ea0*/  BAR.SYNC.DEFER_BLOCKING 0x0 ;  /* 0x0000000000007b1d */ /* 0x000fec0000010000 */
[----:B---3--:R-:W3:Y:S04]  /*20eb0*/  LDL.LU R100, [R1+0xc0] ;  /* 0x0000c00001647983 */ /* 0x008ee80000300800 */
[----:B------:R-:W3:Y:S04]  /*20ec0*/  LDL.LU R101, [R1+0xc8] ;  /* 0x0000c80001657983 */ /* 0x000ee80000300800 */
[----:B------:R-:W4:Y:S01]  /*20ed0*/  LDS.128 R104, [R252] ;  /* 0x00000000fc687984 */ /* 0x000f220000000c00 */
        /* <DEDUP_REMOVED lines=13> */
[----:B-1----:R-:W2:Y:S04]  /*20fb0*/  LDL.LU R120, [R1+0x4c4] ;  /* 0x0004c40001787983 */ /* 0x002ea80000300800 */
[----:B------:R-:W2:Y:S04]  /*20fc0*/  LDL.LU R121, [R1+0x4cc] ;  /* 0x0004cc0001797983 */ /* 0x000ea80000300800 */
[----:B------:R-:W2:Y:S04]  /*20fd0*/  LDL.LU R122, [R1+0x3c4] ;  /* 0x0003c400017a7983 */ /* 0x000ea80000300800 */
[----:B------:R-:W2:Y:S04]  /*20fe0*/  LDL.LU R123, [R1+0x3cc] ;  /* 0x0003cc00017b7983 */ /* 0x000ea80000300800 */
[----:B------:R-:W4:Y:S04]  /*20ff0*/  LDL.LU R128, [R1+0x2c4] ;  /* 0x0002c40001807983 */ /* 0x000f280000300800 */
[----:B------:R-:W4:Y:S04]  /*21000*/  LDL.LU R129, [R1+0x2cc] ;  /* 0x0002cc0001817983 */ /* 0x000f280000300800 */
[----:B------:R-:W4:Y:S04]  /*21010*/  LDL.LU R130, [R1+0x1c4] ;  /* 0x0001c40001827983 */ /* 0x000f280000300800 */
[----:B------:R-:W4:Y:S04]  /*21020*/  LDL.LU R131, [R1+0x1cc] ;  /* 0x0001cc0001837983 */ /* 0x000f280000300800 */
[----:B------:R-:W1:Y:S01]  /*21030*/  LDS.128 R124, [R252] ;  /* 0x00000000fc7c7984 */ /* 0x000e620000000c00 */
[----:B------:R-:W-:Y:S01]  /*21040*/  BAR.SYNC.DEFER_BLOCKING 0x0 ;  /* 0x0000000000007b1d */ /* 0x000fe20000010000 */
[----:B------:R-:W-:Y:S01]  /*21050*/  MOV R134, R73 ;  /* 0x0000004900867202 */ /* 0x000fe20000000f00 */
[----:B------:R-:W-:-:S04]  /*21060*/  IMAD.MOV.U32 R135, RZ, RZ, R75 ;  /* 0x000000ffff877224 */ /* 0x000fc800078e004b */
[----:B--2---:R-:W-:Y:S02]  /*21070*/  STSM.16.M88.4 [R0], R120 ;  /* 0x0000007800007844 */ /* 0x004fe40000000200 */
[----:B------:R-:W-:Y:S06]  /*21080*/  BAR.SYNC.DEFER_BLOCKING 0x0 ;  /* 0x0000000000007b1d */ /* 0x000fec0000010000 */
[----:B------:R-:W2:Y:S02]  /*21090*/  LDS.128 R120, [R252] ;  /* 0x00000000fc787984 */ /* 0x000ea40000000c00 */
[----:B------:R-:W-:Y:S06]  /*210a0*/  BAR.SYNC.DEFER_BLOCKING 0x0 ;  /* 0x0000000000007b1d */ /* 0x000fec0000010000 */
[----:B----4-:R4:W-:Y:S04]  /*210b0*/  STSM.16.M88.4 [R0], R128 ;  /* 0x0000008000007844 */ /* 0x0109e80000000200 */
[----:B----4-:R-:W4:Y:S04]  /*210c0*/  LDL.LU R128, [R1+0xc4] ;  /* 0x0000c40001807983 */ /* 0x010f280000300800 */
[----:B------:R-:W4:Y:S04]  /*210d0*/  LDL.LU R129, [R1+0xcc] ;  /* 0x0000cc0001817983 */ /* 0x000f280000300800 */
[----:B------:R-:W3:Y:S04]  /*210e0*/  LDL.LU R164, [R1+0x4d0] ;  /* 0x0004d00001a47983 */ /* 0x000ee80000300800 */
[----:B------:R-:W3:Y:S04]  /*210f0*/  LDL.LU R165, [R1+0x4d8] ;  /* 0x0004d80001a57983 */ /* 0x000ee80000300800 */
[----:B------:R-:W3:Y:S04]  /*21100*/  LDL.LU R166, [R1+0x3d0] ;  /* 0x0003d00001a67983 */ /* 0x000ee80000300800 */
[----:B------:R-:W3:Y:S04]  /*21110*/  LDL.LU R167, [R1+0x3d8] ;  /* 0x0003d80001a77983 */ /* 0x000ee80000300800 */
[----:B------:R-:W2:Y:S04]  /*21120*/  LDL.LU R72, [R1+0x2d0] ;  /* 0x0002d00001487983 */ /* 0x000ea80000300800 */
[----:B------:R-:W2:Y:S04]  /*21130*/  LDL.LU R73, [R1+0x2d8] ;  /* 0x0002d80001497983 */ /* 0x000ea80000300800 */
[----:B------:R-:W2:Y:S04]  /*21140*/  LDL.LU R74, [R1+0x1d0] ;  /* 0x0001d000014a7983 */ /* 0x000ea80000300800 */
[----:B------:R-:W2:Y:S01]  /*21150*/  LDL.LU R75, [R1+0x1d8] ;  /* 0x0001d800014b7983 */ /* 0x000ea20000300800 */
[----:B------:R-:W-:Y:S01]  /*21160*/  BAR.SYNC.DEFER_BLOCKING 0x0 ;  /* 0x0000000000007b1d */ /* 0x000fe20000010000 */
[----:B------:R-:W-:-:S02]  /*21170*/  IMAD.MOV.U32 R132, RZ, RZ, R137 ;  /* 0x000000ffff847224 */ /* 0x000fc400078e0089 */
[----:B------:R-:W-:Y:S01]  /*21180*/  IMAD.MOV.U32 R133, RZ, RZ, R139 ;  /* 0x000000ffff857224 */ /* 0x000fe200078e008b */
[----:B------:R-:W-:Y:S02]  /*21190*/  MOV R130, R201 ;  /* 0x000000c900827202 */ /* 0x000fe40000000f00 */
[----:B------:R-:W1:Y:S01]  /*211a0*/  LDS.128 R136, [R252] ;  /* 0x00000000fc887984 */ /* 0x000e620000000c00 */
[----:B------:R-:W-:Y:S01]  /*211b0*/  IMAD.MOV.U32 R131, RZ, RZ, R203 ;  /* 0x000000ffff837224 */ /* 0x000fe200078e00cb */
[----:B------:R-:W-:Y:S06]  /*211c0*/  BAR.SYNC.DEFER_BLOCKING 0x0 ;  /* 0x0000000000007b1d */ /* 0x000fec0000010000 */
[----:B----4-:R-:W-:Y:S02]  /*211d0*/  STSM.16.M88.4 [R0], R128 ;  /* 0x0000008000007844 */ /* 0x010fe40000000200 */
[----:B------:R-:W-:Y:S06]  /*211e0*/  BAR.SYNC.DEFER_BLOCKING 0x0 ;  /* 0x0000000000007b1d */ /* 0x000fec0000010000 */
[----:B------:R-:W4:Y:S02]  /*211f0*/  LDS.128 R156, [R252] ;  /* 0x00000000fc9c7984 */ /* 0x000f240000000c00 */
[----:B------:R-:W-:Y:S06]  /*21200*/  BAR.SYNC.DEFER_BLOCKING 0x0 ;  /* 0x0000000000007b1d */ /* 0x000fec0000010000 */
[----:B------:R-:W-:Y:S02]  /*21210*/  STSM.16.M88.4 [R0], R132 ;  /* 0x0000008400007844 */ /* 0x000fe40000000200 */
[----:B------:R-:W-:Y:S06]  /*21220*/  BAR.SYNC.DEFER_BLOCKING 0x0 ;  /* 0x0000000000007b1d */ /* 0x000fec0000010000 */
[----:B------:R-:W4:Y:S02]  /*21230*/  LDS.128 R152, [R252] ;  /* 0x00000000fc987984 */ /* 0x000f240000000c00 */
[----:B------:R-:W-:Y:S06]  /*21240*/  BAR.SYNC.DEFER_BLOCKING 0x0 ;  /* 0x0000000000007b1d */ /* 0x000fec0000010000 */
[----:B---3--:R-:W-:Y:S02]  /*21250*/  STSM.16.M88.4 [R0], R164 ;  /* 0x000000a400007844 */ /* 0x008fe40000000200 */
[----:B------:R-:W-:Y:S06]  /*21260*/  BAR.SYNC.DEFER_BLOCKING 0x0 ;  /* 0x0000000000007b1d */ /* 0x000fec0000010000 */
[----:B------:R-:W3:Y:S02]  /*21270*/  LDS.128 R132, [R252] ;  /* 0x00000000fc847984 */ /* 0x000ee40000000c00 */
[----:B------:R-:W-:Y:S06]  /*21280*/  BAR.SYNC.DEFER_BLOCKING 0x0 ;  /* 0x0000000000007b1d */ /* 0x000fec0000010000 */
[----:B--2---:R2:W-:Y:S02]  /*21290*/  STSM.16.M88.4 [R0], R72 ;  /* 0x0000004800007844 */ /* 0x0045e40000000200 */
[----:B------:R-:W-:Y:S06]  /*212a0*/  BAR.SYNC.DEFER_BLOCKING 0x0 ;  /* 0x0000000000007b1d */ /* 0x000fec0000010000 */
[----:B--2---:R-:W2:Y:S04]  /*212b0*/  LDL.LU R72, [R1+0xd0] ;  /* 0x0000d00001487983 */ /* 0x004ea80000300800 */
[----:B------:R-:W2:Y:S04]  /*212c0*/  LDL.LU R73, [R1+0xd8] ;  /* 0x0000d80001497983 */ /* 0x000ea80000300800 */
        /* <DEDUP_REMOVED lines=18> */
[----:B------:R-:W3:Y:S04]  /*213f0*/  LDL.LU R168, [R1+0x2d4] ;  /* 0x0002d40001a87983 */ /* 0x000ee80000300800 */
[----:B------:R-:W3:Y:S04]  /*21400*/  LDL.LU R169, [R1+0x2dc] ;  /* 0x0002dc0001a97983 */ /* 0x000ee80000300800 */
[----:B------:R-:W3:Y:S04]  /*21410*/  LDL.LU R170, [R1+0x1d4] ;  /* 0x0001d40001aa7983 */ /* 0x000ee80000300800 */
[----:B------:R-:W3:Y:S04]  /*21420*/  LDL.LU R171, [R1+0x1dc] ;  /* 0x0001dc0001ab7983 */ /* 0x000ee80000300800 */
[----:B------:R-:W2:Y:S04]  /*21430*/  LDL.LU R176, [R1+0xd4] ;  /* 0x0000d40001b07983 */ /* 0x000ea80000300800 */
[----:B------:R-:W2:Y:S04]  /*21440*/  LDL.LU R177, [R1+0xdc] ;  /* 0x0000dc0001b17983 */ /* 0x000ea80000300800 */
[----:B------:R-:W1:Y:S01]  /*21450*/  LDS.128 R164, [R252] ;  /* 0x00000000fca47984 */ /* 0x000e620000000c00 */
[----:B------:R-:W-:Y:S01]  /*21460*/  BAR.SYNC.DEFER_BLOCKING 0x0 ;  /* 0x0000000000007b1d */ /* 0x000fe20000010000 */
[----:B------:R-:W-:Y:S01]  /*21470*/  IMAD.MOV.U32 R140, RZ, RZ, R141 ;  /* 0x000000ffff8c7224 */ /* 0x000fe200078e008d */
[----:B------:R-:W-:Y:S01]  /*21480*/  MOV R142, R77 ;  /* 0x0000004d008e7202 */ /* 0x000fe20000000f00 */
[----:B------:R-:W-:-:S02]  /*21490*/  IMAD.MOV.U32 R141, RZ, RZ, R143 ;  /* 0x000000ffff8d7224 */ /* 0x000fc400078e008f */
[----:B------:R-:W-:Y:S01]  /*214a0*/  IMAD.MOV.U32 R143, RZ, RZ, R79 ;  /* 0x000000ffff8f7224 */ /* 0x000fe200078e004f */
[----:B------:R-:W2:Y:S04]  /*214b0*/  LDL.LU R76, [R1+0x4e0] ;  /* 0x0004e000014c7983 */ /* 0x000ea80000300800 */
[----:B------:R-:W2:Y:S04]  /*214c0*/  LDL.LU R77, [R1+0x4e8] ;  /* 0x0004e800014d7983 */ /* 0x000ea80000300800 */
[----:B------:R-:W2:Y:S04]  /*214d0*/  LDL.LU R78, [R1+0x3e0] ;  /* 0x0003e000014e7983 */ /* 0x000ea80000300800 */
[----:B------:R-:W2:Y:S01]  /*214e0*/  LDL.LU R79, [R1+0x3e8] ;  /* 0x0003e800014f7983 */ /* 0x000ea20000300800 */
[----:B------:R-:W-:Y:S01]  /*214f0*/  MOV R178, R205 ;  /* 0x000000cd00b27202 */ /* 0x000fe20000000f00 */
[----:B------:R-:W-:-:S02]  /*21500*/  IMAD.MOV.U32 R179, RZ, RZ, R207 ;  /* 0x000000ffffb37224 */ /* 0x000fc400078e00cf */
[----:B----4-:R-:W-:Y:S01]  /*21510*/  STSM.16.M88.4 [R0], R160 ;  /* 0x000000a000007844 */ /* 0x010fe20000000200 */
        /* <DEDUP_REMOVED lines=11> */
[----:B------:R-:W2:Y:S04]  /*215d0*/  LDL.LU R178, [R1+0x1e0] ;  /* 0x0001e00001b27983 */ /* 0x000ea80000300800 */
[----:B------:R-:W2:Y:S04]  /*215e0*/  LDL.LU R179, [R1+0x1e8] ;  /* 0x0001e80001b37983 */ /* 0x000ea80000300800 */
[----:B------:R-:W4:Y:S04]  /*215f0*/  LDL.LU R184, [R1+0xe0] ;  /* 0x0000e00001b87983 */ /* 0x000f280000300800 */
[----:B------:R-:W4:Y:S04]  /*21600*/  LDL.LU R185, [R1+0xe8] ;  /* 0x0000e80001b97983 */ /* 0x000f280000300800 */
[----:B------:R-:W3:Y:S01]  /*21610*/  LDS.128 R168, [R252] ;  /* 0x00000000fca87984 */ /* 0x000ee20000000c00 */
[----:B------:R-:W-:Y:S06]  /*21620*/  BAR.SYNC.DEFER_BLOCKING 0x0 ;  /* 0x0000000000007b1d */ /* 0x000fec0000010000 */
[----:B------:R-:W-:Y:S02]  /*21630*/  STSM.16.M88.4 [R0], R140 ;  /* 0x0000008c00007844 */ /* 0x000fe40000000200 */
[----:B------:R-:W-:Y:S06]  /*21640*/  BAR.SYNC.DEFER_BLOCKING 0x0 ;  /* 0x0000000000007b1d */ /* 0x000fec0000010000 */
[----:B------:R-:W3:Y:S02]  /*21650*/  LDS.128 R140, [R252] ;  /* 0x00000000fc8c7984 */ /* 0x000ee40000000c00 */
[----:B------:R-:W-:Y:S06]  /*21660*/  BAR.SYNC.DEFER_BLOCKING 0x0 ;  /* 0x0000000000007b1d */ /* 0x000fec0000010000 */
[----:B------:R-:W-:Y:S02]  /*21670*/  STSM.16.M88.4 [R0], R76 ;  /* 0x0000004c00007844 */ /* 0x000fe40000000200 */
[----:B------:R-:W-:Y:S06]  /*21680*/  BAR.SYNC.DEFER_BLOCKING 0x0 ;  /* 0x0000000000007b1d */ /* 0x000fec0000010000 */
[----:B------:R-:W3:Y:S02]  /*21690*/  LDS.128 R76, [R252] ;  /* 0x00000000fc4c7984 */ /* 0x000ee40000000c00 */
[----:B------:R-:W-:Y:S01]  /*216a0*/  BAR.SYNC.DEFER_BLOCKING 0x0 ;  /* 0x0000000000007b1d */ /* 0x000fe20000010000 */
[----:B------:R-:W-:-:S02]  /*216b0*/  IMAD.MOV.U32 R186, RZ, RZ, R208 ;  /* 0x000000ffffba7224 */ /* 0x000fc400078e00d0 */
[----:B------:R-:W-:-:S03]  /*216c0*/  IMAD.MOV.U32 R187, RZ, RZ, R210 ;  /* 0x000000ffffbb7224 */ /* 0x000fc600078e00d2 */
[----:B--2---:R2:W-:Y:S02]  /*216d0*/  STSM.16.M88.4 [R0], R176 ;  /* 0x000000b000007844 */ /* 0x0045e40000000200 */
[----:B------:R-:W-:Y:S06]  /*216e0*/  BAR.SYNC.DEFER_BLOCKING 0x0 ;  /* 0x0000000000007b1d */ /* 0x000fec0000010000 */
[----:B------:R-:W3:Y:S02]  /*216f0*/  LDS.128 R180, [R252] ;  /* 0x00000000fcb47984 */ /* 0x000ee40000000c00 */
[----:B------:R-:W-:Y:S06]  /*21700*/  BAR.SYNC.DEFER_BLOCKING 0x0 ;  /* 0x0000000000007b1d */ /* 0x000fec0000010000 */
[----:B----4-:R-:W-:Y:S02]  /*21710*/  STSM.16.M88.4 [R0], R184 ;  /* 0x000000b800007844 */ /* 0x010fe40000000200 */
[----:B------:R-:W-:Y:S01]  /*21720*/  BAR.SYNC.DEFER_BLOCKING 0x0 ;  /* 0x0000000000007b1d */ /* 0x000fe20000010000 */
[----:B--2---:R-:W-:Y:S01]  /*21730*/  MOV R176, R144 ;  /* 0x0000009000b07202 */ /* 0x004fe20000000f00 */
[----:B------:R-:W-:-:S02]  /*21740*/  IMAD.MOV.U32 R177, RZ, RZ, R146 ;  /* 0x000000ffffb17224 */ /* 0x000fc400078e0092 */
[----:B------:R-:W-:Y:S02]  /*21750*/  IMAD.MOV.U32 R178, RZ, RZ, R80 ;  /* 0x000000ffffb27224 */ /* 0x000fe400078e0050 */
[----:B------:R-:W2:Y:S01]  /*21760*/  LDS.128 R184, [R252] ;  /* 0x00000000fcb87984 */ /* 0x000ea20000000c00 */
[----:B------:R-:W-:Y:S01]  /*21770*/  IMAD.MOV.U32 R179, RZ, RZ, R82 ;  /* 0x000000ffffb37224 */ /* 0x000fe200078e0052 */
[----:B------:R-:W-:Y:S06]  /*21780*/  BAR.SYNC.DEFER_BLOCKING 0x0 ;  /* 0x0000000000007b1d */ /* 0x000fec0000010000 */
[----:B------:R4:W-:Y:S01]  /*21790*/  STSM.16.M88.4 [R0], R176 ;  /* 0x000000b000007844 */ /* 0x0009e20000000200 */
[----:B------:R-:W-:-:S03]  /*217a0*/  IMAD.MOV.U32 R144, RZ, RZ, R145 ;  /* 0x000000ffff907224 */ /* 0x000fc600078e0091 */
[----:B----4-:R-:W4:Y:S04]  /*217b0*/  LDL.LU R176, [R1+0x4e4] ;  /* 0x0004e40001b07983 */ /* 0x010f280000300800 */
        /* <DEDUP_REMOVED lines=10> */
[----:B------:R-:W2:Y:S04]  /*21860*/  LDL.LU R225, [R1+0x4f8] ;  /* 0x0004f80001e17983 */ /* 0x000ea80000300800 */
[----:B------:R-:W2:Y:S04]  /*21870*/  LDL.LU R226, [R1+0x3f0] ;  /* 0x0003f00001e27983 */ /* 0x000ea80000300800 */
[----:B------:R-:W2:Y:S01]  /*21880*/  LDL.LU R227, [R1+0x3f8] ;  /* 0x0003f80001e37983 */ /* 0x000ea20000300800 */
[----:B------:R-:W-:Y:S01]  /*21890*/  MOV R146, R81 ;  /* 0x0000005100927202 */ /* 0x000fe20000000f00 */
[----:B------:R-:W-:-:S02]  /*218a0*/  IMAD.MOV.U32 R145, RZ, RZ, R147 ;  /* 0x000000ffff917224 */ /* 0x000fc400078e0093 */
[----:B------:R-:W2:Y:S01]  /*218b0*/  LDL.LU R80, [R1+0x2f0] ;  /* 0x0002f00001507983 */ /* 0x000ea20000300800 */
[----:B------:R-:W-:-:S03]  /*218c0*/  IMAD.MOV.U32 R147, RZ, RZ, R83 ;  /* 0x000000ffff937224 */ /* 0x000fc600078e0053 */
[----:B------:R-:W2:Y:S04]  /*218d0*/  LDL.LU R81, [R1+0x2f8] ;  /* 0x0002f80001517983 */ /* 0x000ea80000300800 */
[----:B------:R-:W2:Y:S04]  /*218e0*/  LDL.LU R82, [R1+0x1f0] ;  /* 0x0001f00001527983 */ /* 0x000ea80000300800 */
[----:B------:R-:W2:Y:S01]  /*218f0*/  LDL.LU R83, [R1+0x1f8] ;  /* 0x0001f80001537983 */ /* 0x000ea20000300800 */
[----:B------:R-:W-:Y:S01]  /*21900*/  BAR.SYNC.DEFER_BLOCKING 0x0 ;  /* 0x0000000000007b1d */ /* 0x000fe20000010000 */
[----:B------:R-:W-:-:S05]  /*21910*/  MOV R198, R209 ;  /* 0x000000d100c67202 */ /* 0x000fca0000000f00 */
[----:B------:R-:W2:Y:S04]  /*21920*/  LDL.LU R208, [R1+0xf0] ;  /* 0x0000f00001d07983 */ /* 0x000ea80000300800 */
[----:B------:R-:W2:Y:S04]  /*21930*/  LDL.LU R209, [R1+0xf8] ;  /* 0x0000f80001d17983 */ /* 0x000ea80000300800 */
[----:B------:R-:W1:Y:S01]  /*21940*/  LDS.128 R192, [R252] ;  /* 0x00000000fcc07984 */ /* 0x000e620000000c00 */
[----:B------:R-:W-:Y:S01]  /*21950*/  BAR.SYNC.DEFER_BLOCKING 0x0 ;  /* 0x0000000000007b1d */ /* 0x000fe20000010000 */
[----:B------:R-:W-:-:S05]  /*21960*/  IMAD.MOV.U32 R199, RZ, RZ, R211 ;  /* 0x000000ffffc77224 */ /* 0x000fca00078e00d3 */
[----:B----4-:R-:W-:Y:S02]  /*21970*/  STSM.16.M88.4 [R0], R176 ;  /* 0x000000b000007844 */ /* 0x010fe40000000200 */
[----:B------:R-:W-:Y:S06]  /*21980*/  BAR.SYNC.DEFER_BLOCKING 0x0 ;  /* 0x0000000000007b1d */ /* 0x000fec0000010000 */
[----:B------:R-:W4:Y:S02]  /*21990*/  LDS.128 R176, [R252] ;  /* 0x00000000fcb07984 */ /* 0x000f240000000c00 */
[----:B------:R-:W-:Y:S06]  /*219a0*/  BAR.SYNC.DEFER_BLOCKING 0x0 ;  /* 0x0000000000007b1d */ /* 0x000fec0000010000 */
[----:B---3--:R-:W-:Y:S02]  /*219b0*/  STSM.16.M88.4 [R0], R188 ;  /* 0x000000bc00007844 */ /* 0x008fe40000000200 */
[----:B------:R-:W-:Y:S06]  /*219c0*/  BAR.SYNC.DEFER_BLOCKING 0x0 ;  /* 0x0000000000007b1d */ /* 0x000fec0000010000 */
[----:B------:R-:W3:Y:S02]  /*219d0*/  LDS.128 R200, [R252] ;  /* 0x00000000fcc87984 */ /* 0x000ee40000000c00 */
[----:B------:R-:W-:Y:S06]  /*219e0*/  BAR.SYNC.DEFER_BLOCKING 0x0 ;  /* 0x0000000000007b1d */ /* 0x000fec0000010000 */
[----:B--2---:R-:W-:Y:S02]  /*219f0*/  STSM.16.M88.4 [R0], R196 ;  /* 0x000000c400007844 */ /* 0x004fe40000000200 */
[----:B------:R-:W-:Y:S06]  /*21a00*/  BAR.SYNC.DEFER_BLOCKING 0x0 ;  /* 0x0000000000007b1d */ /* 0x000fec0000010000 */
[----:B------:R-:W2:Y:S02]  /*21a10*/  LDS.128 R188, [R252] ;  /* 0x00000000fcbc7984 */ /* 0x000ea40000000c00 */
[----:B------:R-:W-:Y:S06]  /*21a20*/  BAR.SYNC.DEFER_BLOCKING 0x0 ;  /* 0x0000000000007b1d */ /* 0x000fec0000010000 */
[----:B------:R-:W-:Y:S02]  /*21a30*/  STSM.16.M88.4 [R0], R144 ;  /* 0x0000009000007844 */ /* 0x000fe40000000200 */
        /* <DEDUP_REMOVED lines=8> */
[----:B------:R-:W-:Y:S01]  /*21ac0*/  BAR.SYNC.DEFER_BLOCKING 0x0 ;  /* 0x0000000000007b1d */ /* 0x000fe20000010000 */
[----:B------:R-:W-:-:S02]  /*21ad0*/  IMAD.MOV.U32 R210, RZ, RZ, R212 ;  /* 0x000000ffffd27224 */ /* 0x000fc400078e00d4 */
[----:B------:R-:W-:-:S03]  /*21ae0*/  IMAD.MOV.U32 R211, RZ, RZ, R214 ;  /* 0x000000ffffd37224 */ /* 0x000fc600078e00d6 */
[----:B------:R-:W2:Y:S02]  /*21af0*/  LDS.128 R80, [R252] ;  /* 0x00000000fc507984 */ /* 0x000ea40000000c00 */
[----:B------:R-:W-:Y:S06]  /*21b00*/  BAR.SYNC.DEFER_BLOCKING 0x0 ;  /* 0x0000000000007b1d */ /* 0x000fec0000010000 */
[----:B------:R-:W-:Y:S02]  /*21b10*/  STSM.16.M88.4 [R0], R208 ;  /* 0x000000d000007844 */ /* 0x000fe40000000200 */
[----:B------:R-:W-:Y:S01]  /*21b20*/  BAR.SYNC.DEFER_BLOCKING 0x0 ;  /* 0x0000000000007b1d */ /* 0x000fe20000010000 */
[----:B------:R-:W-:Y:S01]  /*21b30*/  MOV R204, R148 ;  /* 0x0000009400cc7202 */ /* 0x000fe20000000f00 */
[----:B------:R-:W-:-:S02]  /*21b40*/  IMAD.MOV.U32 R205, RZ, RZ, R150 ;  /* 0x000000ffffcd7224 */ /* 0x000fc400078e0096 */
[----:B------:R-:W-:Y:S02]  /*21b50*/  IMAD.MOV.U32 R206, RZ, RZ, R84 ;  /* 0x000000ffffce7224 */ /* 0x000fe400078e0054 */
[----:B------:R-:W2:Y:S01]  /*21b60*/  LDS.128 R208, [R252] ;  /* 0x00000000fcd07984 */ /* 0x000ea20000000c00 */
[----:B------:R-:W-:Y:S01]  /*21b70*/  IMAD.MOV.U32 R207, RZ, RZ, R86 ;  /* 0x000000ffffcf7224 */ /* 0x000fe200078e0056 */
        /* <DEDUP_REMOVED lines=11> */
[----:B------:R-:W1:Y:S01]  /*21c30*/  LDS.128 R228, [R252] ;  /* 0x00000000fce47984 */ /* 0x000e620000000c00 */
[----:B------:R-:W-:Y:S06]  /*21c40*/  BAR.SYNC.DEFER_BLOCKING 0x0 ;  /* 0x0000000000007b1d */ /* 0x000fec0000010000 */
[----:B----4-:R-:W-:Y:S02]  /*21c50*/  STSM.16.M88.4 [R0], R204 ;  /* 0x000000cc00007844 */ /* 0x010fe40000000200 */
[----:B------:R-:W-:Y:S06]  /*21c60*/  BAR.SYNC.DEFER_BLOCKING 0x0 ;  /* 0x0000000000007b1d */ /* 0x000fec0000010000 */
[----:B------:R-:W4:Y:S02]  /*21c70*/  LDS.128 R204, [R252] ;  /* 0x00000000fccc7984 */ /* 0x000f240000000c00 */
[----:B------:R-:W-:Y:S06]  /*21c80*/  BAR.SYNC.DEFER_BLOCKING 0x0 ;  /* 0x0000000000007b1d */ /* 0x000fec0000010000 */
[----:B---3--:R3:W-:Y:S04]  /*21c90*/  STSM.16.M88.4 [R0], R224 ;  /* 0x000000e000007844 */ /* 0x0087e80000000200 */
[----:B---3--:R-:W3:Y:S04]  /*21ca0*/  LDL.LU R224, [R1+0xf4] ;  /* 0x0000f40001e07983 */ /* 0x008ee80000300800 */
[----:B------:R-:W3:Y:S01]  /*21cb0*/  LDL.LU R225, [R1+0xfc] ;  /* 0x0000fc0001e17983 */ /* 0x000ee20000300800 */
[----:B------:R-:W-:Y:S01]  /*21cc0*/  MOV R226, R213 ;  /* 0x000000d500e27202 */ /* 0x000fe20000000f00 */
[----:B------:R-:W-:Y:S01]  /*21cd0*/  IMAD.MOV.U32 R227, RZ, RZ, R215 ;  /* 0x000000ffffe37224 */ /* 0x000fe200078e00d7 */
[----:B------:R-:W-:Y:S01]  /*21ce0*/  BAR.SYNC.DEFER_BLOCKING 0x0 ;  /* 0x0000000000007b1d */ /* 0x000fe20000010000 */
[----:B------:R-:W-:Y:S01]  /*21cf0*/  MOV R148, R149 ;  /* 0x0000009500947202 */ /* 0x000fe20000000f00 */
[----:B------:R-:W-:-:S02]  /*21d00*/  IMAD.MOV.U32 R150, RZ, RZ, R85 ;  /* 0x000000ffff967224 */ /* 0x000fc400078e0055 */
[----:B------:R-:W-:Y:S01]  /*21d10*/  IMAD R9, R12, R10, RZ ;  /* 0x0000000a0c097224 */ /* 0x000fe200078e02ff */
[----:B------:R-:W-:Y:S01]  /*21d20*/  ISETP.LT.AND P1, PT, R11, UR25, !P1 ;  /* 0x000000190b007c0c */ /* 0x000fe2000cf21270 */
[----:B------:R-:W2:Y:S04]  /*21d30*/  LDL.LU R249, [R1+0x510] ;  /* 0x0005100001f97983 */ /* 0x000ea80000300800 */
[----:B------:R-:W4:Y:S01]  /*21d40*/  LDS.128 R212, [R252] ;  /* 0x00000000fcd47984 */ /* 0x000f220000000c00 */
[----:B------:R-:W-:Y:S01]  /*21d50*/  BAR.SYNC.DEFER_BLOCKING 0x0 ;  /* 0x0000000000007b1d */ /* 0x000fe20000010000 */
[----:B------:R-:W-:Y:S02]  /*21d60*/  IMAD.MOV.U32 R149, RZ, RZ, R151 ;  /* 0x000000ffff957224 */ /* 0x000fe400078e0097 */
[----:B------:R-:W-:-:S03]  /*21d70*/  IMAD.MOV.U32 R151, RZ, RZ, R87 ;  /* 0x000000ffff977224 */ /* 0x000fc600078e0057 */
[----:B------:R-:W4:Y:S04]  /*21d80*/  LDL.LU R243, [R1+0x200] ;  /* 0x0002000001f37983 */ /* 0x000f280000300800 */
[----:B------:R-:W4:Y:S04]  /*21d90*/  LDL.LU R251, [R1+0x100] ;  /* 0x0001000001fb7983 */ /* 0x000f280000300800 */
[----:B------:R-:W4:Y:S04]  /*21da0*/  LDL.LU R242, [R1+0x4] ;  /* 0x0000040001f27983 */ /* 0x000f280000300800 */
[----:B---3--:R3:W-:Y:S01]  /*21db0*/  STSM.16.M88.4 [R0], R224 ;  /* 0x000000e000007844 */ /* 0x0087e20000000200 */
[----:B------:R-:W-:Y:S06]  /*21dc0*/  BAR.SYNC.DEFER_BLOCKING 0x0 ;  /* 0x0000000000007b1d */ /* 0x000fec0000010000 */
[----:B------:R-:W1:Y:S02]  /*21dd0*/  LDS.128 R84, [R252] ;  /* 0x00000000fc547984 */ /* 0x000e640000000c00 */
[----:B------:R-:W-:Y:S01]  /*21de0*/  BAR.SYNC.DEFER_BLOCKING 0x0 ;  /* 0x0000000000007b1d */ /* 0x000fe20000010000 */
[----:B---3--:R-:W-:-:S04]  /*21df0*/  LEA R224, P5, R9, UR6, 0x2 ;  /* 0x0000000609e07c11 */ /* 0x008fc8000f8a10ff */
[----:B------:R-:W-:Y:S01]  /*21e00*/  LEA.HI.X.SX32 R225, R9, UR7, 0x2, P5 ;  /* 0x0000000709e17c11 */ /* 0x000fe2000a8f16ff */
[----:B------:R-:W-:Y:S02]  /*21e10*/  STSM.16.M88.4 [R0], R148 ;  /* 0x0000009400007844 */ /* 0x000fe40000000200 */
[----:B------:R-:W-:Y:S01]  /*21e20*/  IMAD.WIDE R226, R246, 0x4, R224 ;  /* 0x00000004f6e27825 */ /* 0x000fe200078e02e0 */
[----:B------:R-:W-:Y:S06]  /*21e30*/  BAR.SYNC.DEFER_BLOCKING 0x0 ;  /* 0x0000000000007b1d */ /* 0x000fec0000010000 */
[----:B------:R3:W-:Y:S04]  /*21e40*/  @P1 STG.E desc[UR16][R226.64], R13 ;  /* 0x0000000de2001986 */ /* 0x0007e8000c101910 */
[----:B---3--:R-:W3:Y:S01]  /*21e50*/  LDL.LU R13, [R1+0xb6c] ;  /* 0x000b6c00010d7983 */ /* 0x008ee20000300800 */
[----:B------:R-:W-:Y:S01]  /*21e60*/  IMAD R3, R10, 0x80, R9 ;  /* 0x000000800a037824 */ /* 0x000fe200078e0209 */
[----:B------:R-:W-:Y:S01]  /*21e70*/  ISETP.GE.AND P3, PT, R2, UR4, PT ;  /* 0x0000000402007c0c */ /* 0x000fe2000bf66270 */
[----:B------:R-:W-:Y:S01]  /*21e80*/  ULDC.64 UR4, c[0x0][0x228] ;  /* 0x00008a0000047ab9 */ /* 0x000fe20000000a00 */
[----:B------:R-:W4:Y:S01]  /*21e90*/  LDL.LU R250, [R1] ;  /* 0x0000000001fa7983 */ /* 0x000f220000300800 */
[----:B------:R-:W-:Y:S01]  /*21ea0*/  IMAD R2, R10, 0x80, R3 ;  /* 0x000000800a027824 */ /* 0x000fe200078e0203 */
[----:B------:R-:W-:-:S04]  /*21eb0*/  LEA R8, P4, R3, UR6, 0x2 ;  /* 0x0000000603087c11 */ /* 0x000fc8000f8810ff */
[----:B------:R-:W-:-:S04]  /*21ec0*/  LEA R0, R10, R2, 0x7 ;  /* 0x000000020a007211 */ /* 0x000fc800078e38ff */
[----:B------:R-:W-:Y:S02]  /*21ed0*/  LEA R148, P5, R0, UR6, 0x2 ;  /* 0x0000000600947c11 */ /* 0x000fe4000f8a10ff */
[----:B------:R-:W-:Y:S02]  /*21ee0*/  LEA.HI.X.SX32 R9, R3, UR7, 0x2, P4 ;  /* 0x0000000703097c11 */ /* 0x000fe4000a0f16ff */
[----:B------:R-:W-:Y:S02]  /*21ef0*/  LEA R150, P4, R2, UR6, 0x2 ;  /* 0x0000000602967c11 */ /* 0x000fe4000f8810ff */
[----:B------:R-:W-:Y:S01]  /*21f00*/  LEA.HI.X.SX32 R149, R0, UR7, 0x2, P5 ;  /* 0x0000000700957c11 */ /* 0x000fe2000a8f16ff */
[----:B------:R-:W-:Y:S01]  /*21f10*/  VIADD R0, R11, 0x3 ;  /* 0x000000030b007836 */ /* 0x000fe20000000000 */
[----:B------:R-:W-:Y:S01]  /*21f20*/  ISETP.LT.AND P6, PT, R15, UR4, !P0 ;  /* 0x000000040f007c0c */ /* 0x000fe2000c7c1270 */
[----:B------:R-:W-:Y:S01]  /*21f30*/  ULDC UR4, c[0x0][0x22c] ;  /* 0x00008b0000047ab9 */ /* 0x000fe20000000800 */
[----:B------:R-:W-:-:S02]  /*21f40*/  LEA.HI.X.SX32 R151, R2, UR7, 0x2, P4 ;  /* 0x0000000702977c11 */ /* 0x000fc4000a0f16ff */
[----:B---3--:R-:W-:Y:S01]  /*21f50*/  ISETP.LT.AND P1, PT, R13, UR10, !P0 ;  /* 0x0000000a0d007c0c */ /* 0x008fe2000c721270 */
[----:B------:R-:W-:Y:S01]  /*21f60*/  IMAD.WIDE R244, R246, 0x4, R8 ;  /* 0x00000004f6f47825 */ /* 0x000fe200078e0208 */
[----:B------:R-:W-:Y:S01]  /*21f70*/  ISETP.LT.AND P4, PT, R14, UR12, !P0 ;  /* 0x0000000c0e007c0c */ /* 0x000fe2000c781270 */
[----:B------:R-:W-:Y:S01]  /*21f80*/  ULDC.64 UR6, c[0x0][0x228] ;  /* 0x00008a0000067ab9 */ /* 0x000fe20000000a00 */
[----:B------:R-:W-:Y:S01]  /*21f90*/  ISETP.GE.AND P0, PT, R0, UR4, PT ;  /* 0x0000000400007c0c */ /* 0x000fe2000bf06270 */
[----:B------:R-:W-:Y:S01]  /*21fa0*/  IMAD.WIDE R2, R246, 0x4, R150 ;  /* 0x00000004f6027825 */ /* 0x000fe200078e0296 */
[----:B------:R-:W3:Y:S01]  /*21fb0*/  LDL.LU R0, [R1+0x300] ;  /* 0x0003000001007983 */ /* 0x000ee20000300800 */
[----:B------:R-:W-:Y:S01]  /*21fc0*/  ISETP.LT.AND P5, PT, R12, UR8, !P3 ;  /* 0x000000080c007c0c */ /* 0x000fe2000dfa1270 */
[----:B------:R-:W-:Y:S01]  /*21fd0*/  ULDC UR4, c[0x0][0x22c] ;  /* 0x00008b0000047ab9 */ /* 0x000fe20000000800 */
[C---:B------:R-:W-:Y:S01]  /*21fe0*/  VIADD R10, R246.reuse, UR28 ;  /* 0x0000001cf60a7c36 */ /* 0x040fe20008000000 */
[----:B------:R1:W-:Y:S01]  /*21ff0*/  @P6 STG.E desc[UR16][R244.64], R247 ;  /* 0x000000f7f4006986 */ /* 0x0003e2000c101910 */
[----:B------:R-:W-:Y:S01]  /*22000*/  ISETP.LT.AND P6, PT, R15, UR6, !P3 ;  /* 0x000000060f007c0c */ /* 0x000fe2000dfc1270 */
[----:B------:R-:W-:Y:S01]  /*22010*/  IMAD.WIDE R226, R246, 0x4, R148 ;  /* 0x00000004f6e27825 */ /* 0x000fe200078e0294 */
[----:B------:R-:W-:Y:S01]  /*22020*/  ULDC UR6, c[0x0][0x228] ;  /* 0x00008a0000067ab9 */ /* 0x000fe20000000800 */
[----:B------:R-:W-:Y:S01]  /*22030*/  ULDC UR8, c[0x0][0x228] ;  /* 0x00008a0000087ab9 */ /* 0x000fe20000000800 */
[----:B--2---:R2:W-:Y:S01]  /*22040*/  @P4 STG.E desc[UR16][R2.64], R249 ;  /* 0x000000f902004986 */ /* 0x0045e2000c101910 */
[----:B------:R-:W-:Y:S01]  /*22050*/  ISETP.LT.AND P4, PT, R14, UR22, !P3 ;  /* 0x000000160e007c0c */ /* 0x000fe2000df81270 */
[----:B------:R-:W-:Y:S01]  /*22060*/  ULDC UR10, c[0x0][0x228] ;  /* 0x00008a00000a7ab9 */ /* 0x000fe20000000800 */
[----:B------:R-:W-:Y:S01]  /*22070*/  ULDC UR12, c[0x0][0x228] ;  /* 0x00008a00000c7ab9 */ /* 0x000fe20000000800 */
[----:B-1----:R-:W-:-:S04]  /*22080*/  IMAD.WIDE R244, R10, 0x4, R224 ;  /* 0x000000040af47825 */ /* 0x002fc800078e02e0 */
[----:B--2---:R-:W-:Y:S01]  /*22090*/  VIADD R2, R11, 0x4 ;  /* 0x000000040b027836 */ /* 0x004fe20000000000 */
[----:B------:R-:W2:Y:S01]  /*220a0*/  LDL.LU R249, [R1+0xb68] ;  /* 0x000b680001f97983 */ /* 0x000ea20000300800 */
[----:B------:R-:W-:-:S03]  /*220b0*/  IMAD.WIDE R246, R10, 0x4, R8 ;  /* 0x000000040af67825 */ /* 0x000fc600078e0208 */
[----:B---3--:R1:W-:Y:S01]  /*220c0*/  @P1 STG.E desc[UR16][R226.64], R0 ;  /* 0x00000000e2001986 */ /* 0x0083e2000c101910 */
[----:B------:R-:W-:Y:S01]  /*220d0*/  ISETP.GE.AND P1, PT, R2, UR4, PT ;  /* 0x0000000402007c0c */ /* 0x000fe2000bf26270 */
[----:B------:R-:W-:Y:S01]  /*220e0*/  IMAD.WIDE R2, R10, 0x4, R150 ;  /* 0x000000040a027825 */ /* 0x000fe200078e0296 */
[----:B------:R-:W-:Y:S01]  /*220f0*/  ISETP.LT.AND P3, PT, R13, UR20, !P3 ;  /* 0x000000140d007c0c */ /* 0x000fe2000df61270 */
[----:B----4-:R3:W-:Y:S01]  /*22100*/  @P5 STG.E desc[UR16][R244.64], R243 ;  /* 0x000000f3f4005986 */ /* 0x0107e2000c101910 */
[----:B------:R-:W-:-:S03]  /*22110*/  ULDC UR4, c[0x0][0x228] ;  /* 0x00008a0000047ab9 */ /* 0x000fc60000000800 */
[----:B------:R4:W-:Y:S01]  /*22120*/  @P6 STG.E desc[UR16][R246.64], R251 ;  /* 0x000000fbf6006986 */ /* 0x0009e2000c101910 */
[C---:B-1----:R-:W-:Y:S01]  /*22130*/  IADD3 R0, R10.reuse, UR28, RZ ;  /* 0x0000001c0a007c10 */ /* 0x042fe2000fffe0ff */
[----:B------:R-:W-:Y:S02]  /*22140*/  IMAD.WIDE R226, R10, 0x4, R148 ;  /* 0x000000040ae27825 */ /* 0x000fe400078e0294 */
[----:B------:R1:W-:Y:S04]  /*22150*/  @P4 STG.E desc[UR16][R2.64], R250 ;  /* 0x000000fa02004986 */ /* 0x0003e8000c101910 */
[----:B---3--:R-:W3:Y:S04]  /*22160*/  LDL.LU R243, [R1+0x514] ;  /* 0x0005140001f37983 */ /* 0x008ee80000300800 */
[----:B----4-:R-:W4:Y:S04]  /*22170*/  LDL.LU R251, [R1+0x304] ;  /* 0x0003040001fb7983 */ /* 0x010f280000300800 */
[----:B------:R-:W2:Y:S04]  /*22180*/  LDL.LU R10, [R1+0x524] ;  /* 0x00052400010a7983 */ /* 0x000ea80000300800 */
[----:B-1----:R-:W4:Y:S04]  /*22190*/  LDL.LU R250, [R1+0xb64] ;  /* 0x000b640001fa7983 */ /* 0x002f280000300800 */
[----:B------:R-:W3:Y:S01]  /*221a0*/  LDL.LU R3, [R1+0x504] ;  /* 0x0005040001037983 */ /* 0x000ee20000300800 */
[----:B------:R-:W-:-:S02]  /*221b0*/  ISETP.LT.AND P5, PT, R12, UR18, !P2 ;  /* 0x000000120c007c0c */ /* 0x000fc4000d7a1270 */
[----:B------:R-:W-:Y:S02]  /*221c0*/  ISETP.LT.AND P6, PT, R15, UR14, !P2 ;  /* 0x0000000e0f007c0c */ /* 0x000fe4000d7c1270 */
[----:B------:R-:W-:Y:S01]  /*221d0*/  ISETP.LT.AND P4, PT, R14, UR26, !P2 ;  /* 0x0000001a0e007c0c */ /* 0x000fe2000d781270 */
[C---:B------:R-:W-:Y:S01]  /*221e0*/  IMAD.WIDE R244, R0.reuse, 0x4, R224 ;  /* 0x0000000400f47825 */ /* 0x040fe200078e02e0 */
[----:B------:R1:W-:Y:S03]  /*221f0*/  @P3 STG.E desc[UR16][R226.64], R248 ;  /* 0x000000f8e2003986 */ /* 0x0003e6000c101910 */
[----:B------:R-:W-:-:S04]  /*22200*/  IMAD.WIDE R246, R0, 0x4, R8 ;  /* 0x0000000400f67825 */ /* 0x000fc800078e0208 */
[----:B-1----:R-:W-:Y:S01]  /*22210*/  VIADD R248, R11, 0x5 ;  /* 0x000000050bf87836 */ /* 0x002fe20000000000 */
[----:B---3--:R1:W-:Y:S01]  /*22220*/  @P5 STG.E desc[UR16][R244.64], R3 ;  /* 0x00000003f4005986 */ /* 0x0083e2000c101910 */
[----:B------:R-:W-:Y:S01]  /*22230*/  ISETP.LT.AND P5, PT, R15, UR4, !P0 ;  /* 0x000000040f007c0c */ /* 0x000fe2000c7a1270 */
[----:B------:R-:W-:Y:S02]  /*22240*/  ULDC UR4, c[0x0][0x22c] ;  /* 0x00008b0000047ab9 */ /* 0x000fe40000000800 */
[----:B--2---:R2:W-:Y:S01]  /*22250*/  @P6 STG.E desc[UR16][R246.64], R10 ;  /* 0x0000000af6006986 */ /* 0x0045e2000c101910 */
[----:B-1----:R-:W-:-:S04]  /*22260*/  IMAD.WIDE R2, R0, 0x4, R150 ;  /* 0x0000000400027825 */ /* 0x002fc800078e0296 */
[----:B--2---:R-:W-:Y:S01]  /*22270*/  VIADD R10, R0, UR28 ;  /* 0x0000001c000a7c36 */ /* 0x004fe20008000000 */
[----:B------:R1:W-:Y:S01]  /*22280*/  @P4 STG.E desc[UR16][R2.64], R243 ;  /* 0x000000f302004986 */ /* 0x0003e2000c101910 */
[----:B------:R-:W-:Y:S01]  /*22290*/  ISETP.GE.AND P4, PT, R248, UR4, PT ;  /* 0x00000004f8007c0c */ /* 0x000fe2000bf86270 */
[----:B------:R-:W-:Y:S02]  /*222a0*/  ULDC UR4, c[0x0][0x228] ;  /* 0x00008a0000047ab9 */ /* 0x000fe40000000800 */
[----:B-1----:R-:W2:Y:S01]  /*222b0*/  LDL.LU R243, [R1+0x518] ;  /* 0x0005180001f37983 */ /* 0x002ea20000300800 */
[----:B------:R-:W-:-:S03]  /*222c0*/  IMAD.WIDE R2, R0, 0x4, R148 ;  /* 0x0000000400027825 */ /* 0x000fc600078e0294 */
[----:B------:R-:W3:Y:S04]  /*222d0*/  LDL.LU R0, [R1+0x104] ;  /* 0x0001040001007983 */ /* 0x000ee80000300800 */
[----:B------:R-:W2:Y:S01]  /*222e0*/  LDL.LU R248, [R1+0x204] ;  /* 0x0002040001f87983 */ /* 0x000ea20000300800 */
[----:B------:R-:W-:Y:S01]  /*222f0*/  ISETP.LT.AND P3, PT, R12, UR24, !P0 ;  /* 0x000000180c007c0c */ /* 0x000fe2000c761270 */
[----:B------:R-:W-:Y:S02]  /*22300*/  ULDC.64 UR24, c[0x0][0x228] ;  /* 0x00008a0000187ab9 */ /* 0x000fe40000000a00 */
[----:B------:R-:W-:Y:S01]  /*22310*/  ISETP.LT.AND P2, PT, R13, UR24, !P2 ;  /* 0x000000180d007c0c */ /* 0x000fe2000d741270 */
[----:B------:R-:W-:Y:S01]  /*22320*/  IMAD.WIDE R226, R10, 0x4, R224 ;  /* 0x000000040ae27825 */ /* 0x000fe200078e02e0 */
[----:B------:R-:W-:Y:S01]  /*22330*/  ISETP.LT.AND P6, PT, R14, UR6, !P0 ;  /* 0x000000060e007c0c */ /* 0x000fe2000c7c1270 */
[----:B------:R-:W-:-:S02]  /*22340*/  ULDC UR6, c[0x0][0x228] ;  /* 0x00008a0000067ab9 */ /* 0x000fc40000000800 */
[----:B------:R-:W-:-:S08]  /*22350*/  IMAD.WIDE R244, R10, 0x4, R8 ;  /* 0x000000040af47825 */ /* 0x000fd000078e0208 */
[----:B----4-:R1:W-:Y:S01]  /*22360*/  @P2 STG.E desc[UR16][R2.64], R251 ;  /* 0x000000fb02002986 */ /* 0x0103e2000c101910 */
[----:B------:R-:W-:-:S04]  /*22370*/  IMAD.WIDE R246, R10, 0x4, R150 ;  /* 0x000000040af67825 */ /* 0x000fc800078e0296 */
[----:B-1----:R-:W-:Y:S01]  /*22380*/  VIADD R2, R11, 0x6 ;  /* 0x000000060b027836 */ /* 0x002fe20000000000 */
[----:B------:R-:W4:Y:S04]  /*22390*/  LDL.LU R251, [R1+0xb60] ;  /* 0x000b600001fb7983 */ /* 0x000f280000300800 */
[----:B--2---:R-:W-:Y:S01]  /*223a0*/  @P3 STG.E desc[UR16][R226.64], R248 ;  /* 0x000000f8e2003986 */ /* 0x004fe2000c101910 */
[----:B------:R-:W-:Y:S01]  /*223b0*/  ISETP.LT.AND P3, PT, R13, UR4, !P0 ;  /* 0x000000040d007c0c */ /* 0x000fe2000c761270 */
[----:B------:R-:W-:Y:S02]  /*223c0*/  ULDC UR4, c[0x0][0x22c] ;  /* 0x00008b0000047ab9 */ /* 0x000fe40000000800 */
[----:B------:R-:W-:Y:S01]  /*223d0*/  ISETP.GE.AND P2, PT, R2, UR4, PT ;  /* 0x0000000402007c0c */ /* 0x000fe2000bf46270 */
[----:B------:R-:W-:Y:S01]  /*223e0*/  IMAD.WIDE R2, R10, 0x4, R148 ;  /* 0x000000040a027825 */ /* 0x000fe200078e0294 */
[----:B---3--:R1:W-:Y:S01]  /*223f0*/  @P5 STG.E desc[UR16][R244.64], R0 ;  /* 0x00000000f4005986 */ /* 0x0083e2000c101910 */
[----:B------:R-:W-:Y:S01]  /*22400*/  ISETP.LT.AND P0, PT, R12, UR6, !P1 ;  /* 0x000000060c007c0c */ /* 0x000fe2000cf01270 */
[----:B------:R-:W-:Y:S01]  /*22410*/  ULDC UR4, c[0x0][0x22c] ;  /* 0x00008b0000047ab9 */ /* 0x000fe20000000800 */
[----:B-1----:R-:W-:Y:S01]  /*22420*/  IADD3 R0, R10, UR28, RZ ;  /* 0x0000001c0a007c10 */ /* 0x002fe2000fffe0ff */
[----:B------:R1:W-:Y:S01]  /*22430*/  @P6 STG.E desc[UR16][R246.64], R242 ;  /* 0x000000f2f6006986 */ /* 0x0003e2000c101910 */
[----:B------:R-:W-:Y:S01]  /*22440*/  ISETP.LT.AND P5, PT, R15, UR8, !P1 ;  /* 0x000000080f007c0c */ /* 0x000fe2000cfa1270 */
[----:B------:R-:W-:Y:S01]  /*22450*/  VIADD R248, R11, 0x7 ;  /* 0x000000070bf87836 */ /* 0x000fe20000000000 */
[----:B------:R-:W-:Y:S01]  /*22460*/  ULDC UR6, c[0x0][0x228] ;  /* 0x00008a0000067ab9 */ /* 0x000fe20000000800 */
[----:B------:R2:W-:Y:S04]  /*22470*/  @P3 STG.E desc[UR16][R2.64], R249 ;  /* 0x000000f902003986 */ /* 0x0005e8000c101910 */
[----:B-1----:R-:W3:Y:S01]  /*22480*/  LDL.LU R242, [R1+0x208] ;  /* 0x0002080001f27983 */ /* 0x002ee20000300800 */
[----:B------:R-:W-:Y:S01]  /*22490*/  ISETP.LT.AND P6, PT, R14, UR10, !P1 ;  /* 0x0000000a0e007c0c */ /* 0x000fe2000cfc1270 */
[----:B------:R-:W-:-:S04]  /*224a0*/  IMAD.WIDE R226, R0, 0x4, R224 ;  /* 0x0000000400e27825 */ /* 0x000fc800078e02e0 */
[C---:B------:R-:W-:Y:S01]  /*224b0*/  IMAD.WIDE R244, R0.reuse, 0x4, R8 ;  /* 0x0000000400f47825 */ /* 0x040fe200078e0208 */
[----:B------:R-:W4:Y:S03]  /*224c0*/  LDL.LU R10, [R1+0x528] ;  /* 0x00052800010a7983 */ /* 0x000f260000300800 */
[----:B------:R-:W-:Y:S01]  /*224d0*/  IMAD.WIDE R246, R0, 0x4, R150 ;  /* 0x0000000400f67825 */ /* 0x000fe200078e0296 */
[----:B--2---:R-:W2:Y:S01]  /*224e0*/  LDL.LU R3, [R1+0x508] ;  /* 0x0005080001037983 */ /* 0x004ea20000300800 */
[----:B------:R-:W-:Y:S01]  /*224f0*/  ISETP.GE.AND P3, PT, R248, UR4, PT ;  /* 0x00000004f8007c0c */ /* 0x000fe2000bf66270 */
[----:B------:R-:W-:Y:S01]  /*22500*/  ULDC UR4, c[0x0][0x228] ;  /* 0x00008a0000047ab9 */ /* 0x000fe20000000800 */
[----:B------:R-:W-:Y:S01]  /*22510*/  ULDC UR8, c[0x0][0x228] ;  /* 0x00008a0000087ab9 */ /* 0x000fe20000000800 */
[----:B------:R-:W3:Y:S01]  /*22520*/  LDL.LU R249, [R1+0x308] ;  /* 0x0003080001f97983 */ /* 0x000ee20000300800 */
[----:B------:R-:W-:-:S03]  /*22530*/  ULDC UR10, c[0x0][0x228] ;  /* 0x00008a00000a7ab9 */ /* 0x000fc60000000800 */
[----:B------:R-:W3:Y:S01]  /*22540*/  LDL.LU R248, [R1+0x8] ;  /* 0x0000080001f87983 */ /* 0x000ee20000300800 */
[----:B------:R-:W-:Y:S01]  /*22550*/  ISETP.LT.AND P1, PT, R13, UR4, !P1 ;  /* 0x000000040d007c0c */ /* 0x000fe2000cf21270 */
[----:B------:R-:W-:Y:S02]  /*22560*/  ULDC UR4, c[0x0][0x228] ;  /* 0x00008a0000047ab9 */ /* 0x000fe40000000800 */
[----:B--2---:R-:W-:Y:S04]  /*22570*/  @P0 STG.E desc[UR16][R226.64], R3 ;  /* 0x00000003e2000986 */ /* 0x004fe8000c101910 */
[----:B----4-:R-:W-:Y:S04]  /*22580*/  @P5 STG.E desc[UR16][R244.64], R10 ;  /* 0x0000000af4005986 */ /* 0x010fe8000c101910 */
[----:B------:R1:W-:Y:S04]  /*22590*/  @P6 STG.E desc[UR16][R246.64], R243 ;  /* 0x000000f3f6006986 */ /* 0x0003e8000c101910 */
[----:B-1----:R-:W2:Y:S04]  /*225a0*/  LDL.LU R247, [R1+0x108] ;  /* 0x0001080001f77983 */ /* 0x002ea80000300800 */
[----:B------:R-:W4:Y:S01]  /*225b0*/  LDL.LU R243, [R1+0x50c] ;  /* 0x00050c0001f37983 */ /* 0x000f220000300800 */
[----:B------:R-:W-:Y:S01]  /*225c0*/  ISETP.LT.AND P0, PT, R12, UR4, !P4 ;  /* 0x000000040c007c0c */ /* 0x000fe2000e701270 */
[C---:B------:R-:W-:Y:S01]  /*225d0*/  VIADD R10, R0.reuse, UR28 ;  /* 0x0000001c000a7c36 */ /* 0x040fe20008000000 */
[----:B------:R-:W-:Y:S01]  /*225e0*/  ULDC UR4, c[0x0][0x228] ;  /* 0x00008a0000047ab9 */ /* 0x000fe20000000800 */
[----:B------:R-:W-:Y:S01]  /*225f0*/  IMAD.WIDE R2, R0, 0x4, R148 ;  /* 0x0000000400027825 */ /* 0x000fe200078e0294 */
[----:B------:R-:W-:Y:S01]  /*22600*/  ISETP.LT.AND P6, PT, R15, UR6, !P4 ;  /* 0x000000060f007c0c */ /* 0x000fe2000e7c1270 */
[----:B------:R-:W-:-:S02]  /*22610*/  ULDC UR6, c[0x0][0x228] ;  /* 0x00008a0000067ab9 */ /* 0x000fc40000000800 */
[----:B------:R-:W-:Y:S01]  /*22620*/  VIADD R244, R11, 0x8 ;  /* 0x000000080bf47836 */ /* 0x000fe20000000000 */
[----:B------:R-:W-:Y:S01]  /*22630*/  ISETP.LT.AND P5, PT, R14, UR4, !P4 ;  /* 0x000000040e007c0c */ /* 0x000fe2000e7a1270 */
[----:B------:R-:W-:Y:S01]  /*22640*/  IMAD.WIDE R226, R10, 0x4, R224 ;  /* 0x000000040ae27825 */ /* 0x000fe200078e02e0 */
[----:B------:R-:W-:Y:S01]  /*22650*/  ULDC UR4, c[0x0][0x22c] ;  /* 0x00008b0000047ab9 */ /* 0x000fe20000000800 */
[----:B---3--:R1:W-:Y:S01]  /*22660*/  @P1 STG.E desc[UR16][R2.64], R249 ;  /* 0x000000f902001986 */ /* 0x0083e2000c101910 */
[----:B------:R-:W-:Y:S01]  /*22670*/  ISETP.GE.AND P1, PT, R244, UR4, PT ;  /* 0x00000004f4007c0c */ /* 0x000fe2000bf26270 */
[----:B------:R-:W-:Y:S01]  /*22680*/  ULDC UR4, c[0x0][0x228] ;  /* 0x00008a0000047ab9 */ /* 0x000fe20000000800 */
[----:B------:R-:W-:Y:S01]  /*22690*/  ISETP.LT.AND P4, PT, R13, UR8, !P4 ;  /* 0x000000080d007c0c */ /* 0x000fe2000e781270 */
[----:B------:R3:W-:Y:S01]  /*226a0*/  @P0 STG.E desc[UR16][R226.64], R242 ;  /* 0x000000f2e2000986 */ /* 0x0007e2000c101910 */
[----:B------:R-:W-:Y:S01]  /*226b0*/  ISETP.LT.AND P0, PT, R12, UR4, !P2 ;  /* 0x000000040c007c0c */ /* 0x000fe2000d701270 */
[----:B------:R-:W-:Y:S01]  /*226c0*/  IMAD.WIDE R244, R10, 0x4, R148 ;  /* 0x000000040af47825 */ /* 0x000fe200078e0294 */
[----:B------:R-:W-:Y:S01]  /*226d0*/  ULDC UR4, c[0x0][0x228] ;  /* 0x00008a0000047ab9 */ /* 0x000fe20000000800 */
[----:B------:R-:W-:-:S02]  /*226e0*/  ULDC UR8, c[0x0][0x228] ;  /* 0x00008a0000087ab9 */ /* 0x000fc40000000800 */
[C---:B-1----:R-:W-:Y:S01]  /*226f0*/  IMAD.WIDE R2, R10.reuse, 0x4, R8 ;  /* 0x000000040a027825 */ /* 0x042fe200078e0208 */
[----:B------:R-:W4:Y:S03]  /*22700*/  LDL.LU R249, [R1+0x51c] ;  /* 0x00051c0001f97983 */ /* 0x000f260000300800 */
[C---:B---3--:R-:W-:Y:S01]  /*22710*/  IMAD.WIDE R226, R10.reuse, 0x4, R150 ;  /* 0x000000040ae27825 */ /* 0x048fe200078e0296 */
[----:B------:R-:W-:Y:S01]  /*22720*/  IADD3 R10, R10, UR28, RZ ;  /* 0x0000001c0a0a7c10 */ /* 0x000fe2000fffe0ff */
[----:B------:R-:W3:Y:S04]  /*22730*/  LDL.LU R242, [R1+0x20c] ;  /* 0x00020c0001f27983 */ /* 0x000ee80000300800 */
[C---:B------:R-:W-:Y:S01]  /*22740*/  VIADD R0, R10.reuse, UR28 ;  /* 0x0000001c0a007c36 */ /* 0x040fe20008000000 */
[----:B--2---:R1:W-:Y:S04]  /*22750*/  @P6 STG.E desc[UR16][R2.64], R247 ;  /* 0x000000f702006986 */ /* 0x0043e8000c101910 */
[----:B------:R2:W-:Y:S04]  /*22760*/  @P5 STG.E desc[UR16][R226.64], R248 ;  /* 0x000000f8e2005986 */ /* 0x0005e8000c101910 */
[----:B------:R4:W-:Y:S01]  /*22770*/  @P4 STG.E desc[UR16][R244.64], R250 ;  /* 0x000000faf4004986 */ /* 0x0009e2000c101910 */
[----:B-1----:R-:W-:Y:S01]  /*22780*/  IMAD.WIDE R2, R10, 0x4, R224 ;  /* 0x000000040a027825 */ /* 0x002fe200078e02e0 */
[----:B------:R-:W-:Y:S01]  /*22790*/  ISETP.LT.AND P4, PT, R15, UR4, !P2 ;  /* 0x000000040f007c0c */ /* 0x000fe2000d781270 */
[----:B------:R-:W-:-:S02]  /*227a0*/  ULDC UR4, c[0x0][0x22c] ;  /* 0x00008b0000047ab9 */ /* 0x000fc40000000800 */
[----:B--2---:R-:W-:Y:S01]  /*227b0*/  VIADD R248, R11, 0x9 ;  /* 0x000000090bf87836 */ /* 0x004fe20000000000 */
[----:B----4-:R1:W-:Y:S01]  /*227c0*/  @P0 STG.E desc[UR16][R2.64], R243 ;  /* 0x000000f302000986 */ /* 0x0103e2000c101910 */
[----:B------:R-:W-:-:S03]  /*227d0*/  IMAD.WIDE R226, R10, 0x4, R150 ;  /* 0x000000040ae27825 */ /* 0x000fc600078e0296 */
[----:B------:R-:W2:Y:S01]  /*227e0*/  LDL.LU R250, [R1+0x10c] ;  /* 0x00010c0001fa7983 */ /* 0x000ea20000300800 */
[----:B------:R-:W-:Y:S01]  /*227f0*/  IMAD.WIDE R244, R10, 0x4, R148 ;  /* 0x000000040af47825 */ /* 0x000fe200078e0294 */
[----:B------:R-:W-:Y:S01]  /*22800*/  ISETP.GE.AND P0, PT, R248, UR4, PT ;  /* 0x00000004f8007c0c */ /* 0x000fe2000bf06270 */
[----:B------:R-:W-:Y:S01]  /*22810*/  ULDC UR4, c[0x0][0x228] ;  /* 0x00008a0000047ab9 */ /* 0x000fe20000000800 */
[----:B-1----:R-:W4:Y:S01]  /*22820*/  LDL.LU R243, [R1+0xc] ;  /* 0x00000c0001f37983 */ /* 0x002f220000300800 */
[----:B------:R-:W-:-:S03]  /*22830*/  IMAD.WIDE R2, R10, 0x4, R8 ;  /* 0x000000040a027825 */ /* 0x000fc600078e0208 */
[----:B------:R-:W3:Y:S04]  /*22840*/  LDL.LU R10, [R1+0x30c] ;  /* 0x00030c00010a7983 */ /* 0x000ee80000300800 */
[----:B------:R-:W2:Y:S01]  /*22850*/  LDL.LU R248, [R1+0x52c] ;  /* 0x00052c0001f87983 */ /* 0x000ea20000300800 */
[----:B------:R-:W-:Y:S01]  /*22860*/  ISETP.LT.AND P5, PT, R14, UR6, !P2 ;  /* 0x000000060e007c0c */ /* 0x000fe2000d7a1270 */
[----:B------:R-:W-:Y:S01]  /*22870*/  IMAD.WIDE R246, R0, 0x4, R224 ;  /* 0x0000000400f67825 */ /* 0x000fe200078e02e0 */
[----:B------:R-:W-:Y:S01]  /*22880*/  ISETP.LT.AND P2, PT, R13, UR8, !P2 ;  /* 0x000000080d007c0c */ /* 0x000fe2000d741270 */
[----:B------:R-:W-:Y:S01]  /*22890*/  ULDC UR6, c[0x0][0x228] ;  /* 0x00008a0000067ab9 */ /* 0x000fe20000000800 */
[----:B------:R-:W-:Y:S01]  /*228a0*/  ISETP.LT.AND P6, PT, R12, UR10, !P3 ;  /* 0x0000000a0c007c0c */ /* 0x000fe2000dfc1270 */
[----:B------:R-:W-:Y:S01]  /*228b0*/  ULDC UR8, c[0x0][0x228] ;  /* 0x00008a0000087ab9 */ /* 0x000fe20000000800 */
[----:B------:R-:W-:Y:S01]  /*228c0*/  ULDC UR10, c[0x0][0x228] ;  /* 0x00008a00000a7ab9 */ /* 0x000fe20000000800 */
[----:B--2---:R1:W-:Y:S06]  /*228d0*/  @P4 STG.E desc[UR16][R2.64], R248 ;  /* 0x000000f802004986 */ /* 0x0043ec000c101910 */
[----:B------:R2:W-:Y:S04]  /*228e0*/  @P5 STG.E desc[UR16][R226.64], R249 ;  /* 0x000000f9e2005986 */ /* 0x0005e8000c101910 */
[----:B---3--:R-:W-:Y:S04]  /*228f0*/  @P2 STG.E desc[UR16][R244.64], R10 ;  /* 0x0000000af4002986 */ /* 0x008fe8000c101910 */
[----:B-1----:R-:W3:Y:S04]  /*22900*/  LDL.LU R248, [R1+0x550] ;  /* 0x0005500001f87983 */ /* 0x002ee80000300800 */
[----:B--2---:R-:W2:Y:S04]  /*22910*/  LDL.LU R249, [R1+0x530] ;  /* 0x0005300001f97983 */ /* 0x004ea80000300800 */
[----:B------:R1:W-:Y:S04]  /*22920*/  @P6 STG.E desc[UR16][R246.64], R242 ;  /* 0x000000f2f6006986 */ /* 0x0003e8000c101910 */
[----:B-1----:R-:W2:Y:S01]  /*22930*/  LDL.LU R242, [R1+0x540] ;  /* 0x0005400001f27983 */ /* 0x002ea20000300800 */
[----:B------:R-:W-:Y:S01]  /*22940*/  ISETP.LT.AND P2, PT, R15, UR4, !P3 ;  /* 0x000000040f007c0c */ /* 0x000fe2000df41270 */
[----:B------:R-:W-:-:S02]  /*22950*/  ULDC UR4, c[0x0][0x228] ;  /* 0x00008a0000047ab9 */ /* 0x000fc40000000800 */
[----:B------:R-:W-:Y:S01]  /*22960*/  ISETP.LT.AND P4, PT, R14, UR4, !P3 ;  /* 0x000000040e007c0c */ /* 0x000fe2000df81270 */
[C---:B------:R-:W-:Y:S01]  /*22970*/  IMAD.WIDE R2, R0.reuse, 0x4, R8 ;  /* 0x0000000400027825 */ /* 0x040fe200078e0208 */
[----:B------:R-:W-:Y:S01]  /*22980*/  ISETP.LT.AND P3, PT, R13, UR6, !P3 ;  /* 0x000000060d007c0c */ /* 0x000fe2000df61270 */
[----:B------:R-:W-:Y:S02]  /*22990*/  ULDC UR4, c[0x0][0x22c] ;  /* 0x00008b0000047ab9 */ /* 0x000fe40000000800 */
[----:B------:R-:W-:Y:S02]  /*229a0*/  VIADD R244, R11, 0xa ;  /* 0x0000000a0bf47836 */ /* 0x000fe40000000000 */
[----:B------:R-:W-:Y:S01]  /*229b0*/  IMAD.WIDE R226, R0, 0x4, R150 ;  /* 0x0000000400e27825 */ /* 0x000fe200078e0296 */
[----:B------:R-:W-:Y:S01]  /*229c0*/  ISETP.LT.AND P5, PT, R12, UR8, !P1 ;  /* 0x000000080c007c0c */ /* 0x000fe2000cfa1270 */
[----:B------:R-:W-:Y:S01]  /*229d0*/  ULDC UR6, c[0x0][0x228] ;  /* 0x00008a0000067ab9 */ /* 0x000fe20000000800 */
[----:B------:R1:W-:Y:S01]  /*229e0*/  @P2 STG.E desc[UR16][R2.64], R250 ;  /* 0x000000fa02002986 */ /* 0x0003e2000c101910 */
[----:B------:R-:W-:Y:S01]  /*229f0*/  ISETP.GE.AND P2, PT, R244, UR4, PT ;  /* 0x00000004f4007c0c */ /* 0x000fe2000bf46270 */
[----:B------:R-:W-:Y:S01]  /*22a00*/  ULDC UR4, c[0x0][0x228] ;  /* 0x00008a0000047ab9 */ /* 0x000fe20000000800 */
[----:B------:R-:W-:Y:S01]  /*22a10*/  ISETP.LT.AND P6, PT, R15, UR10, !P1 ;  /* 0x0000000a0f007c0c */ /* 0x000fe2000cfc1270 */
[----:B----4-:R4:W-:Y:S01]  /*22a20*/  @P4 STG.E desc[UR16][R226.64], R243 ;  /* 0x000000f3e2004986 */ /* 0x0109e2000c101910 */
[----:B------:R-:W-:Y:S01]  /*22a30*/  IADD3 R10, R0, UR28, RZ ;  /* 0x0000001c000a7c10 */ /* 0x000fe2000fffe0ff */
[----:B------:R-:W-:Y:S01]  /*22a40*/  ULDC UR8, c[0x0][0x228] ;  /* 0x00008a0000087ab9 */ /* 0x000fe20000000800 */
[----:B------:R-:W-:Y:S01]  /*22a50*/  ISETP.LT.AND P4, PT, R14, UR4, !P1 ;  /* 0x000000040e007c0c */ /* 0x000fe2000cf81270 */
[----:B------:R-:W-:Y:S01]  /*22a60*/  ULDC UR4, c[0x0][0x228] ;  /* 0x00008a0000047ab9 */ /* 0x000fe20000000800 */
[----:B------:R-:W-:Y:S01]  /*22a70*/  ULDC UR10, c[0x0][0x228] ;  /* 0x00008a00000a7ab9 */ /* 0x000fe20000000800 */
[----:B-1----:R-:W-:Y:S01]  /*22a80*/  IMAD.WIDE R2, R0, 0x4, R148 ;  /* 0x0000000400027825 */ /* 0x002fe200078e0294 */
[----:B------:R-:W2:Y:S03]  /*22a90*/  LDL.LU R250, [R1+0x110] ;  /* 0x0001100001fa7983 */ /* 0x000ea60000300800 */
[C---:B----4-:R-:W-:Y:S01]  /*22aa0*/  IMAD.WIDE R226, R10.reuse, 0x4, R224 ;  /* 0x000000040ae27825 */ /* 0x050fe200078e02e0 */
[----:B------:R1:W-:Y:S03]  /*22ab0*/  @P3 STG.E desc[UR16][R2.64], R251 ;  /* 0x000000fb02003986 */ /* 0x0003e6000c101910 */
[C---:B------:R-:W-:Y:S01]  /*22ac0*/  IMAD.WIDE R244, R10.reuse, 0x4, R8 ;  /* 0x000000040af47825 */ /* 0x040fe200078e0208 */
[----:B------:R-:W4:Y:S01]  /*22ad0*/  LDL.LU R243, [R1+0x10] ;  /* 0x0000100001f37983 */ /* 0x000f220000300800 */
[----:B------:R-:W-:Y:S01]  /*22ae0*/  ISETP.LT.AND P1, PT, R13, UR4, !P1 ;  /* 0x000000040d007c0c */ /* 0x000fe2000cf21270 */
[----:B------:R-:W-:Y:S01]  /*22af0*/  ULDC UR4, c[0x0][0x22c] ;  /* 0x00008b0000047ab9 */ /* 0x000fe20000000800 */
[C---:B-1----:R-:W-:Y:S01]  /*22b00*/  IMAD.WIDE R2, R10.reuse, 0x4, R150 ;  /* 0x000000040a027825 */ /* 0x042fe200078e0296 */
[----:B------:R-:W4:Y:S03]  /*22b10*/  LDL.LU R251, [R1+0x554] ;  /* 0x0005540001fb7983 */ /* 0x000f260000300800 */
[----:B------:R-:W-:Y:S01]  /*22b20*/  VIADD R0, R10, UR28 ;  /* 0x0000001c0a007c36 */ /* 0x000fe20008000000 */
[----:B---3--:R1:W-:Y:S04]  /*22b30*/  @P5 STG.E desc[UR16][R226.64], R248 ;  /* 0x000000f8e2005986 */ /* 0x0083e8000c101910 */
[----:B--2---:R2:W-:Y:S01]  /*22b40*/  @P6 STG.E desc[UR16][R244.64], R249 ;  /* 0x000000f9f4006986 */ /* 0x0045e2000c101910 */
[----:B-1----:R-:W-:-:S03]  /*22b50*/  VIADD R248, R11, 0xb ;  /* 0x0000000b0bf87836 */ /* 0x002fc60000000000 */
[----:B--2---:R-:W2:Y:S04]  /*22b60*/  LDL.LU R249, [R1+0x534] ;  /* 0x0005340001f97983 */ /* 0x004ea80000300800 */
[----:B------:R1:W-:Y:S01]  /*22b70*/  @P4 STG.E desc[UR16][R2.64], R242 ;  /* 0x000000f202004986 */ /* 0x0003e2000c101910 */
[----:B------:R-:W-:Y:S02]  /*22b80*/  ISETP.GE.AND P4, PT, R248, UR4, PT ;  /* 0x00000004f8007c0c */ /* 0x000fe4000bf86270 */
[----:B------:R-:W-:Y:S02]  /*22b90*/  ISETP.LT.AND P3, PT, R12, UR6, !P0 ;  /* 0x000000060c007c0c */ /* 0x000fe4000c761270 */
[----:B------:R-:W-:Y:S01]  /*22ba0*/  ISETP.LT.AND P5, PT, R15, UR8, !P0 ;  /* 0x000000080f007c0c */ /* 0x000fe2000c7a1270 */
[----:B------:R-:W-:Y:S01]  /*22bb0*/  IMAD.WIDE R226, R0, 0x4, R224 ;  /* 0x0000000400e27825 */ /* 0x000fe200078e02e0 */
[----:B------:R-:W-:Y:S01]  /*22bc0*/  ISETP.LT.AND P6, PT, R14, UR10, !P0 ;  /* 0x0000000a0e007c0c */ /* 0x000fe2000c7c1270 */
[----:B------:R-:W-:Y:S01]  /*22bd0*/  ULDC UR4, c[0x0][0x228] ;  /* 0x00008a0000047ab9 */ /* 0x000fe20000000800 */
[----:B------:R-:W-:Y:S01]  /*22be0*/  ULDC UR6, c[0x0][0x228] ;  /* 0x00008a0000067ab9 */ /* 0x000fe20000000800 */
[----:B------:R-:W-:Y:S01]  /*22bf0*/  IMAD.WIDE R244, R0, 0x4, R8 ;  /* 0x0000000400f47825 */ /* 0x000fe200078e0208 */
[----:B------:R-:W-:Y:S01]  /*22c00*/  ULDC UR8, c[0x0][0x228] ;  /* 0x00008a0000087ab9 */ /* 0x000fe20000000800 */
[----:B-1----:R-:W3:Y:S01]  /*22c10*/  LDL.LU R242, [R1+0x544] ;  /* 0x0005440001f27983 */ /* 0x002ee20000300800 */
[----:B------:R-:W-:Y:S01]  /*22c20*/  ULDC UR10, c[0x0][0x228] ;  /* 0x00008a00000a7ab9 */ /* 0x000fe20000000800 */
[----:B------:R-:W-:-:S02]  /*22c30*/  IMAD.WIDE R2, R10, 0x4, R148 ;  /* 0x000000040a027825 */ /* 0x000fc400078e0294 */
[----:B------:R-:W4:Y:S04]  /*22c40*/  LDL.LU R10, [R1+0x310] ;  /* 0x00031000010a7983 */ /* 0x000f280000300800 */
[----:B------:R-:W2:Y:S01]  /*22c50*/  LDL.LU R248, [R1+0x400] ;  /* 0x0004000001f87983 */ /* 0x000ea20000300800 */
[----:B------:R-:W-:-:S03]  /*22c60*/  IMAD.WIDE R246, R0, 0x4, R150 ;  /* 0x0000000400f67825 */ /* 0x000fc600078e0296 */
[----:B--2---:R1:W-:Y:S04]  /*22c70*/  @P1 STG.E desc[UR16][R2.64], R248 ;  /* 0x000000f802001986 */ /* 0x0043e8000c101910 */
[----:B----4-:R2:W-:Y:S01]  /*22c80*/  @P3 STG.E desc[UR16][R226.64], R10 ;  /* 0x0000000ae2003986 */ /* 0x0105e2000c101910 */
[----:B------:R-:W-:Y:S01]  /*22c90*/  ISETP.LT.AND P3, PT, R13, UR4, !P0 ;  /* 0x000000040d007c0c */ /* 0x000fe2000c761270 */
[----:B------:R-:W-:Y:S02]  /*22ca0*/  ULDC UR4, c[0x0][0x22c] ;  /* 0x00008b0000047ab9 */ /* 0x000fe40000000800 */
[----:B------:R4:W-:Y:S01]  /*22cb0*/  @P5 STG.E desc[UR16][R244.64], R250 ;  /* 0x000000faf4005986 */ /* 0x0009e2000c101910 */
[----:B-1----:R-:W-:-:S03]  /*22cc0*/  VIADD R2, R11, 0xc ;  /* 0x0000000c0b027836 */ /* 0x002fc60000000000 */
[----:B------:R1:W-:Y:S01]  /*22cd0*/  @P6 STG.E desc[UR16][R246.64], R243 ;  /* 0x000000f3f6006986 */ /* 0x0003e2000c101910 */
[----:B--2---:R-:W-:Y:S02]  /*22ce0*/  IADD3 R10, R0, UR28, RZ ;  /* 0x0000001c000a7c10 */ /* 0x004fe4000fffe0ff */
[----:B------:R-:W-:Y:S01]  /*22cf0*/  ISETP.GE.AND P1, PT, R2, UR4, PT ;  /* 0x0000000402007c0c */ /* 0x000fe2000bf26270 */
[----:B------:R-:W-:Y:S01]  /*22d00*/  IMAD.WIDE R2, R0, 0x4, R148 ;  /* 0x0000000400027825 */ /* 0x000fe200078e0294 */
[----:B----4-:R-:W2:Y:S01]  /*22d10*/  LDL.LU R250, [R1+0x404] ;  /* 0x0004040001fa7983 */ /* 0x010ea20000300800 */
[----:B------:R-:W-:Y:S01]  /*22d20*/  ISETP.LT.AND P0, PT, R12, UR6, !P2 ;  /* 0x000000060c007c0c */ /* 0x000fe2000d701270 */
[----:B------:R-:W-:Y:S01]  /*22d30*/  ULDC UR4, c[0x0][0x22c] ;  /* 0x00008b0000047ab9 */ /* 0x000fe20000000800 */
[----:B------:R-:W-:Y:S02]  /*22d40*/  ISETP.LT.AND P5, PT, R15, UR8, !P2 ;  /* 0x000000080f007c0c */ /* 0x000fe4000d7a1270 */
[----:B------:R-:W-:Y:S01]  /*22d50*/  ISETP.LT.AND P6, PT, R14, UR10, !P2 ;  /* 0x0000000a0e007c0c */ /* 0x000fe2000d7c1270 */
[----:B-1----:R-:W4:Y:S01]  /*22d60*/  LDL.LU R243, [R1+0x314] ;  /* 0x0003140001f37983 */ /* 0x002f220000300800 */
[----:B------:R-:W-:Y:S01]  /*22d70*/  VIADD R248, R11, 0xd ;  /* 0x0000000d0bf87836 */ /* 0x000fe20000000000 */
[----:B------:R-:W-:Y:S01]  /*22d80*/  ULDC UR6, c[0x0][0x228] ;  /* 0x00008a0000067ab9 */ /* 0x000fe20000000800 */
[C---:B------:R-:W-:Y:S01]  /*22d90*/  IMAD.WIDE R226, R10.reuse, 0x4, R224 ;  /* 0x000000040ae27825 */ /* 0x040fe200078e02e0 */
[----:B------:R-:W3:Y:S01]  /*22da0*/  LDL.LU R0, [R1+0x210] ;  /* 0x0002100001007983 */ /* 0x000ee20000300800 */
[----:B------:R-:W-:Y:S01]  /*22db0*/  ULDC UR8, c[0x0][0x228] ;  /* 0x00008a0000087ab9 */ /* 0x000fe20000000800 */
[----:B------:R-:W-:Y:S01]  /*22dc0*/  ULDC UR10, c[0x0][0x228] ;  /* 0x00008a00000a7ab9 */ /* 0x000fe20000000800 */
[----:B------:R-:W-:-:S04]  /*22dd0*/  IMAD.WIDE R244, R10, 0x4, R8 ;  /* 0x000000040af47825 */ /* 0x000fc800078e0208 */
[----:B------:R-:W-:Y:S01]  /*22de0*/  IMAD.WIDE R246, R10, 0x4, R150 ;  /* 0x000000040af67825 */ /* 0x000fe200078e0296 */
[----:B---3--:R-:W-:Y:S01]  /*22df0*/  @P3 STG.E desc[UR16][R2.64], R0 ;  /* 0x0000000002003986 */ /* 0x008fe2000c101910 */
[----:B------:R-:W-:Y:S01]  /*22e00*/  ISETP.GE.AND P3, PT, R248, UR4, PT ;  /* 0x00000004f8007c0c */ /* 0x000fe2000bf66270 */
[----:B------:R-:W-:Y:S02]  /*22e10*/  ULDC UR4, c[0x0][0x228] ;  /* 0x00008a0000047ab9 */ /* 0x000fe40000000800 */
[----:B------:R-:W-:Y:S04]  /*22e20*/  @P0 STG.E desc[UR16][R226.64], R251 ;  /* 0x000000fbe2000986 */ /* 0x000fe8000c101910 */
[----:B------:R1:W-:Y:S04]  /*22e30*/  @P5 STG.E desc[UR16][R244.64], R249 ;  /* 0x000000f9f4005986 */ /* 0x0003e8000c101910 */
[----:B------:R-:W3:Y:S04]  /*22e40*/  LDL.LU R248, [R1+0x14] ;  /* 0x0000140001f87983 */ /* 0x000ee80000300800 */
[----:B------:R2:W-:Y:S04]  /*22e50*/  @P6 STG.E desc[UR16][R246.64], R242 ;  /* 0x000000f2f6006986 */ /* 0x0005e8000c101910 */
[----:B-1----:R-:W3:Y:S04]  /*22e60*/  LDL.LU R249, [R1+0x214] ;  /* 0x0002140001f97983 */ /* 0x002ee80000300800 */
[----:B--2---:R-:W2:Y:S04]  /*22e70*/  LDL.LU R247, [R1+0x114] ;  /* 0x0001140001f77983 */ /* 0x004ea80000300800 */
[----:B------:R-:W3:Y:S01]  /*22e80*/  LDL.LU R242, [R1+0x558] ;  /* 0x0005580001f27983 */ /* 0x000ee20000300800 */
[----:B------:R-:W-:Y:S01]  /*22e90*/  ISETP.LT.AND P2, PT, R13, UR4, !P2 ;  /* 0x000000040d007c0c */ /* 0x000fe2000d741270 */
[----:B------:R-:W-:-:S02]  /*22ea0*/  ULDC UR4, c[0x0][0x228] ;  /* 0x00008a0000047ab9 */ /* 0x000fc40000000800 */
[----:B------:R-:W-:Y:S01]  /*22eb0*/  ISETP.LT.AND P0, PT, R12, UR4, !P4 ;  /* 0x000000040c007c0c */ /* 0x000fe2000e701270 */
[C---:B------:R-:W-:Y:S01]  /*22ec0*/  VIADD R0, R10.reuse, UR28 ;  /* 0x0000001c0a007c36 */ /* 0x040fe20008000000 */
[----:B------:R-:W-:Y:S01]  /*22ed0*/  ULDC UR4, c[0x0][0x228] ;  /* 0x00008a0000047ab9 */ /* 0x000fe20000000800 */
[----:B------:R-:W-:Y:S01]  /*22ee0*/  IMAD.WIDE R2, R10, 0x4, R148 ;  /* 0x000000040a027825 */ /* 0x000fe200078e0294 */
[----:B------:R-:W-:Y:S01]  /*22ef0*/  ISETP.LT.AND P6, PT, R15, UR6, !P4 ;  /* 0x000000060f007c0c */ /* 0x000fe2000e7c1270 */
[----:B------:R-:W3:Y:S02]  /*22f00*/  LDL.LU R251, [R1+0x548] ;  /* 0x0005480001fb7983 */ /* 0x000ee40000300800 */
[----:B------:R-:W-:Y:S01]  /*22f10*/  VIADD R244, R11, 0xe ;  /* 0x0000000e0bf47836 */ /* 0x000fe20000000000 */
[----:B------:R-:W-:Y:S01]  /*22f20*/  ISETP.LT.AND P5, PT, R14, UR4, !P4 ;  /* 0x000000040e007c0c */ /* 0x000fe2000e7a1270 */
[----:B------:R-:W-:Y:S01]  /*22f30*/  IMAD.WIDE R226, R0, 0x4, R224 ;  /* 0x0000000400e27825 */ /* 0x000fe200078e02e0 */
[----:B------:R-:W-:Y:S01]  /*22f40*/  ULDC UR4, c[0x0][0x22c] ;  /* 0x00008b0000047ab9 */ /* 0x000fe20000000800 */
[----:B------:R1:W-:Y:S01]  /*22f50*/  @P2 STG.E desc[UR16][R2.64], R250 ;  /* 0x000000fa02002986 */ /* 0x0003e2000c101910 */
[----:B------:R-:W-:Y:S01]  /*22f60*/  ISETP.GE.AND P2, PT, R244, UR4, PT ;  /* 0x00000004f4007c0c */ /* 0x000fe2000bf46270 */
[----:B------:R-:W-:Y:S01]  /*22f70*/  ULDC UR4, c[0x0][0x228] ;  /* 0x00008a0000047ab9 */ /* 0x000fe20000000800 */
[----:B------:R-:W-:Y:S01]  /*22f80*/  ISETP.LT.AND P4, PT, R13, UR8, !P4 ;  /* 0x000000080d007c0c */ /* 0x000fe2000e781270 */
[----:B----4-:R4:W-:Y:S01]  /*22f90*/  @P0 STG.E desc[UR16][R226.64], R243 ;  /* 0x000000f3e2000986 */ /* 0x0109e2000c101910 */
[----:B------:R-:W-:-:S02]  /*22fa0*/  ISETP.LT.AND P0, PT, R12, UR4, !P1 ;  /* 0x000000040c007c0c */ /* 0x000fc4000cf01270 */
[C---:B------:R-:W-:Y:S01]  /*22fb0*/  IADD3 R10, R0.reuse, UR28, RZ ;  /* 0x0000001c000a7c10 */ /* 0x040fe2000fffe0ff */
[----:B------:R-:W-:Y:S01]  /*22fc0*/  ULDC UR6, c[0x0][0x228] ;  /* 0x00008a0000067ab9 */ /* 0x000fe20000000800 */
[C---:B-1----:R-:W-:Y:S01]  /*22fd0*/  IMAD.WIDE R2, R0.reuse, 0x4, R8 ;  /* 0x0000000400027825 */ /* 0x042fe200078e0208 */
[----:B------:R-:W3:Y:S01]  /*22fe0*/  LDL.LU R250, [R1+0x408] ;  /* 0x0004080001fa7983 */ /* 0x000ee20000300800 */
[----:B------:R-:W-:Y:S01]  /*22ff0*/  ULDC UR4, c[0x0][0x228] ;  /* 0x00008a0000047ab9 */ /* 0x000fe20000000800 */
[----:B------:R-:W-:Y:S01]  /*23000*/  ULDC UR8, c[0x0][0x228] ;  /* 0x00008a0000087ab9 */ /* 0x000fe20000000800 */
[C---:B----4-:R-:W-:Y:S01]  /*23010*/  IMAD.WIDE R226, R0.reuse, 0x4, R150 ;  /* 0x0000000400e27825 */ /* 0x050fe200078e0296 */
[----:B------:R-:W4:Y:S03]  /*23020*/  LDL.LU R243, [R1+0x318] ;  /* 0x0003180001f37983 */ /* 0x000f260000300800 */
[----:B------:R-:W-:-:S04]  /*23030*/  IMAD.WIDE R244, R0, 0x4, R148 ;  /* 0x0000000400f47825 */ /* 0x000fc800078e0294 */
[C---:B------:R-:W-:Y:S01]  /*23040*/  VIADD R0, R10.reuse, UR28 ;  /* 0x0000001c0a007c36 */ /* 0x040fe20008000000 */
[----:B--2---:R1:W-:Y:S04]  /*23050*/  @P6 STG.E desc[UR16][R2.64], R247 ;  /* 0x000000f702006986 */ /* 0x0043e8000c101910 */
[----:B---3--:R2:W-:Y:S04]  /*23060*/  @P5 STG.E desc[UR16][R226.64], R248 ;  /* 0x000000f8e2005986 */ /* 0x0085e8000c101910 */
[----:B------:R3:W-:Y:S01]  /*23070*/  @P4 STG.E desc[UR16][R244.64], R249 ;  /* 0x000000f9f4004986 */ /* 0x0007e2000c101910 */
[----:B-1----:R-:W-:-:S04]  /*23080*/  IMAD.WIDE R2, R10, 0x4, R224 ;  /* 0x000000040a027825 */ /* 0x002fc800078e02e0 */
[C---:B--2---:R-:W-:Y:S01]  /*23090*/  IMAD.WIDE R226, R10.reuse, 0x4, R150 ;  /* 0x000000040ae27825 */ /* 0x044fe200078e0296 */
[----:B------:R1:W-:Y:S03]  /*230a0*/  @P0 STG.E desc[UR16][R2.64], R242 ;  /* 0x000000f202000986 */ /* 0x0003e6000c101910 */
[C---:B---3--:R-:W-:Y:S01]  /*230b0*/  IMAD.WIDE R244, R10.reuse, 0x4, R148 ;  /* 0x000000040af47825 */ /* 0x048fe200078e0294 */
[----:B------:R-:W2:Y:S04]  /*230c0*/  LDL.LU R249, [R1+0x118] ;  /* 0x0001180001f97983 */ /* 0x000ea80000300800 */
[----:B-1----:R-:W3:Y:S01]  /*230d0*/  LDL.LU R242, [R1+0x18] ;  /* 0x0000180001f27983 */ /* 0x002ee20000300800 */
[----:B------:R-:W-:-:S03]  /*230e0*/  IMAD.WIDE R2, R10, 0x4, R8 ;  /* 0x000000040a027825 */ /* 0x000fc600078e0208 */
[----:B------:R-:W4:Y:S01]  /*230f0*/  LDL.LU R10, [R1+0x538] ;  /* 0x00053800010a7983 */ /* 0x000f220000300800 */
[----:B------:R-:W-:Y:S02]  /*23100*/  ISETP.LT.AND P4, PT, R15, UR4, !P1 ;  /* 0x000000040f007c0c */ /* 0x000fe4000cf81270 */
[----:B------:R-:W-:Y:S01]  /*23110*/  ISETP.LT.AND P6, PT, R12, UR10, !P3 ;  /* 0x0000000a0c007c0c */ /* 0x000fe2000dfc1270 */
[----:B------:R-:W-:Y:S01]  /*23120*/  VIADD R248, R11, 0xf ;  /* 0x0000000f0bf87836 */ /* 0x000fe20000000000 */
[----:B------:R-:W-:Y:S01]  /*23130*/  ISETP.LT.AND P5, PT, R14, UR6, !P1 ;  /* 0x000000060e007c0c */ /* 0x000fe2000cfa1270 */
[----:B------:R-:W-:Y:S01]  /*23140*/  IMAD.WIDE R246, R0, 0x4, R224 ;  /* 0x0000000400f67825 */ /* 0x000fe200078e02e0 */
[----:B------:R-:W-:Y:S01]  /*23150*/  ISETP.LT.AND P1, PT, R13, UR8, !P1 ;  /* 0x000000080d007c0c */ /* 0x000fe2000cf21270 */
[----:B------:R-:W-:Y:S01]  /*23160*/  ULDC UR4, c[0x0][0x22c] ;  /* 0x00008b0000047ab9 */ /* 0x000fe20000000800 */
[----:B------:R-:W-:Y:S01]  /*23170*/  ULDC UR6, c[0x0][0x228] ;  /* 0x00008a0000067ab9 */ /* 0x000fe20000000800 */
[----:B------:R-:W-:Y:S01]  /*23180*/  ISETP.GE.AND P0, PT, R248, UR4, PT ;  /* 0x00000004f8007c0c */ /* 0x000fe2000bf06270 */
[----:B------:R-:W-:Y:S01]  /*23190*/  ULDC UR4, c[0x0][0x228] ;  /* 0x00008a0000047ab9 */ /* 0x000fe20000000800 */
[----:B------:R-:W3:Y:S01]  /*231a0*/  LDL.LU R248, [R1+0x55c] ;  /* 0x00055c0001f87983 */ /* 0x000ee20000300800 */
[----:B------:R-:W-:Y:S01]  /*231b0*/  ULDC UR8, c[0x0][0x228] ;  /* 0x00008a0000087ab9 */ /* 0x000fe20000000800 */
[----:B------:R-:W-:-:S02]  /*231c0*/  ULDC UR10, c[0x0][0x228] ;  /* 0x00008a00000a7ab9 */ /* 0x000fc40000000800 */
[----:B----4-:R-:W-:Y:S04]  /*231d0*/  @P4 STG.E desc[UR16][R2.64], R10 ;  /* 0x0000000a02004986 */ /* 0x010fe8000c101910 */
[----:B------:R-:W-:Y:S04]  /*231e0*/  @P5 STG.E desc[UR16][R226.64], R251 ;  /* 0x000000fbe2005986 */ /* 0x000fe8000c101910 */
[----:B------:R1:W-:Y:S04]  /*231f0*/  @P1 STG.E desc[UR16][R244.64], R250 ;  /* 0x000000faf4001986 */ /* 0x0003e8000c101910 */
[----:B------:R4:W-:Y:S04]  /*23200*/  @P6 STG.E desc[UR16][R246.64], R243 ;  /* 0x000000f3f6006986 */ /* 0x0009e8000c101910 */
[----:B-1----:R-:W3:Y:S04]  /*23210*/  LDL.LU R250, [R1+0x53c] ;  /* 0x00053c0001fa7983 */ /* 0x002ee80000300800 */
[----:B----4-:R-:W4:Y:S04]  /*23220*/  LDL.LU R247, [R1+0x218] ;  /* 0x0002180001f77983 */ /* 0x010f280000300800 */
[----:B------:R-:W4:Y:S01]  /*23230*/  LDL.LU R243, [R1+0x54c] ;  /* 0x00054c0001f37983 */ /* 0x000f220000300800 */
[----:B------:R-:W-:Y:S01]  /*23240*/  ISETP.LT.AND P1, PT, R15, UR4, !P3 ;  /* 0x000000040f007c0c */ /* 0x000fe2000df21270 */
[----:B------:R-:W-:-:S02]  /*23250*/  ULDC UR4, c[0x0][0x228] ;  /* 0x00008a0000047ab9 */ /* 0x000fc40000000800 */
[----:B------:R-:W-:Y:S01]  /*23260*/  ISETP.LT.AND P4, PT, R14, UR4, !P3 ;  /* 0x000000040e007c0c */ /* 0x000fe2000df81270 */
[----:B------:R-:W-:Y:S01]  /*23270*/  IMAD.WIDE R226, R0, 0x4, R8 ;  /* 0x0000000400e27825 */ /* 0x000fe200078e0208 */
[----:B------:R-:W-:Y:S01]  /*23280*/  ISETP.LT.AND P3, PT, R13, UR6, !P3 ;  /* 0x000000060d007c0c */ /* 0x000fe2000df61270 */
[----:B------:R-:W-:Y:S02]  /*23290*/  ULDC UR4, c[0x0][0x22c] ;  /* 0x00008b0000047ab9 */ /* 0x000fe40000000800 */
[----:B------:R-:W-:Y:S01]  /*232a0*/  VIADD R244, R11, 0x10 ;  /* 0x000000100bf47836 */ /* 0x000fe20000000000 */
[----:B------:R-:W-:Y:S01]  /*232b0*/  ISETP.LT.AND P5, PT, R12, UR8, !P2 ;  /* 0x000000080c007c0c */ /* 0x000fe2000d7a1270 */
[C---:B------:R-:W-:Y:S01]  /*232c0*/  IMAD.WIDE R2, R0.reuse, 0x4, R150 ;  /* 0x0000000400027825 */ /* 0x040fe200078e0296 */
[----:B------:R-:W-:Y:S01]  /*232d0*/  IADD3 R10, R0, UR28, RZ ;  /* 0x0000001c000a7c10 */ /* 0x000fe2000fffe0ff */
[----:B------:R-:W-:Y:S01]  /*232e0*/  ULDC UR6, c[0x0][0x228] ;  /* 0x00008a0000067ab9 */ /* 0x000fe20000000800 */
[----:B--2---:R1:W-:Y:S01]  /*232f0*/  @P1 STG.E desc[UR16][R226.64], R249 ;  /* 0x000000f9e2001986 */ /* 0x0043e2000c101910 */
[----:B------:R-:W-:Y:S01]  /*23300*/  ISETP.GE.AND P1, PT, R244, UR4, PT ;  /* 0x00000004f4007c0c */ /* 0x000fe2000bf26270 */
[----:B------:R-:W-:Y:S01]  /*23310*/  ULDC UR4, c[0x0][0x228] ;  /* 0x00008a0000047ab9 */ /* 0x000fe20000000800 */
[----:B------:R-:W-:Y:S01]  /*23320*/  ISETP.LT.AND P6, PT, R15, UR10, !P2 ;  /* 0x0000000a0f007c0c */ /* 0x000fe2000d7c1270 */
[----:B---3--:R2:W-:Y:S01]  /*23330*/  @P4 STG.E desc[UR16][R2.64], R242 ;  /* 0x000000f202004986 */ /* 0x0085e2000c101910 */
[----:B------:R-:W-:Y:S01]  /*23340*/  ISETP.LT.AND P4, PT, R14, UR4, !P2 ;  /* 0x000000040e007c0c */ /* 0x000fe2000d781270 */
[----:B------:R-:W-:Y:S01]  /*23350*/  IMAD.WIDE R244, R10, 0x4, R8 ;  /* 0x000000040af47825 */ /* 0x000fe200078e0208 */
[----:B------:R-:W-:Y:S01]  /*23360*/  ULDC UR4, c[0x0][0x228] ;  /* 0x00008a0000047ab9 */ /* 0x000fe20000000800 */
[----:B------:R-:W-:Y:S01]  /*23370*/  ULDC UR8, c[0x0][0x228] ;  /* 0x00008a0000087ab9 */ /* 0x000fe20000000800 */
[----:B------:R-:W-:Y:S01]  /*23380*/  ULDC UR10, c[0x0][0x228] ;  /* 0x00008a00000a7ab9 */ /* 0x000fe20000000800 */
[----:B-1----:R-:W-:-:S04]  /*23390*/  IMAD.WIDE R226, R0, 0x4, R148 ;  /* 0x0000000400e27825 */ /* 0x002fc800078e0294 */
[C---:B--2---:R-:W-:Y:S01]  /*233a0*/  IMAD.WIDE R2, R10.reuse, 0x4, R224 ;  /* 0x000000040a027825 */ /* 0x044fe200078e02e0 */
[----:B------:R-:W2:Y:S04]  /*233b0*/  LDL.LU R242, [R1+0x40c] ;  /* 0x00040c0001f27983 */ /* 0x000ea80000300800 */
[----:B------:R-:W3:Y:S01]  /*233c0*/  LDL.LU R251, [R1+0x11c] ;  /* 0x00011c0001fb7983 */ /* 0x000ee20000300800 */
[----:B------:R-:W-:-:S03]  /*233d0*/  VIADD R0, R10, UR28 ;  /* 0x0000001c0a007c36 */ /* 0x000fc60008000000 */
[----:B------:R-:W3:Y:S04]  /*233e0*/  LDL.LU R249, [R1+0x1c] ;  /* 0x00001c0001f97983 */ /* 0x000ee80000300800 */
[----:B----4-:R-:W-:Y:S04]  /*233f0*/  @P3 STG.E desc[UR16][R226.64], R247 ;  /* 0x000000f7e2003986 */ /* 0x010fe8000c101910 */
[----:B------:R1:W-:Y:S04]  /*23400*/  @P5 STG.E desc[UR16][R2.64], R248 ;  /* 0x000000f802005986 */ /* 0x0003e8000c101910 */
[----:B------:R-:W-:Y:S01]  /*23410*/  @P6 STG.E desc[UR16][R244.64], R250 ;  /* 0x000000faf4006986 */ /* 0x000fe2000c101910 */
[----:B-1----:R-:W-:-:S05]  /*23420*/  IMAD.WIDE R2, R10, 0x4, R150 ;  /* 0x000000040a027825 */ /* 0x002fca00078e0296 */
[----:B------:R1:W-:Y:S04]  /*23430*/  @P4 STG.E desc[UR16][R2.64], R243 ;  /* 0x000000f302004986 */ /* 0x0003e8000c101910 */
[----:B-1----:R-:W4:Y:S01]  /*23440*/  LDL.LU R243, [R1+0x21c] ;  /* 0x00021c0001f37983 */ /* 0x002f220000300800 */
[----:B------:R-:W-:-:S03]  /*23450*/  IMAD.WIDE R2, R10, 0x4, R148 ;  /* 0x000000040a027825 */ /* 0x000fc600078e0294 */
[----:B------:R-:W4:Y:S04]  /*23460*/  LDL.LU R250, [R1+0x570] ;  /* 0x0005700001fa7983 */ /* 0x000f280000300800 */
[----:B------:R-:W3:Y:S01]  /*23470*/  LDL.LU R10, [R1+0x31c] ;  /* 0x00031c00010a7983 */ /* 0x000ee20000300800 */
        /* <DEDUP_REMOVED lines=8> */
[----:B------:R-:W-:Y:S01]  /*23500*/  IMAD.WIDE R244, R0, 0x4, R8 ;  /* 0x0000000400f47825 */ /* 0x000fe200078e0208 */
[----:B------:R-:W-:Y:S01]  /*23510*/  ISETP.GE.AND P4, PT, R248, UR4, PT ;  /* 0x00000004f8007c0c */ /* 0x000fe2000bf86270 */
[----:B------:R-:W-:Y:S01]  /*23520*/  ULDC UR4, c[0x0][0x228] ;  /* 0x00008a0000047ab9 */ /* 0x000fe20000000800 */
[----:B------:R-:W-:Y:S01]  /*23530*/  ULDC UR8, c[0x0][0x228] ;  /* 0x00008a0000087ab9 */ /* 0x000fe20000000800 */
[----:B--2---:R1:W-:Y:S01]  /*23540*/  @P2 STG.E desc[UR16][R2.64], R242 ;  /* 0x000000f202002986 */ /* 0x0043e2000c101910 */
[----:B------:R-:W-:Y:S01]  /*23550*/  IMAD.WIDE R246, R0, 0x4, R150 ;  /* 0x0000000400f67825 */ /* 0x000fe200078e0296 */
[----:B------:R-:W-:-:S03]  /*23560*/  ULDC UR10, c[0x0][0x228] ;  /* 0x00008a00000a7ab9 */ /* 0x000fc60000000800 */
[----:B-1----:R-:W-:Y:S01]  /*23570*/  VIADD R2, R11, 0x12 ;  /* 0x000000120b027836 */ /* 0x002fe20000000000 */
[----:B------:R-:W2:Y:S04]  /*23580*/  LDL.LU R242, [R1+0x560] ;  /* 0x0005600001f27983 */ /* 0x000ea80000300800 */
[----:B---3--:R1:W-:Y:S01]  /*23590*/  @P3 STG.E desc[UR16][R226.64], R10 ;  /* 0x0000000ae2003986 */ /* 0x0083e2000c101910 */
[----:B------:R-:W-:Y:S01]  /*235a0*/  ISETP.LT.AND P3, PT, R13, UR4, !P0 ;  /* 0x000000040d007c0c */ /* 0x000fe2000c761270 */
[----:B------:R-:W-:Y:S02]  /*235b0*/  ULDC UR4, c[0x0][0x22c] ;  /* 0x00008b0000047ab9 */ /* 0x000fe40000000800 */
[----:B------:R3:W-:Y:S01]  /*235c0*/  @P5 STG.E desc[UR16][R244.64], R251 ;  /* 0x000000fbf4005986 */ /* 0x0007e2000c101910 */
[----:B------:R-:W-:Y:S01]  /*235d0*/  ISETP.GE.AND P2, PT, R2, UR4, PT ;  /* 0x0000000402007c0c */ /* 0x000fe2000bf46270 */
[C---:B------:R-:W-:Y:S01]  /*235e0*/  IMAD.WIDE R2, R0.reuse, 0x4, R148 ;  /* 0x0000000400027825 */ /* 0x040fe200078e0294 */
[----:B-1----:R-:W-:Y:S01]  /*235f0*/  IADD3 R10, R0, UR28, RZ ;  /* 0x0000001c000a7c10 */ /* 0x002fe2000fffe0ff */
[----:B------:R1:W-:Y:S04]  /*23600*/  @P6 STG.E desc[UR16][R246.64], R249 ;  /* 0x000000f9f6006986 */ /* 0x0003e8000c101910 */
[----:B---3--:R-:W3:Y:S01]  /*23610*/  LDL.LU R251, [R1+0x410] ;  /* 0x0004100001fb7983 */ /* 0x008ee20000300800 */
[----:B------:R-:W-:-:S02]  /*23620*/  ISETP.LT.AND P0, PT, R12, UR6, !P1 ;  /* 0x000000060c007c0c */ /* 0x000fc4000cf01270 */
[----:B------:R-:W-:Y:S01]  /*23630*/  ISETP.LT.AND P5, PT, R15, UR8, !P1 ;  /* 0x000000080f007c0c */ /* 0x000fe2000cfa1270 */
[----:B------:R-:W-:Y:S01]  /*23640*/  VIADD R248, R11, 0x13 ;  /* 0x000000130bf87836 */ /* 0x000fe20000000000 */
[----:B------:R-:W-:Y:S01]  /*23650*/  ISETP.LT.AND P6, PT, R14, UR10, !P1 ;  /* 0x0000000a0e007c0c */ /* 0x000fe2000cfc1270 */
[C---:B------:R-:W-:Y:S01]  /*23660*/  IMAD.WIDE R226, R10.reuse, 0x4, R224 ;  /* 0x000000040ae27825 */ /* 0x040fe200078e02e0 */
[----:B----4-:R4:W-:Y:S01]  /*23670*/  @P3 STG.E desc[UR16][R2.64], R243 ;  /* 0x000000f302003986 */ /* 0x0109e2000c101910 */
[----:B------:R-:W-:Y:S01]  /*23680*/  ULDC UR4, c[0x0][0x22c] ;  /* 0x00008b0000047ab9 */ /* 0x000fe20000000800 */
[----:B------:R-:W-:Y:S02]  /*23690*/  ULDC UR6, c[0x0][0x228] ;  /* 0x00008a0000067ab9 */ /* 0x000fe40000000800 */
[----:B-1----:R-:W3:Y:S01]  /*236a0*/  LDL.LU R249, [R1+0x320] ;  /* 0x0003200001f97983 */ /* 0x002ee20000300800 */
[C---:B------:R-:W-:Y:S01]  /*236b0*/  IMAD.WIDE R244, R10.reuse, 0x4, R8 ;  /* 0x000000040af47825 */ /* 0x040fe200078e0208 */
[----:B------:R-:W-:Y:S01]  /*236c0*/  ULDC UR8, c[0x0][0x228] ;  /* 0x00008a0000087ab9 */ /* 0x000fe20000000800 */
[----:B------:R-:W-:Y:S01]  /*236d0*/  ULDC UR10, c[0x0][0x228] ;  /* 0x00008a00000a7ab9 */ /* 0x000fe20000000800 */
[----:B------:R-:W2:Y:S01]  /*236e0*/  LDL.LU R0, [R1+0x580] ;  /* 0x0005800001007983 */ /* 0x000ea20000300800 */
[----:B------:R-:W-:-:S03]  /*236f0*/  IMAD.WIDE R246, R10, 0x4, R150 ;  /* 0x000000040af67825 */ /* 0x000fc600078e0296 */
[----:B----4-:R-:W4:Y:S01]  /*23700*/  LDL.LU R243, [R1+0x220] ;  /* 0x0002200001f37983 */ /* 0x010f220000300800 */
[----:B------:R-:W-:Y:S01]  /*23710*/  ISETP.GE.AND P3, PT, R248, UR4, PT ;  /* 0x00000004f8007c0c */ /* 0x000fe2000bf66270 */
[----:B------:R-:W-:Y:S02]  /*23720*/  ULDC UR4, c[0x0][0x228] ;  /* 0x00008a0000047ab9 */ /* 0x000fe40000000800 */
[----:B------:R-:W4:Y:S01]  /*23730*/  LDL.LU R248, [R1+0x120] ;  /* 0x0001200001f87983 */ /* 0x000f220000300800 */
[----:B------:R-:W-:Y:S01]  /*23740*/  ISETP.LT.AND P1, PT, R13, UR4, !P1 ;  /* 0x000000040d007c0c */ /* 0x000fe2000cf21270 */
[----:B------:R-:W-:Y:S01]  /*23750*/  ULDC UR4, c[0x0][0x228] ;  /* 0x00008a0000047ab9 */ /* 0x000fe20000000800 */
[----:B------:R-:W-:Y:S01]  /*23760*/  IMAD.WIDE R2, R10, 0x4, R148 ;  /* 0x000000040a027825 */ /* 0x000fe200078e0294 */
[----:B--2---:R-:W-:Y:S04]  /*23770*/  @P0 STG.E desc[UR16][R226.64], R0 ;  /* 0x00000000e2000986 */ /* 0x004fe8000c101910 */
[----:B------:R1:W-:Y:S04]  /*23780*/  @P5 STG.E desc[UR16][R244.64], R250 ;  /* 0x000000faf4005986 */ /* 0x0003e8000c101910 */
[----:B------:R2:W-:Y:S04]  /*23790*/  @P6 STG.E desc[UR16][R246.64], R242 ;  /* 0x000000f2f6006986 */ /* 0x0005e8000c101910 */
[----:B-1----:R-:W4:Y:S04]  /*237a0*/  LDL.LU R250, [R1+0x20] ;  /* 0x0000200001fa7983 */ /* 0x002f280000300800 */
[----:B--2---:R-:W2:Y:S01]  /*237b0*/  LDL.LU R242, [R1+0x584] ;  /* 0x0005840001f27983 */ /* 0x004ea20000300800 */
[----:B------:R-:W-:-:S02]  /*237c0*/  ISETP.LT.AND P0, PT, R12, UR4, !P4 ;  /* 0x000000040c007c0c */ /* 0x000fc4000e701270 */
[----:B------:R-:W-:Y:S01]  /*237d0*/  IADD3 R0, R10, UR28, RZ ;  /* 0x0000001c0a007c10 */ /* 0x000fe2000fffe0ff */
[----:B------:R-:W-:Y:S01]  /*237e0*/  VIADD R244, R11, 0x14 ;  /* 0x000000140bf47836 */ /* 0x000fe20000000000 */
[----:B------:R-:W-:Y:S01]  /*237f0*/  ULDC UR4, c[0x0][0x228] ;  /* 0x00008a0000047ab9 */ /* 0x000fe20000000800 */
[----:B------:R-:W-:Y:S01]  /*23800*/  ISETP.LT.AND P6, PT, R15, UR6, !P4 ;  /* 0x000000060f007c0c */ /* 0x000fe2000e7c1270 */
[----:B---3--:R1:W-:Y:S01]  /*23810*/  @P1 STG.E desc[UR16][R2.64], R251 ;  /* 0x000000fb02001986 */ /* 0x0083e2000c101910 */
[----:B------:R-:W-:Y:S01]  /*23820*/  ISETP.LT.AND P5, PT, R14, UR4, !P4 ;  /* 0x000000040e007c0c */ /* 0x000fe2000e7a1270 */
[----:B------:R-:W-:Y:S01]  /*23830*/  IMAD.WIDE R226, R0, 0x4, R224 ;  /* 0x0000000400e27825 */ /* 0x000fe200078e02e0 */
[----:B------:R-:W-:Y:S01]  /*23840*/  ULDC UR4, c[0x0][0x22c] ;  /* 0x00008b0000047ab9 */ /* 0x000fe20000000800 */
[----:B------:R-:W-:Y:S01]  /*23850*/  ULDC UR6, c[0x0][0x228] ;  /* 0x00008a0000067ab9 */ /* 0x000fe20000000800 */
[----:B------:R-:W-:Y:S01]  /*23860*/  ISETP.GE.AND P1, PT, R244, UR4, PT ;  /* 0x00000004f4007c0c */ /* 0x000fe2000bf26270 */
[----:B------:R-:W-:Y:S01]  /*23870*/  ULDC UR4, c[0x0][0x228] ;  /* 0x00008a0000047ab9 */ /* 0x000fe20000000800 */
[----:B------:R-:W-:Y:S01]  /*23880*/  ISETP.LT.AND P4, PT, R13, UR8, !P4 ;  /* 0x000000080d007c0c */ /* 0x000fe2000e781270 */
[----:B------:R3:W-:Y:S01]  /*23890*/  @P0 STG.E desc[UR16][R226.64], R249 ;  /* 0x000000f9e2000986 */ /* 0x0007e2000c101910 */
[----:B------:R-:W-:Y:S01]  /*238a0*/  ISETP.LT.AND P0, PT, R12, UR4, !P2 ;  /* 0x000000040c007c0c */ /* 0x000fe2000d701270 */
[C---:B------:R-:W-:Y:S01]  /*238b0*/  VIADD R10, R0.reuse, UR28 ;  /* 0x0000001c000a7c36 */ /* 0x040fe20008000000 */
[----:B------:R-:W-:Y:S01]  /*238c0*/  ULDC UR4, c[0x0][0x228] ;  /* 0x00008a0000047ab9 */ /* 0x000fe20000000800 */
[----:B-1----:R-:W-:Y:S01]  /*238d0*/  IMAD.WIDE R2, R0, 0x4, R8 ;  /* 0x0000000400027825 */ /* 0x002fe200078e0208 */
[----:B------:R-:W2:Y:S01]  /*238e0*/  LDL.LU R251, [R1+0x574] ;  /* 0x0005740001fb7983 */ /* 0x000ea20000300800 */
[----:B------:R-:W-:-:S02]  /*238f0*/  ULDC UR8, c[0x0][0x228] ;  /* 0x00008a0000087ab9 */ /* 0x000fc40000000800 */
[C---:B------:R-:W-:Y:S01]  /*23900*/  IMAD.WIDE R244, R0.reuse, 0x4, R148 ;  /* 0x0000000400f47825 */ /* 0x040fe200078e0294 */
[----:B----4-:R1:W-:Y:S03]  /*23910*/  @P6 STG.E desc[UR16][R2.64], R243 ;  /* 0x000000f302006986 */ /* 0x0103e6000c101910 */
[----:B---3--:R-:W-:Y:S01]  /*23920*/  IMAD.WIDE R226, R0, 0x4, R150 ;  /* 0x0000000400e27825 */ /* 0x008fe200078e0296 */
[----:B------:R-:W3:Y:S01]  /*23930*/  LDL.LU R249, [R1+0x564] ;  /* 0x0005640001f97983 */ /* 0x000ee20000300800 */
[----:B------:R-:W-:-:S03]  /*23940*/  IADD3 R0, R10, UR28, RZ ;  /* 0x0000001c0a007c10 */ /* 0x000fc6000fffe0ff */
[----:B------:R4:W-:Y:S01]  /*23950*/  @P5 STG.E desc[UR16][R226.64], R248 ;  /* 0x000000f8e2005986 */ /* 0x0009e2000c101910 */
[----:B-1----:R-:W-:-:S03]  /*23960*/  IMAD.WIDE R2, R10, 0x4, R224 ;  /* 0x000000040a027825 */ /* 0x002fc600078e02e0 */
[----:B------:R-:W3:Y:S01]  /*23970*/  LDL.LU R243, [R1+0x324] ;  /* 0x0003240001f37983 */ /* 0x000ee20000300800 */
[----:B----4-:R-:W-:-:S03]  /*23980*/  IMAD.WIDE R226, R10, 0x4, R150 ;  /* 0x000000040ae27825 */ /* 0x010fc600078e0296 */
[----:B------:R1:W-:Y:S04]  /*23990*/  @P4 STG.E desc[UR16][R244.64], R250 ;  /* 0x000000faf4004986 */ /* 0x0003e8000c101910 */
[----:B--2---:R2:W-:Y:S04]  /*239a0*/  @P0 STG.E desc[UR16][R2.64], R242 ;  /* 0x000000f202000986 */ /* 0x0045e8000c101910 */
[----:B-1----:R-:W4:Y:S01]  /*239b0*/  LDL.LU R250, [R1+0x224] ;  /* 0x0002240001fa7983 */ /* 0x002f220000300800 */
[----:B------:R-:W-:-:S03]  /*239c0*/  IMAD.WIDE R244, R10, 0x4, R148 ;  /* 0x000000040af47825 */ /* 0x000fc600078e0294 */
[----:B--2---:R-:W2:Y:S01]  /*239d0*/  LDL.LU R242, [R1+0x124] ;  /* 0x0001240001f27983 */ /* 0x004ea20000300800 */
[----:B------:R-:W-:-:S03]  /*239e0*/  IMAD.WIDE R2, R10, 0x4, R8 ;  /* 0x000000040a027825 */ /* 0x000fc600078e0208 */
[----:B------:R-:W4:Y:S01]  /*239f0*/  LDL.LU R10, [R1+0x414] ;  /* 0x00041400010a7983 */ /* 0x000f220000300800 */
[----:B------:R-:W-:Y:S01]  /*23a00*/  ISETP.LT.AND P4, PT, R15, UR4, !P2 ;  /* 0x000000040f007c0c */ /* 0x000fe2000d781270 */
[----:B------:R-:W-:Y:S01]  /*23a10*/  VIADD R248, R11, 0x15 ;  /* 0x000000150bf87836 */ /* 0x000fe20000000000 */
[----:B------:R-:W-:Y:S01]  /*23a20*/  ISETP.LT.AND P5, PT, R14, UR6, !P2 ;  /* 0x000000060e007c0c */ /* 0x000fe2000d7a1270 */
[----:B------:R-:W-:Y:S01]  /*23a30*/  ULDC UR4, c[0x0][0x22c] ;  /* 0x00008b0000047ab9 */ /* 0x000fe20000000800 */
[----:B------:R-:W-:Y:S02]  /*23a40*/  ISETP.LT.AND P2, PT, R13, UR8, !P2 ;  /* 0x000000080d007c0c */ /* 0x000fe4000d741270 */
[----:B------:R-:W-:Y:S01]  /*23a50*/  ISETP.LT.AND P6, PT, R12, UR10, !P3 ;  /* 0x0000000a0c007c0c */ /* 0x000fe2000dfc1270 */
[----:B------:R-:W-:Y:S01]  /*23a60*/  IMAD.WIDE R246, R0, 0x4, R224 ;  /* 0x0000000400f67825 */ /* 0x000fe200078e02e0 */
[----:B------:R-:W-:Y:S01]  /*23a70*/  ISETP.GE.AND P0, PT, R248, UR4, PT ;  /* 0x00000004f8007c0c */ /* 0x000fe2000bf06270 */
[----:B------:R-:W-:Y:S01]  /*23a80*/  ULDC UR4, c[0x0][0x228] ;  /* 0x00008a0000047ab9 */ /* 0x000fe20000000800 */
[----:B------:R-:W2:Y:S01]  /*23a90*/  LDL.LU R248, [R1+0x24] ;  /* 0x0000240001f87983 */ /* 0x000ea20000300800 */
[----:B------:R-:W-:Y:S01]  /*23aa0*/  ULDC UR6, c[0x0][0x228] ;  /* 0x00008a0000067ab9 */ /* 0x000fe20000000800 */
[----:B------:R-:W-:Y:S01]  /*23ab0*/  ULDC UR8, c[0x0][0x228] ;  /* 0x00008a0000087ab9 */ /* 0x000fe20000000800 */
[----:B------:R-:W-:Y:S01]  /*23ac0*/  ULDC UR10, c[0x0][0x228] ;  /* 0x00008a00000a7ab9 */ /* 0x000fe20000000800 */
[----:B------:R1:W-:Y:S04]  /*23ad0*/  @P4 STG.E desc[UR16][R2.64], R251 ;  /* 0x000000fb02004986 */ /* 0x0003e8000c101910 */
[----:B---3--:R3:W-:Y:S04]  /*23ae0*/  @P5 STG.E desc[UR16][R226.64], R249 ;  /* 0x000000f9e2005986 */ /* 0x0087e8000c101910 */
[----:B-1----:R-:W2:Y:S04]  /*23af0*/  LDL.LU R251, [R1+0x588] ;  /* 0x0005880001fb7983 */ /* 0x002ea80000300800 */
[----:B---3--:R-:W3:Y:S04]  /*23b00*/  LDL.LU R249, [R1+0x578] ;  /* 0x0005780001f97983 */ /* 0x008ee80000300800 */
[----:B----4-:R-:W-:Y:S04]  /*23b10*/  @P2 STG.E desc[UR16][R244.64], R10 ;  /* 0x0000000af4002986 */ /* 0x010fe8000c101910 */
[----:B------:R1:W-:Y:S04]  /*23b20*/  @P6 STG.E desc[UR16][R246.64], R243 ;  /* 0x000000f3f6006986 */ /* 0x0003e8000c101910 */
[----:B-1----:R-:W4:Y:S01]  /*23b30*/  LDL.LU R243, [R1+0x568] ;  /* 0x0005680001f37983 */ /* 0x002f220000300800 */
        /* <DEDUP_REMOVED lines=8> */
[----:B------:R-:W-:Y:S01]  /*23bc0*/  IMAD.WIDE R2, R0, 0x4, R150 ;  /* 0x0000000400027825 */ /* 0x000fe200078e0296 */
[----:B------:R-:W-:Y:S01]  /*23bd0*/  ISETP.LT.AND P6, PT, R15, UR10, !P1 ;  /* 0x0000000a0f007c0c */ /* 0x000fe2000cfc1270 */
[----:B------:R-:W-:Y:S01]  /*23be0*/  ULDC UR6, c[0x0][0x228] ;  /* 0x00008a0000067ab9 */ /* 0x000fe20000000800 */
[----:B------:R1:W-:Y:S01]  /*23bf0*/  @P2 STG.E desc[UR16][R226.64], R250 ;  /* 0x000000fae2002986 */ /* 0x0003e2000c101910 */
[----:B------:R-:W-:Y:S01]  /*23c00*/  ISETP.GE.AND P2, PT, R244, UR4, PT ;  /* 0x00000004f4007c0c */ /* 0x000fe2000bf46270 */
[----:B------:R-:W-:Y:S01]  /*23c10*/  VIADD R10, R0, UR28 ;  /* 0x0000001c000a7c36 */ /* 0x000fe20008000000 */
[----:B------:R-:W-:Y:S01]  /*23c20*/  ULDC UR4, c[0x0][0x228] ;  /* 0x00008a0000047ab9 */ /* 0x000fe20000000800 */
[----:B--2---:R2:W-:Y:S01]  /*23c30*/  @P4 STG.E desc[UR16][R2.64], R242 ;  /* 0x000000f202004986 */ /* 0x0045e2000c101910 */
[----:B------:R-:W-:Y:S01]  /*23c40*/  ISETP.LT.AND P4, PT, R14, UR4, !P1 ;  /* 0x000000040e007c0c */ /* 0x000fe2000cf81270 */
[----:B------:R-:W-:Y:S01]  /*23c50*/  IMAD.WIDE R244, R10, 0x4, R8 ;  /* 0x000000040af47825 */ /* 0x000fe200078e0208 */
[----:B------:R-:W-:Y:S01]  /*23c60*/  ULDC UR4, c[0x0][0x228] ;  /* 0x00008a0000047ab9 */ /* 0x000fe20000000800 */
[----:B------:R-:W-:Y:S01]  /*23c70*/  ULDC UR8, c[0x0][0x228] ;  /* 0x00008a0000087ab9 */ /* 0x000fe20000000800 */
[----:B------:R-:W-:Y:S01]  /*23c80*/  ULDC UR10, c[0x0][0x228] ;  /* 0x00008a00000a7ab9 */ /* 0x000fe20000000800 */
[----:B-1----:R-:W-:Y:S01]  /*23c90*/  IMAD.WIDE R226, R0, 0x4, R148 ;  /* 0x0000000400e27825 */ /* 0x002fe200078e0294 */
[----:B------:R-:W4:Y:S03]  /*23ca0*/  LDL.LU R250, [R1+0x228] ;  /* 0x0002280001fa7983 */ /* 0x000f260000300800 */
[----:B--2---:R-:W-:Y:S01]  /*23cb0*/  IMAD.WIDE R2, R10, 0x4, R224 ;  /* 0x000000040a027825 */ /* 0x004fe200078e02e0 */
[----:B------:R1:W-:Y:S04]  /*23cc0*/  @P3 STG.E desc[UR16][R226.64], R248 ;  /* 0x000000f8e2003986 */ /* 0x0003e8000c101910 */
[----:B------:R2:W-:Y:S01]  /*23cd0*/  @P5 STG.E desc[UR16][R2.64], R251 ;  /* 0x000000fb02005986 */ /* 0x0005e2000c101910 */
[----:B------:R-:W-:Y:S01]  /*23ce0*/  ISETP.LT.AND P1, PT, R13, UR4, !P1 ;  /* 0x000000040d007c0c */ /* 0x000fe2000cf21270 */
[----:B------:R-:W-:-:S02]  /*23cf0*/  ULDC UR4, c[0x0][0x22c] ;  /* 0x00008b0000047ab9 */ /* 0x000fc40000000800 */
[----:B------:R-:W4:Y:S01]  /*23d00*/  LDL.LU R242, [R1+0x128] ;  /* 0x0001280001f27983 */ /* 0x000f220000300800 */
[----:B-1----:R-:W-:Y:S02]  /*23d10*/  VIADD R248, R11, 0x17 ;  /* 0x000000170bf87836 */ /* 0x002fe40000000000 */
[C---:B--2---:R-:W-:Y:S01]  /*23d20*/  IMAD.WIDE R2, R10.reuse, 0x4, R150 ;  /* 0x000000040a027825 */ /* 0x044fe200078e0296 */
[----:B---3--:R1:W-:Y:S01]  /*23d30*/  @P6 STG.E desc[UR16][R244.64], R249 ;  /* 0x000000f9f4006986 */ /* 0x0083e2000c101910 */
[----:B------:R-:W-:-:S03]  /*23d40*/  IADD3 R0, R10, UR28, RZ ;  /* 0x0000001c0a007c10 */ /* 0x000fc6000fffe0ff */
[----:B------:R-:W2:Y:S04]  /*23d50*/  LDL.LU R251, [R1+0x58c] ;  /* 0x00058c0001fb7983 */ /* 0x000ea80000300800 */
[----:B-1----:R-:W3:Y:S04]  /*23d60*/  LDL.LU R249, [R1+0x57c] ;  /* 0x00057c0001f97983 */ /* 0x002ee80000300800 */
[----:B----4-:R1:W-:Y:S01]  /*23d70*/  @P4 STG.E desc[UR16][R2.64], R243 ;  /* 0x000000f302004986 */ /* 0x0103e2000c101910 */
[----:B------:R-:W-:Y:S02]  /*23d80*/  ISETP.GE.AND P4, PT, R248, UR4, PT ;  /* 0x00000004f8007c0c */ /* 0x000fe4000bf86270 */
[----:B------:R-:W-:-:S02]  /*23d90*/  ISETP.LT.AND P3, PT, R12, UR6, !P0 ;  /* 0x000000060c007c0c */ /* 0x000fc4000c761270 */
[----:B------:R-:W-:Y:S02]  /*23da0*/  ISETP.LT.AND P5, PT, R15, UR8, !P0 ;  /* 0x000000080f007c0c */ /* 0x000fe4000c7a1270 */
[----:B------:R-:W-:Y:S01]  /*23db0*/  ISETP.LT.AND P6, PT, R14, UR10, !P0 ;  /* 0x0000000a0e007c0c */ /* 0x000fe2000c7c1270 */
[----:B------:R-:W-:Y:S01]  /*23dc0*/  IMAD.WIDE R226, R0, 0x4, R224 ;  /* 0x0000000400e27825 */ /* 0x000fe200078e02e0 */
[----:B------:R-:W-:Y:S01]  /*23dd0*/  ULDC UR4, c[0x0][0x228] ;  /* 0x00008a0000047ab9 */ /* 0x000fe20000000800 */
[----:B------:R-:W-:Y:S01]  /*23de0*/  ULDC UR6, c[0x0][0x228] ;  /* 0x00008a0000067ab9 */ /* 0x000fe20000000800 */
[----:B------:R-:W-:Y:S01]  /*23df0*/  ULDC UR8, c[0x0][0x228] ;  /* 0x00008a0000087ab9 */ /* 0x000fe20000000800 */
[----:B-1----:R-:W4:Y:S01]  /*23e00*/  LDL.LU R243, [R1+0x56c] ;  /* 0x00056c0001f37983 */ /* 0x002f220000300800 */
[----:B------:R-:W-:Y:S01]  /*23e10*/  IMAD.WIDE R2, R10, 0x4, R148 ;  /* 0x000000040a027825 */ /* 0x000fe200078e0294 */
[----:B------:R-:W-:Y:S02]  /*23e20*/  ULDC UR10, c[0x0][0x228] ;  /* 0x00008a00000a7ab9 */ /* 0x000fe40000000800 */
[----:B------:R-:W2:Y:S04]  /*23e30*/  LDL.LU R10, [R1+0x328] ;  /* 0x00032800010a7983 */ /* 0x000ea80000300800 */
[----:B------:R-:W3:Y:S01]  /*23e40*/  LDL.LU R248, [R1+0x418] ;  /* 0x0004180001f87983 */ /* 0x000ee20000300800 */
[----:B------:R-:W-:-:S04]  /*23e50*/  IMAD.WIDE R244, R0, 0x4, R8 ;  /* 0x0000000400f47825 */ /* 0x000fc800078e0208 */
[----:B------:R-:W-:Y:S01]  /*23e60*/  IMAD.WIDE R246, R0, 0x4, R150 ;  /* 0x0000000400f67825 */ /* 0x000fe200078e0296 */
[----:B---3--:R1:W-:Y:S04]  /*23e70*/  @P1 STG.E desc[UR16][R2.64], R248 ;  /* 0x000000f802001986 */ /* 0x0083e8000c101910 */
[----:B--2---:R2:W-:Y:S01]  /*23e80*/  @P3 STG.E desc[UR16][R226.64], R10 ;  /* 0x0000000ae2003986 */ /* 0x0045e2000c101910 */
        /* <DEDUP_REMOVED lines=8> */
[----:B---3--:R-:W2:Y:S01]  /*23f10*/  LDL.LU R250, [R1+0x41c] ;  /* 0x00041c0001fa7983 */ /* 0x008ea20000300800 */
[----:B------:R-:W-:Y:S01]  /*23f20*/  ISETP.LT.AND P0, PT, R12, UR6, !P2 ;  /* 0x000000060c007c0c */ /* 0x000fe2000d701270 */
[----:B------:R-:W-:Y:S01]  /*23f30*/  ULDC UR4, c[0x0][0x22c] ;  /* 0x00008b0000047ab9 */ /* 0x000fe20000000800 */
[----:B------:R-:W-:Y:S02]  /*23f40*/  ISETP.LT.AND P5, PT, R15, UR8, !P2 ;  /* 0x000000080f007c0c */ /* 0x000fe4000d7a1270 */
[----:B------:R-:W-:Y:S01]  /*23f50*/  ISETP.LT.AND P6, PT, R14, UR10, !P2 ;  /* 0x0000000a0e007c0c */ /* 0x000fe2000d7c1270 */
[----:B-1----:R-:W3:Y:S01]  /*23f60*/  LDL.LU R242, [R1+0x32c] ;  /* 0x00032c0001f27983 */ /* 0x002ee20000300800 */
[----:B------:R-:W-:Y:S01]  /*23f70*/  VIADD R248, R11, 0x19 ;  /* 0x000000190bf87836 */ /* 0x000fe20000000000 */
[----:B------:R-:W-:Y:S01]  /*23f80*/  ULDC UR6, c[0x0][0x228] ;  /* 0x00008a0000067ab9 */ /* 0x000fe20000000800 */
[C---:B------:R-:W-:Y:S01]  /*23f90*/  IMAD.WIDE R226, R10.reuse, 0x4, R224 ;  /* 0x000000040ae27825 */ /* 0x040fe200078e02e0 */
[----:B------:R-:W4:Y:S01]  /*23fa0*/  LDL.LU R0, [R1+0x28] ;  /* 0x0000280001007983 */ /* 0x000f220000300800 */
[----:B------:R-:W-:Y:S01]  /*23fb0*/  ULDC UR8, c[0x0][0x228] ;  /* 0x00008a0000087ab9 */ /* 0x000fe20000000800 */
[----:B------:R-:W-:Y:S01]  /*23fc0*/  ULDC UR10, c[0x0][0x228] ;  /* 0x00008a00000a7ab9 */ /* 0x000fe20000000800 */
[----:B------:R-:W-:-:S04]  /*23fd0*/  IMAD.WIDE R244, R10, 0x4, R8 ;  /* 0x000000040af47825 */ /* 0x000fc800078e0208 */
[----:B------:R-:W-:Y:S01]  /*23fe0*/  IMAD.WIDE R246, R10, 0x4, R150 ;  /* 0x000000040af67825 */ /* 0x000fe200078e0296 */
[----:B----4-:R-:W-:Y:S01]  /*23ff0*/  @P3 STG.E desc[UR16][R2.64], R0 ;  /* 0x0000000002003986 */ /* 0x010fe2000c101910 */
[----:B------:R-:W-:Y:S01]  /*24000*/  ISETP.GE.AND P3, PT, R248, UR4, PT ;  /* 0x00000004f8007c0c */ /* 0x000fe2000bf66270 */
[----:B------:R-:W-:Y:S02]  /*24010*/  ULDC UR4, c[0x0][0x228] ;  /* 0x00008a0000047ab9 */ /* 0x000fe40000000800 */
[----:B------:R-:W-:Y:S04]  /*24020*/  @P0 STG.E desc[UR16][R226.64], R251 ;  /* 0x000000fbe2000986 */ /* 0x000fe8000c101910 */
[----:B------:R1:W-:Y:S04]  /*24030*/  @P5 STG.E desc[UR16][R244.64], R249 ;  /* 0x000000f9f4005986 */ /* 0x0003e8000c101910 */
[----:B------:R-:W4:Y:S04]  /*24040*/  LDL.LU R248, [R1+0x12c] ;  /* 0x00012c0001f87983 */ /* 0x000f280000300800 */
[----:B------:R2:W-:Y:S04]  /*24050*/  @P6 STG.E desc[UR16][R246.64], R243 ;  /* 0x000000f3f6006986 */ /* 0x0005e8000c101910 */
[----:B-1----:R-:W4:Y:S04]  /*24060*/  LDL.LU R249, [R1+0x2c] ;  /* 0x00002c0001f97983 */ /* 0x002f280000300800 */
[----:B--2---:R-:W2:Y:S04]  /*24070*/  LDL.LU R247, [R1+0x22c] ;  /* 0x00022c0001f77983 */ /* 0x004ea80000300800 */
[----:B------:R-:W4:Y:S01]  /*24080*/  LDL.LU R243, [R1+0x590] ;  /* 0x0005900001f37983 */ /* 0x000f220000300800 */
[----:B------:R-:W-:Y:S01]  /*24090*/  ISETP.LT.AND P2, PT, R13, UR4, !P2 ;  /* 0x000000040d007c0c */ /* 0x000fe2000d741270 */
[----:B------:R-:W-:-:S02]  /*240a0*/  ULDC UR4, c[0x0][0x228] ;  /* 0x00008a0000047ab9 */ /* 0x000fc40000000800 */
[----:B------:R-:W-:Y:S02]  /*240b0*/  ISETP.LT.AND P0, PT, R12, UR4, !P4 ;  /* 0x000000040c007c0c */ /* 0x000fe4000e701270 */
[C---:B------:R-:W-:Y:S01]  /*240c0*/  IADD3 R0, R10.reuse, UR28, RZ ;  /* 0x0000001c0a007c10 */ /* 0x040fe2000fffe0ff */
[----:B------:R-:W-:Y:S01]  /*240d0*/  IMAD.WIDE R2, R10, 0x4, R148 ;  /* 0x000000040a027825 */ /* 0x000fe200078e0294 */
[----:B------:R-:W-:Y:S01]  /*240e0*/  ULDC UR4, c[0x0][0x228] ;  /* 0x00008a0000047ab9 */ /* 0x000fe20000000800 */
[----:B------:R-:W-:Y:S01]  /*240f0*/  ISETP.LT.AND P6, PT, R15, UR6, !P4 ;  /* 0x000000060f007c0c */ /* 0x000fe2000e7c1270 */
[----:B------:R-:W4:Y:S01]  /*24100*/  LDL.LU R251, [R1+0x5a0] ;  /* 0x0005a00001fb7983 */ /* 0x000f220000300800 */
        /* <DEDUP_REMOVED lines=8> */
[----:B---3--:R3:W-:Y:S01]  /*24190*/  @P0 STG.E desc[UR16][R226.64], R242 ;  /* 0x000000f2e2000986 */ /* 0x0087e2000c101910 */
[----:B------:R-:W-:Y:S01]  /*241a0*/  ISETP.LT.AND P0, PT, R12, UR4, !P1 ;  /* 0x000000040c007c0c */ /* 0x000fe2000cf01270 */
[C---:B------:R-:W-:Y:S01]  /*241b0*/  VIADD R10, R0.reuse, UR28 ;  /* 0x0000001c000a7c36 */ /* 0x040fe20008000000 */
[----:B------:R-:W-:Y:S01]  /*241c0*/  ULDC UR4, c[0x0][0x228] ;  /* 0x00008a0000047ab9 */ /* 0x000fe20000000800 */
[----:B------:R-:W-:Y:S01]  /*241d0*/  ULDC UR6, c[0x0][0x228] ;  /* 0x00008a0000067ab9 */ /* 0x000fe20000000800 */
[----:B-1----:R-:W-:Y:S01]  /*241e0*/  IMAD.WIDE R2, R0, 0x4, R8 ;  /* 0x0000000400027825 */ /* 0x002fe200078e0208 */
[----:B------:R-:W4:Y:S01]  /*241f0*/  LDL.LU R250, [R1+0x420] ;  /* 0x0004200001fa7983 */ /* 0x000f220000300800 */
[----:B------:R-:W-:-:S02]  /*24200*/  ULDC UR8, c[0x0][0x228] ;  /* 0x00008a0000087ab9 */ /* 0x000fc40000000800 */
[C---:B---3--:R-:W-:Y:S01]  /*24210*/  IMAD.WIDE R226, R0.reuse, 0x4, R150 ;  /* 0x0000000400e27825 */ /* 0x048fe200078e0296 */
[----:B------:R-:W3:Y:S03]  /*24220*/  LDL.LU R242, [R1+0x330] ;  /* 0x0003300001f27983 */ /* 0x000ee60000300800 */
[----:B------:R-:W-:Y:S01]  /*24230*/  IMAD.WIDE R244, R0, 0x4, R148 ;  /* 0x0000000400f47825 */ /* 0x000fe200078e0294 */
[C---:B------:R-:W-:Y:S01]  /*24240*/  IADD3 R0, R10.reuse, UR28, RZ ;  /* 0x0000001c0a007c10 */ /* 0x040fe2000fffe0ff */
[----:B--2---:R1:W-:Y:S04]  /*24250*/  @P6 STG.E desc[UR16][R2.64], R247 ;  /* 0x000000f702006986 */ /* 0x0043e8000c101910 */
[----:B----4-:R2:W-:Y:S04]  /*24260*/  @P5 STG.E desc[UR16][R226.64], R248 ;  /* 0x000000f8e2005986 */ /* 0x0105e8000c101910 */
[----:B------:R4:W-:Y:S01]  /*24270*/  @P4 STG.E desc[UR16][R244.64], R249 ;  /* 0x000000f9f4004986 */ /* 0x0009e2000c101910 */
[----:B-1----:R-:W-:-:S04]  /*24280*/  IMAD.WIDE R2, R10, 0x4, R224 ;  /* 0x000000040a027825 */ /* 0x002fc800078e02e0 */
[C---:B--2---:R-:W-:Y:S01]  /*24290*/  IMAD.WIDE R226, R10.reuse, 0x4, R150 ;  /* 0x000000040ae27825 */ /* 0x044fe200078e0296 */
[----:B------:R1:W-:Y:S03]  /*242a0*/  @P0 STG.E desc[UR16][R2.64], R243 ;  /* 0x000000f302000986 */ /* 0x0003e6000c101910 */
[C---:B----4-:R-:W-:Y:S01]  /*242b0*/  IMAD.WIDE R244, R10.reuse, 0x4, R148 ;  /* 0x000000040af47825 */ /* 0x050fe200078e0294 */
[----:B------:R-:W2:Y:S04]  /*242c0*/  LDL.LU R249, [R1+0x230] ;  /* 0x0002300001f97983 */ /* 0x000ea80000300800 */
[----:B-1----:R-:W4:Y:S01]  /*242d0*/  LDL.LU R243, [R1+0x130] ;  /* 0x0001300001f37983 */ /* 0x002f220000300800 */
[----:B------:R-:W-:-:S03]  /*242e0*/  IMAD.WIDE R2, R10, 0x4, R8 ;  /* 0x000000040a027825 */ /* 0x000fc600078e0208 */
[----:B------:R-:W3:Y:S01]  /*242f0*/  LDL.LU R10, [R1+0x5b0] ;  /* 0x0005b000010a7983 */ /* 0x000ee20000300800 */
[----:B------:R-:W-:Y:S01]  /*24300*/  ISETP.LT.AND P4, PT, R15, UR4, !P1 ;  /* 0x000000040f007c0c */ /* 0x000fe2000cf81270 */
[----:B------:R-:W-:Y:S01]  /*24310*/  VIADD R248, R11, 0x1b ;  /* 0x0000001b0bf87836 */ /* 0x000fe20000000000 */
[----:B------:R-:W-:Y:S01]  /*24320*/  ISETP.LT.AND P5, PT, R14, UR6, !P1 ;  /* 0x000000060e007c0c */ /* 0x000fe2000cfa1270 */
[----:B------:R-:W-:Y:S01]  /*24330*/  ULDC UR4, c[0x0][0x22c] ;  /* 0x00008b0000047ab9 */ /* 0x000fe20000000800 */
[----:B------:R-:W-:Y:S01]  /*24340*/  ISETP.LT.AND P1, PT, R13, UR8, !P1 ;  /* 0x000000080d007c0c */ /* 0x000fe2000cf21270 */
[----:B------:R-:W-:Y:S01]  /*24350*/  IMAD.WIDE R246, R0, 0x4, R224 ;  /* 0x0000000400f67825 */ /* 0x000fe200078e02e0 */
[----:B------:R-:W-:Y:S01]  /*24360*/  ISETP.GE.AND P0, PT, R248, UR4, PT ;  /* 0x00000004f8007c0c */ /* 0x000fe2000bf06270 */
[----:B------:R-:W-:Y:S01]  /*24370*/  ULDC UR4, c[0x0][0x228] ;  /* 0x00008a0000047ab9 */ /* 0x000fe20000000800 */
[----:B------:R-:W-:Y:S01]  /*24380*/  ISETP.LT.AND P6, PT, R12, UR10, !P3 ;  /* 0x0000000a0c007c0c */ /* 0x000fe2000dfc1270 */
[----:B------:R-:W-:Y:S01]  /*24390*/  ULDC UR6, c[0x0][0x228] ;  /* 0x00008a0000067ab9 */ /* 0x000fe20000000800 */
[----:B------:R-:W-:Y:S01]  /*243a0*/  ULDC UR8, c[0x0][0x228] ;  /* 0x00008a0000087ab9 */ /* 0x000fe20000000800 */
[----:B------:R-:W-:-:S02]  /*243b0*/  ULDC UR10, c[0x0][0x228] ;  /* 0x00008a00000a7ab9 */ /* 0x000fc40000000800 */
[----:B---3--:R1:W-:Y:S04]  /*243c0*/  @P4 STG.E desc[UR16][R2.64], R10 ;  /* 0x0000000a02004986 */ /* 0x0083e8000c101910 */
[----:B------:R-:W-:Y:S04]  /*243d0*/  @P5 STG.E desc[UR16][R226.64], R251 ;  /* 0x000000fbe2005986 */ /* 0x000fe8000c101910 */
[----:B------:R3:W-:Y:S01]  /*243e0*/  @P1 STG.E desc[UR16][R244.64], R250 ;  /* 0x000000faf4001986 */ /* 0x0007e2000c101910 */
[----:B------:R-:W-:Y:S01]  /*243f0*/  ISETP.LT.AND P1, PT, R15, UR4, !P3 ;  /* 0x000000040f007c0c */ /* 0x000fe2000df21270 */
[----:B------:R-:W-:Y:S01]  /*24400*/  ULDC UR4, c[0x0][0x228] ;  /* 0x00008a0000047ab9 */ /* 0x000fe20000000800 */
[----:B-1----:R-:W-:Y:S01]  /*24410*/  VIADD R3, R11, 0x1c ;  /* 0x0000001c0b037836 */ /* 0x002fe20000000000 */
[----:B------:R-:W-:Y:S01]  /*24420*/  ISETP.LT.AND P4, PT, R14, UR4, !P3 ;  /* 0x000000040e007c0c */ /* 0x000fe2000df81270 */
[----:B------:R1:W-:Y:S01]  /*24430*/  @P6 STG.E desc[UR16][R246.64], R242 ;  /* 0x000000f2f6006986 */ /* 0x0003e2000c101910 */
[----:B------:R-:W-:-:S03]  /*24440*/  ULDC UR4, c[0x0][0x22c] ;  /* 0x00008b0000047ab9 */ /* 0x000fc60000000800 */
[----:B------:R-:W4:Y:S01]  /*24450*/  LDL.LU R10, [R1+0x594] ;  /* 0x00059400010a7983 */ /* 0x000f220000300800 */
[----:B---3--:R-:W-:-:S03]  /*24460*/  IMAD.WIDE R244, R0, 0x4, R8 ;  /* 0x0000000400f47825 */ /* 0x008fc600078e0208 */
[----:B------:R-:W3:Y:S04]  /*24470*/  LDL.LU R250, [R1+0x5b4] ;  /* 0x0005b40001fa7983 */ /* 0x000ee80000300800 */
[----:B--2---:R2:W-:Y:S01]  /*24480*/  @P1 STG.E desc[UR16][R244.64], R249 ;  /* 0x000000f9f4001986 */ /* 0x0045e2000c101910 */
[----:B------:R-:W-:Y:S01]  /*24490*/  ISETP.GE.AND P1, PT, R3, UR4, PT ;  /* 0x0000000403007c0c */ /* 0x000fe2000bf26270 */
[----:B------:R-:W-:Y:S01]  /*244a0*/  IMAD.WIDE R226, R0, 0x4, R150 ;  /* 0x0000000400e27825 */ /* 0x000fe200078e0296 */
[----:B------:R-:W-:Y:S01]  /*244b0*/  ISETP.LT.AND P3, PT, R13, UR6, !P3 ;  /* 0x000000060d007c0c */ /* 0x000fe2000df61270 */
[----:B-1----:R-:W3:Y:S01]  /*244c0*/  LDL.LU R242, [R1+0x5a4] ;  /* 0x0005a40001f27983 */ /* 0x002ee20000300800 */
[----:B------:R-:W-:Y:S01]  /*244d0*/  ISETP.LT.AND P5, PT, R12, UR8, !P2 ;  /* 0x000000080c007c0c */ /* 0x000fe2000d7a1270 */
[----:B------:R-:W-:Y:S01]  /*244e0*/  VIADD R2, R0, UR28 ;  /* 0x0000001c00027c36 */ /* 0x000fe20008000000 */
[----:B------:R-:W-:Y:S01]  /*244f0*/  ISETP.LT.AND P6, PT, R15, UR10, !P2 ;  /* 0x0000000a0f007c0c */ /* 0x000fe2000d7c1270 */
[----:B------:R-:W3:Y:S01]  /*24500*/  LDL.LU R3, [R1+0x30] ;  /* 0x0000300001037983 */ /* 0x000ee20000300800 */
[----:B------:R-:W-:-:S03]  /*24510*/  ULDC UR4, c[0x0][0x228] ;  /* 0x00008a0000047ab9 */ /* 0x000fc60000000800 */
[----:B----4-:R1:W-:Y:S01]  /*24520*/  @P4 STG.E desc[UR16][R226.64], R243 ;  /* 0x000000f3e2004986 */ /* 0x0103e2000c101910 */
[----:B--2---:R-:W-:Y:S01]  /*24530*/  IMAD.WIDE R244, R0, 0x4, R148 ;  /* 0x0000000400f47825 */ /* 0x004fe200078e0294 */
[----:B------:R-:W-:Y:S01]  /*24540*/  ULDC UR6, c[0x0][0x228] ;  /* 0x00008a0000067ab9 */ /* 0x000fe20000000800 */
[----:B------:R-:W-:Y:S01]  /*24550*/  ULDC UR8, c[0x0][0x228] ;  /* 0x00008a0000087ab9 */ /* 0x000fe20000000800 */
[----:B------:R-:W-:Y:S01]  /*24560*/  ULDC UR10, c[0x0][0x228] ;  /* 0x00008a00000a7ab9 */ /* 0x000fe20000000800 */
[----:B-1----:R-:W2:Y:S04]  /*24570*/  LDL.LU R243, [R1+0x424] ;  /* 0x0004240001f37983 */ /* 0x002ea80000300800 */
[----:B------:R-:W4:Y:S04]  /*24580*/  LDL.LU R248, [R1+0x334] ;  /* 0x0003340001f87983 */ /* 0x000f280000300800 */
[----:B------:R-:W4:Y:S04]  /*24590*/  LDL.LU R251, [R1+0x234] ;  /* 0x0002340001fb7983 */ /* 0x000f280000300800 */
[----:B------:R-:W4:Y:S01]  /*245a0*/  LDL.LU R249, [R1+0x134] ;  /* 0x0001340001f97983 */ /* 0x000f220000300800 */
[----:B------:R-:W-:Y:S01]  /*245b0*/  ISETP.LT.AND P4, PT, R14, UR4, !P2 ;  /* 0x000000040e007c0c */ /* 0x000fe2000d781270 */
[----:B------:R-:W-:Y:S01]  /*245c0*/  IMAD.WIDE R226, R2, 0x4, R224 ;  /* 0x0000000402e27825 */ /* 0x000fe200078e02e0 */
[----:B------:R-:W-:-:S02]  /*245d0*/  ULDC UR4, c[0x0][0x228] ;  /* 0x00008a0000047ab9 */ /* 0x000fc40000000800 */
[----:B------:R-:W-:Y:S01]  /*245e0*/  ISETP.LT.AND P2, PT, R13, UR4, !P2 ;  /* 0x000000040d007c0c */ /* 0x000fe2000d741270 */
[C---:B------:R-:W-:Y:S01]  /*245f0*/  IMAD.WIDE R246, R2.reuse, 0x4, R8 ;  /* 0x0000000402f67825 */ /* 0x040fe200078e0208 */
[----:B------:R-:W-:Y:S01]  /*24600*/  IADD3 R0, R2, UR28, RZ ;  /* 0x0000001c02007c10 */ /* 0x000fe2000fffe0ff */
[----:B------:R-:W-:Y:S01]  /*24610*/  ULDC UR4, c[0x0][0x22c] ;  /* 0x00008b0000047ab9 */ /* 0x000fe20000000800 */
[----:B---3--:R-:W-:Y:S01]  /*24620*/  @P3 STG.E desc[UR16][R244.64], R3 ;  /* 0x00000003f4003986 */ /* 0x008fe2000c101910 */
[----:B------:R-:W-:Y:S01]  /*24630*/  ISETP.LT.AND P3, PT, R12, UR6, !P0 ;  /* 0x000000060c007c0c */ /* 0x000fe2000c761270 */
[----:B------:R-:W-:Y:S02]  /*24640*/  ULDC UR6, c[0x0][0x228] ;  /* 0x00008a0000067ab9 */ /* 0x000fe40000000800 */
[----:B------:R1:W-:Y:S01]  /*24650*/  @P5 STG.E desc[UR16][R226.64], R10 ;  /* 0x0000000ae2005986 */ /* 0x0003e2000c101910 */
[----:B------:R-:W-:Y:S01]  /*24660*/  ISETP.LT.AND P5, PT, R15, UR8, !P0 ;  /* 0x000000080f007c0c */ /* 0x000fe2000c7a1270 */
[----:B------:R-:W-:-:S02]  /*24670*/  ULDC UR8, c[0x0][0x228] ;  /* 0x00008a0000087ab9 */ /* 0x000fc40000000800 */
[----:B------:R-:W-:Y:S01]  /*24680*/  @P6 STG.E desc[UR16][R246.64], R250 ;  /* 0x000000faf6006986 */ /* 0x000fe2000c101910 */
[----:B------:R-:W-:Y:S01]  /*24690*/  ISETP.LT.AND P6, PT, R14, UR10, !P0 ;  /* 0x0000000a0e007c0c */ /* 0x000fe2000c7c1270 */
[----:B------:R-:W-:Y:S01]  /*246a0*/  ULDC UR10, c[0x0][0x228] ;  /* 0x00008a00000a7ab9 */ /* 0x000fe20000000800 */
[----:B-1----:R-:W-:-:S04]  /*246b0*/  IMAD.WIDE R226, R2, 0x4, R150 ;  /* 0x0000000402e27825 */ /* 0x002fc800078e0296 */
[----:B------:R-:W-:Y:S01]  /*246c0*/  VIADD R10, R11, 0x1d ;  /* 0x0000001d0b0a7836 */ /* 0x000fe20000000000 */
[----:B------:R1:W-:Y:S01]  /*246d0*/  @P4 STG.E desc[UR16][R226.64], R242 ;  /* 0x000000f2e2004986 */ /* 0x0003e2000c101910 */
[----:B------:R-:W-:-:S03]  /*246e0*/  IMAD.WIDE R2, R2, 0x4, R148 ;  /* 0x0000000402027825 */ /* 0x000fc600078e0294 */
[----:B------:R-:W-:Y:S01]  /*246f0*/  ISETP.GE.AND P4, PT, R10, UR4, PT ;  /* 0x000000040a007c0c */ /* 0x000fe2000bf86270 */
[C---:B------:R-:W-:Y:S01]  /*24700*/  IMAD.WIDE R244, R0.reuse, 0x4, R8 ;  /* 0x0000000400f47825 */ /* 0x040fe200078e0208 */
[----:B--2---:R2:W-:Y:S01]  /*24710*/  @P2 STG.E desc[UR16][R2.64], R243 ;  /* 0x000000f302002986 */ /* 0x0045e2000c101910 */
[----:B------:R-:W-:Y:S02]  /*24720*/  ULDC UR4, c[0x0][0x228] ;  /* 0x00008a0000047ab9 */ /* 0x000fe40000000800 */
[C---:B-1----:R-:W-:Y:S01]  /*24730*/  IMAD.WIDE R226, R0.reuse, 0x4, R224 ;  /* 0x0000000400e27825 */ /* 0x042fe200078e02e0 */
[----:B------:R-:W3:Y:S03]  /*24740*/  LDL.LU R242, [R1+0x34] ;  /* 0x0000340001f27983 */ /* 0x000ee60000300800 */
[C---:B------:R-:W-:Y:S01]  /*24750*/  IMAD.WIDE R246, R0.reuse, 0x4, R150 ;  /* 0x0000000400f67825 */ /* 0x040fe200078e0296 */
[----:B----4-:R1:W-:Y:S01]  /*24760*/  @P3 STG.E desc[UR16][R226.64], R248 ;  /* 0x000000f8e2003986 */ /* 0x0103e2000c101910 */
[----:B------:R-:W-:Y:S01]  /*24770*/  ISETP.LT.AND P3, PT, R13, UR4, !P0 ;  /* 0x000000040d007c0c */ /* 0x000fe2000c761270 */
[----:B------:R-:W-:Y:S01]  /*24780*/  ULDC UR4, c[0x0][0x22c] ;  /* 0x00008b0000047ab9 */ /* 0x000fe20000000800 */
[----:B--2---:R-:W-:Y:S01]  /*24790*/  VIADD R2, R11, 0x1e ;  /* 0x0000001e0b027836 */ /* 0x004fe20000000000 */
[----:B------:R-:W2:Y:S01]  /*247a0*/  LDL.LU R250, [R1+0x5b8] ;  /* 0x0005b80001fa7983 */ /* 0x000ea20000300800 */
[----:B------:R-:W-:-:S03]  /*247b0*/  IADD3 R10, R0, UR28, RZ ;  /* 0x0000001c000a7c10 */ /* 0x000fc6000fffe0ff */
[----:B------:R-:W4:Y:S01]  /*247c0*/  LDL.LU R243, [R1+0x5a8] ;  /* 0x0005a80001f37983 */ /* 0x000f220000300800 */
[----:B------:R-:W-:Y:S01]  /*247d0*/  ISETP.GE.AND P2, PT, R2, UR4, PT ;  /* 0x0000000402007c0c */ /* 0x000fe2000bf46270 */
[----:B------:R-:W-:Y:S02]  /*247e0*/  IMAD.WIDE R2, R0, 0x4, R148 ;  /* 0x0000000400027825 */ /* 0x000fe400078e0294 */
[----:B------:R1:W-:Y:S01]  /*247f0*/  @P5 STG.E desc[UR16][R244.64], R251 ;  /* 0x000000fbf4005986 */ /* 0x0003e2000c101910 */
[----:B------:R-:W-:Y:S01]  /*24800*/  ISETP.LT.AND P0, PT, R12, UR6, !P1 ;  /* 0x000000060c007c0c */ /* 0x000fe2000cf01270 */
[----:B-1----:R-:W-:Y:S01]  /*24810*/  VIADD R248, R11, 0x1f ;  /* 0x0000001f0bf87836 */ /* 0x002fe20000000000 */
[----:B------:R-:W-:Y:S01]  /*24820*/  ULDC UR4, c[0x0][0x22c] ;  /* 0x00008b0000047ab9 */ /* 0x000fe20000000800 */
[----:B------:R1:W-:Y:S04]  /*24830*/  @P6 STG.E desc[UR16][R246.64], R249 ;  /* 0x000000f9f6006986 */ /* 0x0003e8000c101910 */
[----:B------:R-:W4:Y:S01]  /*24840*/  LDL.LU R251, [R1+0x428] ;  /* 0x0004280001fb7983 */ /* 0x000f220000300800 */
[----:B------:R-:W-:Y:S01]  /*24850*/  ISETP.LT.AND P5, PT, R15, UR8, !P1 ;  /* 0x000000080f007c0c */ /* 0x000fe2000cfa1270 */
[----:B------:R-:W-:Y:S01]  /*24860*/  IMAD.WIDE R226, R10, 0x4, R224 ;  /* 0x000000040ae27825 */ /* 0x000fe200078e02e0 */
[----:B------:R-:W-:Y:S01]  /*24870*/  ISETP.LT.AND P6, PT, R14, UR10, !P1 ;  /* 0x0000000a0e007c0c */ /* 0x000fe2000cfc1270 */
[----:B-1----:R-:W4:Y:S01]  /*24880*/  LDL.LU R249, [R1+0x338] ;  /* 0x0003380001f97983 */ /* 0x002f220000300800 */
[----:B------:R-:W-:Y:S01]  /*24890*/  ULDC UR6, c[0x0][0x228] ;  /* 0x00008a0000067ab9 */ /* 0x000fe20000000800 */
[C---:B------:R-:W-:Y:S01]  /*248a0*/  IMAD.WIDE R244, R10.reuse, 0x4, R8 ;  /* 0x000000040af47825 */ /* 0x040fe200078e0208 */
[----:B------:R-:W-:Y:S01]  /*248b0*/  ULDC UR8, c[0x0][0x228] ;  /* 0x00008a0000087ab9 */ /* 0x000fe20000000800 */
[----:B------:R-:W2:Y:S01]  /*248c0*/  LDL.LU R0, [R1+0x598] ;  /* 0x0005980001007983 */ /* 0x000ea20000300800 */
[----:B------:R-:W-:Y:S01]  /*248d0*/  ULDC UR10, c[0x0][0x228] ;  /* 0x00008a00000a7ab9 */ /* 0x000fe20000000800 */
[----:B------:R-:W-:-:S02]  /*248e0*/  IMAD.WIDE R246, R10, 0x4, R150 ;  /* 0x000000040af67825 */ /* 0x000fc400078e0296 */
[----:B---3--:R1:W-:Y:S01]  /*248f0*/  @P3 STG.E desc[UR16][R2.64], R242 ;  /* 0x000000f202003986 */ /* 0x0083e2000c101910 */
[----:B------:R-:W-:Y:S01]  /*24900*/  ISETP.GE.AND P3, PT, R248, UR4, PT ;  /* 0x00000004f8007c0c */ /* 0x000fe2000bf66270 */
[----:B------:R-:W-:Y:S02]  /*24910*/  ULDC UR4, c[0x0][0x228] ;  /* 0x00008a0000047ab9 */ /* 0x000fe40000000800 */
[----:B-1----:R-:W3:Y:S04]  /*24920*/  LDL.LU R242, [R1+0x238] ;  /* 0x0002380001f27983 */ /* 0x002ee80000300800 */
[----:B------:R-:W3:Y:S04]  /*24930*/  LDL.LU R248, [R1+0x138] ;  /* 0x0001380001f87983 */ /* 0x000ee80000300800 */
[----:B--2---:R-:W-:Y:S04]  /*24940*/  @P0 STG.E desc[UR16][R226.64], R0 ;  /* 0x00000000e2000986 */ /* 0x004fe8000c101910 */
[----:B------:R1:W-:Y:S04]  /*24950*/  @P5 STG.E desc[UR16][R244.64], R250 ;  /* 0x000000faf4005986 */ /* 0x0003e8000c101910 */
[----:B----4-:R2:W-:Y:S04]  /*24960*/  @P6 STG.E desc[UR16][R246.64], R243 ;  /* 0x000000f3f6006986 */ /* 0x0105e8000c101910 */
[----:B-1----:R-:W4:Y:S04]  /*24970*/  LDL.LU R250, [R1+0x38] ;  /* 0x0000380001fa7983 */ /* 0x002f280000300800 */
[----:B--2---:R-:W2:Y:S01]  /*24980*/  LDL.LU R243, [R1+0x59c] ;  /* 0x00059c0001f37983 */ /* 0x004ea20000300800 */
[----:B------:R-:W-:Y:S01]  /*24990*/  ISETP.LT.AND P1, PT, R13, UR4, !P1 ;  /* 0x000000040d007c0c */ /* 0x000fe2000cf21270 */
[----:B------:R-:W-:-:S02]  /*249a0*/  ULDC UR4, c[0x0][0x228] ;  /* 0x00008a0000047ab9 */ /* 0x000fc40000000800 */
[----:B------:R-:W-:Y:S02]  /*249b0*/  ISETP.LT.AND P0, PT, R12, UR4, !P4 ;  /* 0x000000040c007c0c */ /* 0x000fe4000e701270 */
[C---:B------:R-:W-:Y:S01]  /*249c0*/  IADD3 R0, R10.reuse, UR28, RZ ;  /* 0x0000001c0a007c10 */ /* 0x040fe2000fffe0ff */
[----:B------:R-:W-:Y:S01]  /*249d0*/  IMAD.WIDE R2, R10, 0x4, R148 ;  /* 0x000000040a027825 */ /* 0x000fe200078e0294 */
[----:B------:R-:W-:Y:S01]  /*249e0*/  ULDC UR4, c[0x0][0x228] ;  /* 0x00008a0000047ab9 */ /* 0x000fe20000000800 */
[----:B------:R-:W-:Y:S01]  /*249f0*/  ISETP.LT.AND P6, PT, R15, UR6, !P4 ;  /* 0x000000060f007c0c */ /* 0x000fe2000e7c1270 */
[----:B------:R-:W-:Y:S01]  /*24a00*/  ULDC UR6, c[0x0][0x228] ;  /* 0x00008a0000067ab9 */ /* 0x000fe20000000800 */
        /* <DEDUP_REMOVED lines=16> */
[----:B------:R-:W2:Y:S03]  /*24b10*/  LDL.LU R249, [R1+0x5ac] ;  /* 0x0005ac0001f97983 */ /* 0x000ea60000300800 */
[----:B------:R-:W-:Y:S01]  /*24b20*/  IMAD.WIDE R244, R0, 0x4, R148 ;  /* 0x0000000400f47825 */ /* 0x000fe200078e0294 */
[C---:B------:R-:W-:Y:S01]  /*24b30*/  IADD3 R0, R10.reuse, UR28, RZ ;  /* 0x0000001c0a007c10 */ /* 0x040fe2000fffe0ff */
[----:B---3--:R1:W-:Y:S04]  /*24b40*/  @P6 STG.E desc[UR16][R2.64], R242 ;  /* 0x000000f202006986 */ /* 0x0083e8000c101910 */
[----:B------:R3:W-:Y:S01]  /*24b50*/  @P5 STG.E desc[UR16][R226.64], R248 ;  /* 0x000000f8e2005986 */ /* 0x0007e2000c101910 */
[----:B-1----:R-:W-:-:S03]  /*24b60*/  IMAD.WIDE R2, R10, 0x4, R224 ;  /* 0x000000040a027825 */ /* 0x002fc600078e02e0 */
[----:B------:R-:W2:Y:S01]  /*24b70*/  LDL.LU R242, [R1+0x33c] ;  /* 0x00033c0001f27983 */ /* 0x000ea20000300800 */
[----:B---3--:R-:W-:-:S03]  /*24b80*/  IMAD.WIDE R226, R10, 0x4, R150 ;  /* 0x000000040ae27825 */ /* 0x008fc600078e0296 */
[----:B----4-:R1:W-:Y:S04]  /*24b90*/  @P4 STG.E desc[UR16][R244.64], R250 ;  /* 0x000000faf4004986 */ /* 0x0103e8000c101910 */
[----:B--2---:R2:W-:Y:S04]  /*24ba0*/  @P0 STG.E desc[UR16][R2.64], R243 ;  /* 0x000000f302000986 */ /* 0x0045e8000c101910 */
[----:B-1----:R-:W3:Y:S01]  /*24bb0*/  LDL.LU R250, [R1+0x23c] ;  /* 0x00023c0001fa7983 */ /* 0x002ee20000300800 */
[----:B------:R-:W-:-:S03]  /*24bc0*/  IMAD.WIDE R244, R10, 0x4, R148 ;  /* 0x000000040af47825 */ /* 0x000fc600078e0294 */
[----:B--2---:R-:W2:Y:S01]  /*24bd0*/  LDL.LU R243, [R1+0x13c] ;  /* 0x00013c0001f37983 */ /* 0x004ea20000300800 */
[----:B------:R-:W-:-:S03]  /*24be0*/  IMAD.WIDE R2, R10, 0x4, R8 ;  /* 0x000000040a027825 */ /* 0x000fc600078e0208 */
[----:B------:R-:W4:Y:S01]  /*24bf0*/  LDL.LU R10, [R1+0x42c] ;  /* 0x00042c00010a7983 */ /* 0x000f220000300800 */
[----:B------:R-:W-:Y:S02]  /*24c00*/  ISETP.LT.AND P4, PT, R15, UR4, !P2 ;  /* 0x000000040f007c0c */ /* 0x000fe4000d781270 */
        /* <DEDUP_REMOVED lines=13> */
[----:B------:R1:W-:Y:S04]  /*24ce0*/  @P5 STG.E desc[UR16][R226.64], R249 ;  /* 0x000000f9e2005986 */ /* 0x0003e8000c101910 */
[----:B-1----:R-:W2:Y:S04]  /*24cf0*/  LDL.LU R251, [R1+0x5e0] ;  /* 0x0005e00001fb7983 */ /* 0x002ea80000300800 */
[----:B------:R-:W2:Y:S04]  /*24d00*/  LDL.LU R249, [R1+0x5c0] ;  /* 0x0005c00001f97983 */ /* 0x000ea80000300800 */
[----:B----4-:R-:W-:Y:S04]  /*24d10*/  @P2 STG.E desc[UR16][R244.64], R10 ;  /* 0x0000000af4002986 */ /* 0x010fe8000c101910 */
[----:B------:R1:W-:Y:S04]  /*24d20*/  @P6 STG.E desc[UR16][R246.64], R242 ;  /* 0x000000f2f6006986 */ /* 0x0003e8000c101910 */
[----:B-1----:R-:W4:Y:S01]  /*24d30*/  LDL.LU R242, [R1+0x5d0] ;  /* 0x0005d00001f27983 */ /* 0x002f220000300800 */
        /* <DEDUP_REMOVED lines=10> */
[----:B---3--:R1:W-:Y:S01]  /*24de0*/  @P2 STG.E desc[UR16][R2.64], R250 ;  /* 0x000000fa02002986 */ /* 0x0083e2000c101910 */
[----:B------:R-:W-:Y:S01]  /*24df0*/  ISETP.GE.AND P2, PT, R244, UR4, PT ;  /* 0x00000004f4007c0c */ /* 0x000fe2000bf46270 */
[----:B------:R-:W-:Y:S01]  /*24e00*/  ULDC UR4, c[0x0][0x228] ;  /* 0x00008a0000047ab9 */ /* 0x000fe20000000800 */
[----:B------:R-:W-:Y:S01]  /*24e10*/  ISETP.LT.AND P6, PT, R15, UR10, !P1 ;  /* 0x0000000a0f007c0c */ /* 0x000fe2000cfc1270 */
[----:B--2---:R2:W-:Y:S01]  /*24e20*/  @P4 STG.E desc[UR16][R226.64], R243 ;  /* 0x000000f3e2004986 */ /* 0x0045e2000c101910 */
[----:B------:R-:W-:Y:S01]  /*24e30*/  ISETP.LT.AND P4, PT, R14, UR4, !P1 ;  /* 0x000000040e007c0c */ /* 0x000fe2000cf81270 */
[C---:B------:R-:W-:Y:S01]  /*24e40*/  VIADD R10, R0.reuse, UR28 ;  /* 0x0000001c000a7c36 */ /* 0x040fe20008000000 */
[----:B------:R-:W-:Y:S01]  /*24e50*/  ULDC UR4, c[0x0][0x228] ;  /* 0x00008a0000047ab9 */ /* 0x000fe20000000800 */
[----:B------:R-:W-:Y:S01]  /*24e60*/  ULDC UR8, c[0x0][0x228] ;  /* 0x00008a0000087ab9 */ /* 0x000fe20000000800 */
[----:B------:R-:W-:Y:S01]  /*24e70*/  ULDC UR10, c[0x0][0x228] ;  /* 0x00008a00000a7ab9 */ /* 0x000fe20000000800 */
[----:B-1----:R-:W-:Y:S01]  /*24e80*/  IMAD.WIDE R2, R0, 0x4, R148 ;  /* 0x0000000400027825 */ /* 0x002fe200078e0294 */
[----:B------:R-:W3:Y:S03]  /*24e90*/  LDL.LU R250, [R1+0x140] ;  /* 0x0001400001fa7983 */ /* 0x000ee60000300800 */
[C---:B--2---:R-:W-:Y:S01]  /*24ea0*/  IMAD.WIDE R226, R10.reuse, 0x4, R224 ;  /* 0x000000040ae27825 */ /* 0x044fe200078e02e0 */
[----:B------:R1:W-:Y:S03]  /*24eb0*/  @P3 STG.E desc[UR16][R2.64], R248 ;  /* 0x000000f802003986 */ /* 0x0003e6000c101910 */
[----:B------:R-:W-:Y:S01]  /*24ec0*/  IMAD.WIDE R244, R10, 0x4, R8 ;  /* 0x000000040af47825 */ /* 0x000fe200078e0208 */
[----:B------:R-:W2:Y:S01]  /*24ed0*/  LDL.LU R243, [R1+0x40] ;  /* 0x0000400001f37983 */ /* 0x000ea20000300800 */
[----:B------:R-:W-:Y:S01]  /*24ee0*/  ISETP.LT.AND P1, PT, R13, UR4, !P1 ;  /* 0x000000040d007c0c */ /* 0x000fe2000cf21270 */
[----:B------:R-:W-:-:S02]  /*24ef0*/  ULDC UR4, c[0x0][0x22c] ;  /* 0x00008b0000047ab9 */ /* 0x000fc40000000800 */
[----:B------:R1:W-:Y:S02]  /*24f00*/  @P5 STG.E desc[UR16][R226.64], R251 ;  /* 0x000000fbe2005986 */ /* 0x0003e4000c101910 */
[C---:B-1----:R-:W-:Y:S02]  /*24f10*/  IMAD.WIDE R2, R10.reuse, 0x4, R150 ;  /* 0x000000040a027825 */ /* 0x042fe400078e0296 */
[----:B------:R1:W-:Y:S02]  /*24f20*/  @P6 STG.E desc[UR16][R244.64], R249 ;  /* 0x000000f9f4006986 */ /* 0x0003e4000c101910 */
[----:B------:R-:W-:Y:S01]  /*24f30*/  VIADD R248, R11, 0x23 ;  /* 0x000000230bf87836 */ /* 0x000fe20000000000 */
[----:B------:R-:W-:Y:S01]  /*24f40*/  IADD3 R0, R10, UR28, RZ ;  /* 0x0000001c0a007c10 */ /* 0x000fe2000fffe0ff */
[----:B------:R-:W2:Y:S04]  /*24f50*/  LDL.LU R251, [R1+0x5e4] ;  /* 0x0005e40001fb7983 */ /* 0x000ea80000300800 */
[----:B-1----:R-:W2:Y:S04]  /*24f60*/  LDL.LU R249, [R1+0x5c4] ;  /* 0x0005c40001f97983 */ /* 0x002ea80000300800 */
[----:B----4-:R1:W-:Y:S01]  /*24f70*/  @P4 STG.E desc[UR16][R2.64], R242 ;  /* 0x000000f202004986 */ /* 0x0103e2000c101910 */
[----:B------:R-:W-:-:S02]  /*24f80*/  ISETP.GE.AND P4, PT, R248, UR4, PT ;  /* 0x00000004f8007c0c */ /* 0x000fc4000bf86270 */
[----:B------:R-:W-:Y:S02]  /*24f90*/  ISETP.LT.AND P3, PT, R12, UR6, !P0 ;  /* 0x000000060c007c0c */ /* 0x000fe4000c761270 */
        /* <DEDUP_REMOVED lines=8> */
[----:B------:R-:W-:-:S02]  /*25020*/  ULDC UR10, c[0x0][0x228] ;  /* 0x00008a00000a7ab9 */ /* 0x000fc40000000800 */
[----:B------:R-:W3:Y:S04]  /*25030*/  LDL.LU R10, [R1+0x340] ;  /* 0x00034000010a7983 */ /* 0x000ee80000300800 */
[----:B------:R-:W2:Y:S01]  /*25040*/  LDL.LU R248, [R1+0x430] ;  /* 0x0004300001f87983 */ /* 0x000ea20000300800 */
[----:B------:R-:W-:-:S04]  /*25050*/  IMAD.WIDE R244, R0, 0x4, R8 ;  /* 0x0000000400f47825 */ /* 0x000fc800078e0208 */
[----:B------:R-:W-:Y:S01]  /*25060*/  IMAD.WIDE R246, R0, 0x4, R150 ;  /* 0x0000000400f67825 */ /* 0x000fe200078e0296 */
[----:B--2---:R1:W-:Y:S04]  /*25070*/  @P1 STG.E desc[UR16][R2.64], R248 ;  /* 0x000000f802001986 */ /* 0x0043e8000c101910 */
[----:B---3--:R2:W-:Y:S01]  /*25080*/  @P3 STG.E desc[UR16][R226.64], R10 ;  /* 0x0000000ae2003986 */ /* 0x0085e2000c101910 */
        /* <DEDUP_REMOVED lines=81> */
[----:B------:R-:W4:Y:S01]  /*255a0*/  LDL.LU R248, [R1+0x5ec] ;  /* 0x0005ec0001f87983 */ /* 0x000f220000300800 */
[----:B------:R-:W-:Y:S01]  /*255b0*/  ULDC UR8, c[0x0][0x228] ;  /* 0x00008a0000087ab9 */ /* 0x000fe20000000800 */
[----:B------:R-:W-:-:S02]  /*255c0*/  ULDC UR10, c[0x0][0x228] ;  /* 0x00008a00000a7ab9 */ /* 0x000fc40000000800 */
[----:B---3--:R-:W-:Y:S04]  /*255d0*/  @P4 STG.E desc[UR16][R2.64], R10 ;  /* 0x0000000a02004986 */ /* 0x008fe8000c101910 */
[----:B------:R-:W-:Y:S04]  /*255e0*/  @P5 STG.E desc[UR16][R226.64], R251 ;  /* 0x000000fbe2005986 */ /* 0x000fe8000c101910 */
[----:B------:R1:W-:Y:S04]  /*255f0*/  @P1 STG.E desc[UR16][R244.64], R250 ;  /* 0x000000faf4001986 */ /* 0x0003e8000c101910 */
[----:B------:R3:W-:Y:S04]  /*25600*/  @P6 STG.E desc[UR16][R246.64], R243 ;  /* 0x000000f3f6006986 */ /* 0x0007e8000c101910 */
[----:B-1----:R-:W4:Y:S04]  /*25610*/  LDL.LU R250, [R1+0x5cc] ;  /* 0x0005cc0001fa7983 */ /* 0x002f280000300800 */
[----:B---3--:R-:W3:Y:S04]  /*25620*/  LDL.LU R247, [R1+0x248] ;  /* 0x0002480001f77983 */ /* 0x008ee80000300800 */
[----:B------:R-:W3:Y:S01]  /*25630*/  LDL.LU R243, [R1+0x5dc] ;  /* 0x0005dc0001f37983 */ /* 0x000ee20000300800 */
        /* <DEDUP_REMOVED lines=11> */
[----:B--2---:R1:W-:Y:S01]  /*256f0*/  @P1 STG.E desc[UR16][R226.64], R249 ;  /* 0x000000f9e2001986 */ /* 0x0043e2000c101910 */
[----:B------:R-:W-:Y:S01]  /*25700*/  ISETP.GE.AND P1, PT, R244, UR4, PT ;  /* 0x00000004f4007c0c */ /* 0x000fe2000bf26270 */
[----:B------:R-:W-:Y:S01]  /*25710*/  VIADD R10, R0, UR28 ;  /* 0x0000001c000a7c36 */ /* 0x000fe20008000000 */
[----:B------:R-:W-:Y:S01]  /*25720*/  ULDC UR4, c[0x0][0x228] ;  /* 0x00008a0000047ab9 */ /* 0x000fe20000000800 */
[----:B----4-:R2:W-:Y:S01]  /*25730*/  @P4 STG.E desc[UR16][R2.64], R242 ;  /* 0x000000f202004986 */ /* 0x0105e2000c101910 */
[----:B------:R-:W-:Y:S01]  /*25740*/  ISETP.LT.AND P4, PT, R14, UR4, !P2 ;  /* 0x000000040e007c0c */ /* 0x000fe2000d781270 */
[----:B------:R-:W-:Y:S01]  /*25750*/  IMAD.WIDE R244, R10, 0x4, R8 ;  /* 0x000000040af47825 */ /* 0x000fe200078e0208 */
[----:B------:R-:W-:Y:S01]  /*25760*/  ULDC UR4, c[0x0][0x228] ;  /* 0x00008a0000047ab9 */ /* 0x000fe20000000800 */
[----:B------:R-:W-:Y:S01]  /*25770*/  ULDC UR8, c[0x0][0x228] ;  /* 0x00008a0000087ab9 */ /* 0x000fe20000000800 */
[----:B------:R-:W-:Y:S01]  /*25780*/  ULDC UR10, c[0x0][0x228] ;  /* 0x00008a00000a7ab9 */ /* 0x000fe20000000800 */
[----:B-1----:R-:W-:-:S04]  /*25790*/  IMAD.WIDE R226, R0, 0x4, R148 ;  /* 0x0000000400e27825 */ /* 0x002fc800078e0294 */
[C---:B--2---:R-:W-:Y:S01]  /*257a0*/  IMAD.WIDE R2, R10.reuse, 0x4, R224 ;  /* 0x000000040a027825 */ /* 0x044fe200078e02e0 */
[----:B------:R-:W2:Y:S01]  /*257b0*/  LDL.LU R242, [R1+0x43c] ;  /* 0x00043c0001f27983 */ /* 0x000ea20000300800 */
[----:B------:R-:W-:-:S03]  /*257c0*/  IADD3 R0, R10, UR28, RZ ;  /* 0x0000001c0a007c10 */ /* 0x000fc6000fffe0ff */
[----:B------:R-:W4:Y:S04]  /*257d0*/  LDL.LU R251, [R1+0x14c] ;  /* 0x00014c0001fb7983 */ /* 0x000f280000300800 */
[----:B------:R-:W4:Y:S04]  /*257e0*/  LDL.LU R249, [R1+0x4c] ;  /* 0x00004c0001f97983 */ /* 0x000f280000300800 */
[----:B---3--:R-:W-:Y:S04]  /*257f0*/  @P3 STG.E desc[UR16][R226.64], R247 ;  /* 0x000000f7e2003986 */ /* 0x008fe8000c101910 */
[----:B------:R1:W-:Y:S04]  /*25800*/  @P5 STG.E desc[UR16][R2.64], R248 ;  /* 0x000000f802005986 */ /* 0x0003e8000c101910 */
[----:B------:R-:W-:Y:S01]  /*25810*/  @P6 STG.E desc[UR16][R244.64], R250 ;  /* 0x000000faf4006986 */ /* 0x000fe2000c101910 */
[----:B-1----:R-:W-:-:S05]  /*25820*/  IMAD.WIDE R2, R10, 0x4, R150 ;  /* 0x000000040a027825 */ /* 0x002fca00078e0296 */
[----:B------:R1:W-:Y:S04]  /*25830*/  @P4 STG.E desc[UR16][R2.64], R243 ;  /* 0x000000f302004986 */ /* 0x0003e8000c101910 */
[----:B-1----:R-:W3:Y:S01]  /*25840*/  LDL.LU R243, [R1+0x24c] ;  /* 0x00024c0001f37983 */ /* 0x002ee20000300800 */
[----:B------:R-:W-:-:S03]  /*25850*/  IMAD.WIDE R2, R10, 0x4, R148 ;  /* 0x000000040a027825 */ /* 0x000fc600078e0294 */
[----:B------:R-:W3:Y:S04]  /*25860*/  LDL.LU R250, [R1+0x600] ;  /* 0x0006000001fa7983 */ /* 0x000ee80000300800 */
        /* <DEDUP_REMOVED lines=18> */
[----:B----4-:R1:W-:Y:S01]  /*25990*/  @P3 STG.E desc[UR16][R226.64], R10 ;  /* 0x0000000ae2003986 */ /* 0x0103e2000c101910 */
[----:B------:R-:W-:Y:S01]  /*259a0*/  ISETP.LT.AND P3, PT, R13, UR4, !P0 ;  /* 0x000000040d007c0c */ /* 0x000fe2000c761270 */
[----:B------:R-:W-:Y:S02]  /*259b0*/  ULDC UR4, c[0x0][0x22c] ;  /* 0x00008b0000047ab9 */ /* 0x000fe40000000800 */
[----:B------:R4:W-:Y:S01]  /*259c0*/  @P5 STG.E desc[UR16][R244.64], R251 ;  /* 0x000000fbf4005986 */ /* 0x0009e2000c101910 */
[----:B------:R-:W-:Y:S01]  /*259d0*/  ISETP.GE.AND P2, PT, R2, UR4, PT ;  /* 0x0000000402007c0c */ /* 0x000fe2000bf46270 */
[C---:B------:R-:W-:Y:S01]  /*259e0*/  IMAD.WIDE R2, R0.reuse, 0x4, R148 ;  /* 0x0000000400027825 */ /* 0x040fe200078e0294 */
[----:B-1----:R-:W-:Y:S01]  /*259f0*/  IADD3 R10, R0, UR28, RZ ;  /* 0x0000001c000a7c10 */ /* 0x002fe2000fffe0ff */
[----:B------:R1:W-:Y:S04]  /*25a00*/  @P6 STG.E desc[UR16][R246.64], R249 ;  /* 0x000000f9f6006986 */ /* 0x0003e8000c101910 */
[----:B----4-:R-:W4:Y:S01]  /*25a10*/  LDL.LU R251, [R1+0x440] ;  /* 0x0004400001fb7983 */ /* 0x010f220000300800 */
[----:B------:R-:W-:-:S02]  /*25a20*/  ISETP.LT.AND P0, PT, R12, UR6, !P1 ;  /* 0x000000060c007c0c */ /* 0x000fc4000cf01270 */
[----:B------:R-:W-:Y:S01]  /*25a30*/  ISETP.LT.AND P5, PT, R15, UR8, !P1 ;  /* 0x000000080f007c0c */ /* 0x000fe2000cfa1270 */
[----:B------:R-:W-:Y:S01]  /*25a40*/  VIADD R248, R11, 0x2b ;  /* 0x0000002b0bf87836 */ /* 0x000fe20000000000 */
[----:B------:R-:W-:Y:S01]  /*25a50*/  ISETP.LT.AND P6, PT, R14, UR10, !P1 ;  /* 0x0000000a0e007c0c */ /* 0x000fe2000cfc1270 */
[C---:B------:R-:W-:Y:S01]  /*25a60*/  IMAD.WIDE R226, R10.reuse, 0x4, R224 ;  /* 0x000000040ae27825 */ /* 0x040fe200078e02e0 */
[----:B---3--:R3:W-:Y:S01]  /*25a70*/  @P3 STG.E desc[UR16][R2.64], R243 ;  /* 0x000000f302003986 */ /* 0x0087e2000c101910 */
[----:B------:R-:W-:Y:S01]  /*25a80*/  ULDC UR4, c[0x0][0x22c] ;  /* 0x00008b0000047ab9 */ /* 0x000fe20000000800 */
[----:B------:R-:W-:Y:S02]  /*25a90*/  ULDC UR6, c[0x0][0x228] ;  /* 0x00008a0000067ab9 */ /* 0x000fe40000000800 */
[----:B-1----:R-:W4:Y:S01]  /*25aa0*/  LDL.LU R249, [R1+0x350] ;  /* 0x0003500001f97983 */ /* 0x002f220000300800 */
[C---:B------:R-:W-:Y:S01]  /*25ab0*/  IMAD.WIDE R244, R10.reuse, 0x4, R8 ;  /* 0x000000040af47825 */ /* 0x040fe200078e0208 */
[----:B------:R-:W-:Y:S01]  /*25ac0*/  ULDC UR8, c[0x0][0x228] ;  /* 0x00008a0000087ab9 */ /* 0x000fe20000000800 */
[----:B------:R-:W-:Y:S01]  /*25ad0*/  ULDC UR10, c[0x0][0x228] ;  /* 0x00008a00000a7ab9 */ /* 0x000fe20000000800 */
[----:B------:R-:W2:Y:S01]  /*25ae0*/  LDL.LU R0, [R1+0x610] ;  /* 0x0006100001007983 */ /* 0x000ea20000300800 */
[----:B------:R-:W-:-:S03]  /*25af0*/  IMAD.WIDE R246, R10, 0x4, R150 ;  /* 0x000000040af67825 */ /* 0x000fc600078e0296 */
[----:B---3--:R-:W3:Y:S01]  /*25b00*/  LDL.LU R243, [R1+0x250] ;  /* 0x0002500001f37983 */ /* 0x008ee20000300800 */
[----:B------:R-:W-:Y:S01]  /*25b10*/  ISETP.GE.AND P3, PT, R248, UR4, PT ;  /* 0x00000004f8007c0c */ /* 0x000fe2000bf66270 */
[----:B------:R-:W-:Y:S02]  /*25b20*/  ULDC UR4, c[0x0][0x228] ;  /* 0x00008a0000047ab9 */ /* 0x000fe40000000800 */
[----:B------:R-:W3:Y:S01]  /*25b30*/  LDL.LU R248, [R1+0x150] ;  /* 0x0001500001f87983 */ /* 0x000ee20000300800 */
[----:B------:R-:W-:Y:S01]  /*25b40*/  ISETP.LT.AND P1, PT, R13, UR4, !P1 ;  /* 0x000000040d007c0c */ /* 0x000fe2000cf21270 */
[----:B------:R-:W-:Y:S01]  /*25b50*/  ULDC UR4, c[0x0][0x228] ;  /* 0x00008a0000047ab9 */ /* 0x000fe20000000800 */
[----:B------:R-:W-:Y:S01]  /*25b60*/  IMAD.WIDE R2, R10, 0x4, R148 ;  /* 0x000000040a027825 */ /* 0x000fe200078e0294 */
[----:B--2---:R-:W-:Y:S04]  /*25b70*/  @P0 STG.E desc[UR16][R226.64], R0 ;  /* 0x00000000e2000986 */ /* 0x004fe8000c101910 */
[----:B------:R1:W-:Y:S04]  /*25b80*/  @P5 STG.E desc[UR16][R244.64], R250 ;  /* 0x000000faf4005986 */ /* 0x0003e8000c101910 */
[----:B------:R2:W-:Y:S04]  /*25b90*/  @P6 STG.E desc[UR16][R246.64], R242 ;  /* 0x000000f2f6006986 */ /* 0x0005e8000c101910 */
[----:B-1----:R-:W3:Y:S04]  /*25ba0*/  LDL.LU R250, [R1+0x50] ;  /* 0x0000500001fa7983 */ /* 0x002ee80000300800 */
[----:B--2---:R-:W2:Y:S01]  /*25bb0*/  LDL.LU R242, [R1+0x614] ;  /* 0x0006140001f27983 */ /* 0x004ea20000300800 */
[----:B------:R-:W-:-:S02]  /*25bc0*/  ISETP.LT.AND P0, PT, R12, UR4, !P4 ;  /* 0x000000040c007c0c */ /* 0x000fc4000e701270 */
[----:B------:R-:W-:Y:S01]  /*25bd0*/  IADD3 R0, R10, UR28, RZ ;  /* 0x0000001c0a007c10 */ /* 0x000fe2000fffe0ff */
[----:B------:R-:W-:Y:S01]  /*25be0*/  VIADD R244, R11, 0x2c ;  /* 0x0000002c0bf47836 */ /* 0x000fe20000000000 */
[----:B------:R-:W-:Y:S01]  /*25bf0*/  ULDC UR4, c[0x0][0x228] ;  /* 0x00008a0000047ab9 */ /* 0x000fe20000000800 */
[----:B------:R-:W-:Y:S01]  /*25c00*/  ISETP.LT.AND P6, PT, R15, UR6, !P4 ;  /* 0x000000060f007c0c */ /* 0x000fe2000e7c1270 */
[----:B----4-:R1:W-:Y:S01]  /*25c10*/  @P1 STG.E desc[UR16][R2.64], R251 ;  /* 0x000000fb02001986 */ /* 0x0103e2000c101910 */
        /* <DEDUP_REMOVED lines=15> */
[----:B---3--:R1:W-:Y:S03]  /*25d10*/  @P6 STG.E desc[UR16][R2.64], R243 ;  /* 0x000000f302006986 */ /* 0x0083e6000c101910 */
[----:B----4-:R-:W-:Y:S01]  /*25d20*/  IMAD.WIDE R226, R0, 0x4, R150 ;  /* 0x0000000400e27825 */ /* 0x010fe200078e0296 */
        /* <DEDUP_REMOVED lines=195> */
[----:B------:R-:W2:Y:S01]  /*26960*/  LDL.LU R249, [R1+0x454] ;  /* 0x0004540001f97983 */ /* 0x000ea20000300800 */
[----:B------:R-:W-:Y:S01]  /*26970*/  IMAD.WIDE R246, R2, 0x4, R8 ;  /* 0x0000000402f67825 */ /* 0x000fe200078e0208 */
[----:B------:R-:W-:Y:S02]  /*26980*/  ULDC UR10, c[0x0][0x228] ;  /* 0x00008a00000a7ab9 */ /* 0x000fe40000000800 */
[----:B------:R-:W4:Y:S04]  /*26990*/  LDL.LU R248, [R1+0x364] ;  /* 0x0003640001f87983 */ /* 0x000f280000300800 */
[----:B------:R-:W4:Y:S04]  /*269a0*/  LDL.LU R251, [R1+0x264] ;  /* 0x0002640001fb7983 */ /* 0x000f280000300800 */
[----:B-1----:R-:W4:Y:S01]  /*269b0*/  LDL.LU R243, [R1+0x164] ;  /* 0x0001640001f37983 */ /* 0x002f220000300800 */
[----:B------:R-:W-:Y:S01]  /*269c0*/  ISETP.LT.AND P4, PT, R14, UR4, !P2 ;  /* 0x000000040e007c0c */ /* 0x000fe2000d781270 */
[----:B------:R-:W-:Y:S01]  /*269d0*/  IMAD.WIDE R226, R2, 0x4, R224 ;  /* 0x0000000402e27825 */ /* 0x000fe200078e02e0 */
[----:B------:R-:W-:-:S02]  /*269e0*/  ULDC UR4, c[0x0][0x228] ;  /* 0x00008a0000047ab9 */ /* 0x000fc40000000800 */
[----:B------:R-:W-:Y:S01]  /*269f0*/  ISETP.LT.AND P2, PT, R13, UR4, !P2 ;  /* 0x000000040d007c0c */ /* 0x000fe2000d741270 */
[----:B------:R-:W-:Y:S01]  /*26a00*/  ULDC UR4, c[0x0][0x22c] ;  /* 0x00008b0000047ab9 */ /* 0x000fe20000000800 */
[----:B------:R-:W-:Y:S01]  /*26a10*/  IADD3 R0, R2, UR28, RZ ;  /* 0x0000001c02007c10 */ /* 0x000fe2000fffe0ff */
[----:B---3--:R-:W-:Y:S01]  /*26a20*/  @P3 STG.E desc[UR16][R244.64], R3 ;  /* 0x00000003f4003986 */ /* 0x008fe2000c101910 */
[----:B------:R-:W-:Y:S01]  /*26a30*/  ISETP.LT.AND P3, PT, R12, UR6, !P0 ;  /* 0x000000060c007c0c */ /* 0x000fe2000c761270 */
[----:B------:R-:W-:Y:S02]  /*26a40*/  ULDC UR6, c[0x0][0x228] ;  /* 0x00008a0000067ab9 */ /* 0x000fe40000000800 */
[----:B------:R1:W-:Y:S01]  /*26a50*/  @P5 STG.E desc[UR16][R226.64], R10 ;  /* 0x0000000ae2005986 */ /* 0x0003e2000c101910 */
[----:B------:R-:W-:Y:S01]  /*26a60*/  ISETP.LT.AND P5, PT, R15, UR8, !P0 ;  /* 0x000000080f007c0c */ /* 0x000fe2000c7a1270 */
[----:B------:R-:W-:Y:S02]  /*26a70*/  ULDC UR8, c[0x0][0x228] ;  /* 0x00008a0000087ab9 */ /* 0x000fe40000000800 */
        /* <DEDUP_REMOVED lines=46> */
[----:B-1----:R-:W2:Y:S04]  /*26d60*/  LDL.LU R250, [R1+0x68] ;  /* 0x0000680001fa7983 */ /* 0x002ea80000300800 */
[----:B----4-:R1:W-:Y:S04]  /*26d70*/  @P6 STG.E desc[UR16][R246.64], R249 ;  /* 0x000000f9f6006986 */ /* 0x0103e8000c101910 */
[----:B-1----:R-:W4:Y:S01]  /*26d80*/  LDL.LU R249, [R1+0x62c] ;  /* 0x00062c0001f97983 */ /* 0x002f220000300800 */
[----:B------:R-:W-:Y:S01]  /*26d90*/  ISETP.LT.AND P1, PT, R13, UR4, !P1 ;  /* 0x000000040d007c0c */ /* 0x000fe2000cf21270 */
[----:B------:R-:W-:-:S02]  /*26da0*/  ULDC UR4, c[0x0][0x228] ;  /* 0x00008a0000047ab9 */ /* 0x000fc40000000800 */
[----:B------:R-:W-:Y:S01]  /*26db0*/  ISETP.LT.AND P0, PT, R12, UR4, !P4 ;  /* 0x000000040c007c0c */ /* 0x000fe2000e701270 */
[----:B------:R-:W-:Y:S01]  /*26dc0*/  ULDC UR4, c[0x0][0x228] ;  /* 0x00008a0000047ab9 */ /* 0x000fe20000000800 */
[C---:B------:R-:W-:Y:S02]  /*26dd0*/  IADD3 R0, R10.reuse, UR28, RZ ;  /* 0x0000001c0a007c10 */ /* 0x040fe4000fffe0ff */
[----:B------:R-:W-:Y:S01]  /*26de0*/  ISETP.LT.AND P6, PT, R15, UR6, !P4 ;  /* 0x000000060f007c0c */ /* 0x000fe2000e7c1270 */
[----:B------:R-:W-:Y:S01]  /*26df0*/  IMAD.WIDE R2, R10, 0x4, R148 ;  /* 0x000000040a027825 */ /* 0x000fe200078e0294 */
[----:B------:R-:W-:Y:S01]  /*26e00*/  ISETP.LT.AND P5, PT, R14, UR4, !P4 ;  /* 0x000000040e007c0c */ /* 0x000fe2000e7a1270 */
[----:B------:R-:W-:Y:S01]  /*26e10*/  ULDC UR4, c[0x0][0x22c] ;  /* 0x00008b0000047ab9 */ /* 0x000fe20000000800 */
[----:B------:R-:W-:Y:S01]  /*26e20*/  ISETP.LT.AND P4, PT, R13, UR8, !P4 ;  /* 0x000000080d007c0c */ /* 0x000fe2000e781270 */
[----:B------:R-:W-:Y:S01]  /*26e30*/  IMAD.WIDE R226, R0, 0x4, R224 ;  /* 0x0000000400e27825 */ /* 0x000fe200078e02e0 */
[----:B------:R1:W-:Y:S01]  /*26e40*/  @P1 STG.E desc[UR16][R2.64], R251 ;  /* 0x000000fb02001986 */ /* 0x0003e2000c101910 */
[----:B------:R-:W-:Y:S01]  /*26e50*/  ULDC UR6, c[0x0][0x228] ;  /* 0x00008a0000067ab9 */ /* 0x000fe20000000800 */
[----:B------:R-:W-:Y:S01]  /*26e60*/  ULDC UR8, c[0x0][0x228] ;  /* 0x00008a0000087ab9 */ /* 0x000fe20000000800 */
[----:B------:R-:W-:Y:S01]  /*26e70*/  VIADD R244, R11, 0x38 ;  /* 0x000000380bf47836 */ /* 0x000fe20000000000 */
[----:B------:R1:W-:Y:S04]  /*26e80*/  @P0 STG.E desc[UR16][R226.64], R243 ;  /* 0x000000f3e2000986 */ /* 0x0003e8000c101910 */
[----:B------:R-:W-:Y:S01]  /*26e90*/  ISETP.GE.AND P1, PT, R244, UR4, PT ;  /* 0x00000004f4007c0c */ /* 0x000fe2000bf26270 */
[C---:B------:R-:W-:Y:S01]  /*26ea0*/  IMAD.WIDE R244, R0.reuse, 0x4, R148 ;  /* 0x0000000400f47825 */ /* 0x040fe200078e0294 */
[----:B------:R-:W-:Y:S01]  /*26eb0*/  ULDC UR4, c[0x0][0x228] ;  /* 0x00008a0000047ab9 */ /* 0x000fe20000000800 */
[----:B-1----:R-:W4:Y:S02]  /*26ec0*/  LDL.LU R251, [R1+0x64c] ;  /* 0x00064c0001fb7983 */ /* 0x002f240000300800 */
[----:B------:R-:W-:Y:S01]  /*26ed0*/  IMAD.WIDE R2, R0, 0x4, R8 ;  /* 0x0000000400027825 */ /* 0x000fe200078e0208 */
[----:B------:R-:W-:Y:S01]  /*26ee0*/  ISETP.LT.AND P0, PT, R12, UR4, !P2 ;  /* 0x000000040c007c0c */ /* 0x000fe2000d701270 */
[----:B------:R-:W-:Y:S01]  /*26ef0*/  ULDC UR4, c[0x0][0x228] ;  /* 0x00008a0000047ab9 */ /* 0x000fe20000000800 */
[----:B------:R-:W4:Y:S01]  /*26f00*/  LDL.LU R243, [R1+0x63c] ;  /* 0x00063c0001f37983 */ /* 0x000f220000300800 */
[----:B------:R-:W-:-:S04]  /*26f10*/  IMAD.WIDE R226, R0, 0x4, R150 ;  /* 0x0000000400e27825 */ /* 0x000fc800078e0296 */
[----:B------:R-:W-:Y:S01]  /*26f20*/  VIADD R10, R11, 0x39 ;  /* 0x000000390b0a7836 */ /* 0x000fe20000000000 */
[----:B---3--:R1:W-:Y:S04]  /*26f30*/  @P6 STG.E desc[UR16][R2.64], R242 ;  /* 0x000000f202006986 */ /* 0x0083e8000c101910 */
[----:B------:R-:W-:Y:S04]  /*26f40*/  @P5 STG.E desc[UR16][R226.64], R248 ;  /* 0x000000f8e2005986 */ /* 0x000fe8000c101910 */
[----:B-1----:R-:W3:Y:S04]  /*26f50*/  LDL.LU R242, [R1+0x36c] ;  /* 0x00036c0001f27983 */ /* 0x002ee80000300800 */
[----:B--2---:R1:W-:Y:S01]  /*26f60*/  @P4 STG.E desc[UR16][R244.64], R250 ;  /* 0x000000faf4004986 */ /* 0x0043e2000c101910 */
[----:B------:R-:W-:Y:S01]  /*26f70*/  ISETP.LT.AND P4, PT, R15, UR4, !P2 ;  /* 0x000000040f007c0c */ /* 0x000fe2000d781270 */
[----:B------:R-:W-:Y:S01]  /*26f80*/  ULDC UR4, c[0x0][0x22c] ;  /* 0x00008b0000047ab9 */ /* 0x000fe20000000800 */
[----:B-1----:R-:W-:Y:S01]  /*26f90*/  VIADD R244, R0, UR28 ;  /* 0x0000001c00f47c36 */ /* 0x002fe20008000000 */
[----:B------:R-:W2:Y:S03]  /*26fa0*/  LDL.LU R250, [R1+0x26c] ;  /* 0x00026c0001fa7983 */ /* 0x000ea60000300800 */
[----:B------:R-:W-:-:S05]  /*26fb0*/  IMAD.WIDE R2, R244, 0x4, R224 ;  /* 0x00000004f4027825 */ /* 0x000fca00078e02e0 */
[----:B----4-:R1:W-:Y:S01]  /*26fc0*/  @P0 STG.E desc[UR16][R2.64], R249 ;  /* 0x000000f902000986 */ /* 0x0103e2000c101910 */
[----:B------:R-:W-:Y:S02]  /*26fd0*/  ISETP.GE.AND P0, PT, R10, UR4, PT ;  /* 0x000000040a007c0c */ /* 0x000fe4000bf06270 */
[----:B------:R-:W-:Y:S02]  /*26fe0*/  ISETP.LT.AND P5, PT, R14, UR6, !P2 ;  /* 0x000000060e007c0c */ /* 0x000fe4000d7a1270 */
[----:B------:R-:W-:Y:S01]  /*26ff0*/  ISETP.LT.AND P6, PT, R12, UR10, !P3 ;  /* 0x0000000a0c007c0c */ /* 0x000fe2000dfc1270 */
[C---:B------:R-:W-:Y:S01]  /*27000*/  IMAD.WIDE R226, R244.reuse, 0x4, R150 ;  /* 0x00000004f4e27825 */ /* 0x040fe200078e0296 */
[----:B-1----:R-:W4:Y:S01]  /*27010*/  LDL.LU R249, [R1+0x16c] ;  /* 0x00016c0001f97983 */ /* 0x002f220000300800 */
[----:B------:R-:W-:Y:S02]  /*27020*/  ISETP.LT.AND P2, PT, R13, UR8, !P2 ;  /* 0x000000080d007c0c */ /* 0x000fe4000d741270 */
[C---:B------:R-:W-:Y:S01]  /*27030*/  IADD3 R0, R244.reuse, UR28, RZ ;  /* 0x0000001cf4007c10 */ /* 0x040fe2000fffe0ff */
[----:B------:R-:W3:Y:S01]  /*27040*/  LDL.LU R10, [R1+0x45c] ;  /* 0x00045c00010a7983 */ /* 0x000ee20000300800 */
[C---:B------:R-:W-:Y:S01]  /*27050*/  IMAD.WIDE R2, R244.reuse, 0x4, R8 ;  /* 0x00000004f4027825 */ /* 0x040fe200078e0208 */
[----:B------:R-:W-:Y:S01]  /*27060*/  ULDC UR4, c[0x0][0x228] ;  /* 0x00008a0000047ab9 */ /* 0x000fe20000000800 */
[----:B------:R-:W-:Y:S01]  /*27070*/  ULDC UR6, c[0x0][0x228] ;  /* 0x00008a0000067ab9 */ /* 0x000fe20000000800 */
[----:B------:R-:W4:Y:S01]  /*27080*/  LDL.LU R248, [R1+0x6c] ;  /* 0x00006c0001f87983 */ /* 0x000f220000300800 */
[----:B------:R-:W-:Y:S01]  /*27090*/  IMAD.WIDE R244, R244, 0x4, R148 ;  /* 0x00000004f4f47825 */ /* 0x000fe200078e0294 */
[----:B------:R-:W-:Y:S01]  /*270a0*/  ULDC UR8, c[0x0][0x228] ;  /* 0x00008a0000087ab9 */ /* 0x000fe20000000800 */
[----:B------:R-:W-:-:S02]  /*270b0*/  ULDC UR10, c[0x0][0x228] ;  /* 0x00008a00000a7ab9 */ /* 0x000fc40000000800 */
[----:B------:R-:W-:Y:S01]  /*270c0*/  IMAD.WIDE R246, R0, 0x4, R224 ;  /* 0x0000000400f67825 */ /* 0x000fe200078e02e0 */
[----:B------:R1:W-:Y:S04]  /*270d0*/  @P4 STG.E desc[UR16][R2.64], R251 ;  /* 0x000000fb02004986 */ /* 0x0003e8000c101910 */
[----:B------:R1:W-:Y:S04]  /*270e0*/  @P5 STG.E desc[UR16][R226.64], R243 ;  /* 0x000000f3e2005986 */ /* 0x0003e8000c101910 */
[----:B-1----:R-:W4:Y:S04]  /*270f0*/  LDL.LU R251, [R1+0x670] ;  /* 0x0006700001fb7983 */ /* 0x002f280000300800 */
[----:B------:R-:W4:Y:S04]  /*27100*/  LDL.LU R243, [R1+0x650] ;  /* 0x0006500001f37983 */ /* 0x000f280000300800 */
[----:B---3--:R-:W-:Y:S04]  /*27110*/  @P2 STG.E desc[UR16][R244.64], R10 ;  /* 0x0000000af4002986 */ /* 0x008fe8000c101910 */
[----:B------:R1:W-:Y:S04]  /*27120*/  @P6 STG.E desc[UR16][R246.64], R242 ;  /* 0x000000f2f6006986 */ /* 0x0003e8000c101910 */
[----:B-1----:R-:W3:Y:S01]  /*27130*/  LDL.LU R242, [R1+0x660] ;  /* 0x0006600001f27983 */ /* 0x002ee20000300800 */
        /* <DEDUP_REMOVED lines=10> */
[----:B--2---:R1:W-:Y:S01]  /*271e0*/  @P2 STG.E desc[UR16][R2.64], R250 ;  /* 0x000000fa02002986 */ /* 0x0043e2000c101910 */
[----:B------:R-:W-:Y:S01]  /*271f0*/  ISETP.GE.AND P2, PT, R244, UR4, PT ;  /* 0x00000004f4007c0c */ /* 0x000fe2000bf46270 */
[----:B------:R-:W-:Y:S01]  /*27200*/  ULDC UR4, c[0x0][0x228] ;  /* 0x00008a0000047ab9 */ /* 0x000fe20000000800 */
[----:B------:R-:W-:Y:S01]  /*27210*/  ISETP.LT.AND P6, PT, R15, UR10, !P1 ;  /* 0x0000000a0f007c0c */ /* 0x000fe2000cfc1270 */
[----:B----4-:R2:W-:Y:S01]  /*27220*/  @P4 STG.E desc[UR16][R226.64], R249 ;  /* 0x000000f9e2004986 */ /* 0x0105e2000c101910 */
[----:B------:R-:W-:Y:S01]  /*27230*/  ISETP.LT.AND P4, PT, R14, UR4, !P1 ;  /* 0x000000040e007c0c */ /* 0x000fe2000cf81270 */
[C---:B------:R-:W-:Y:S01]  /*27240*/  VIADD R10, R0.reuse, UR28 ;  /* 0x0000001c000a7c36 */ /* 0x040fe20008000000 */
[----:B------:R-:W-:Y:S01]  /*27250*/  ULDC UR4, c[0x0][0x228] ;  /* 0x00008a0000047ab9 */ /* 0x000fe20000000800 */
[----:B------:R-:W-:Y:S01]  /*27260*/  ULDC UR8, c[0x0][0x228] ;  /* 0x00008a0000087ab9 */ /* 0x000fe20000000800 */
[----:B------:R-:W-:Y:S01]  /*27270*/  ULDC UR10, c[0x0][0x228] ;  /* 0x00008a00000a7ab9 */ /* 0x000fe20000000800 */
[----:B-1----:R-:W-:Y:S01]  /*27280*/  IMAD.WIDE R2, R0, 0x4, R148 ;  /* 0x0000000400027825 */ /* 0x002fe200078e0294 */
[----:B------:R-:W4:Y:S03]  /*27290*/  LDL.LU R250, [R1+0x270] ;  /* 0x0002700001fa7983 */ /* 0x000f260000300800 */
[C---:B--2---:R-:W-:Y:S01]  /*272a0*/  IMAD.WIDE R226, R10.reuse, 0x4, R224 ;  /* 0x000000040ae27825 */ /* 0x044fe200078e02e0 */
[----:B------:R1:W-:Y:S03]  /*272b0*/  @P3 STG.E desc[UR16][R2.64], R248 ;  /* 0x000000f802003986 */ /* 0x0003e6000c101910 */
[----:B------:R-:W-:Y:S01]  /*272c0*/  IMAD.WIDE R244, R10, 0x4, R8 ;  /* 0x000000040af47825 */ /* 0x000fe200078e0208 */
[----:B------:R2:W-:Y:S01]  /*272d0*/  @P5 STG.E desc[UR16][R226.64], R251 ;  /* 0x000000fbe2005986 */ /* 0x0005e2000c101910 */
[----:B------:R-:W-:Y:S01]  /*272e0*/  ISETP.LT.AND P1, PT, R13, UR4, !P1 ;  /* 0x000000040d007c0c */ /* 0x000fe2000cf21270 */
[----:B------:R-:W-:-:S02]  /*272f0*/  ULDC UR4, c[0x0][0x22c] ;  /* 0x00008b0000047ab9 */ /* 0x000fc40000000800 */
[----:B------:R-:W-:Y:S01]  /*27300*/  @P6 STG.E desc[UR16][R244.64], R243 ;  /* 0x000000f3f4006986 */ /* 0x000fe2000c101910 */
[----:B-1----:R-:W-:-:S03]  /*27310*/  IMAD.WIDE R2, R10, 0x4, R150 ;  /* 0x000000040a027825 */ /* 0x002fc600078e0296 */
[----:B------:R-:W4:Y:S01]  /*27320*/  LDL.LU R249, [R1+0x170] ;  /* 0x0001700001f97983 */ /* 0x000f220000300800 */
[----:B------:R-:W-:Y:S01]  /*27330*/  VIADD R248, R11, 0x3b ;  /* 0x0000003b0bf87836 */ /* 0x000fe20000000000 */
[----:B------:R-:W-:Y:S02]  /*27340*/  IADD3 R0, R10, UR28, RZ ;  /* 0x0000001c0a007c10 */ /* 0x000fe4000fffe0ff */
[----:B---3--:R1:W-:Y:S02]  /*27350*/  @P4 STG.E desc[UR16][R2.64], R242 ;  /* 0x000000f202004986 */ /* 0x0083e4000c101910 */
[----:B------:R-:W-:Y:S02]  /*27360*/  ISETP.GE.AND P4, PT, R248, UR4, PT ;  /* 0x00000004f8007c0c */ /* 0x000fe4000bf86270 */
[----:B------:R-:W-:Y:S02]  /*27370*/  ISETP.LT.AND P3, PT, R12, UR6, !P0 ;  /* 0x000000060c007c0c */ /* 0x000fe4000c761270 */
[----:B------:R-:W-:-:S02]  /*27380*/  ISETP.LT.AND P5, PT, R15, UR8, !P0 ;  /* 0x000000080f007c0c */ /* 0x000fc4000c7a1270 */
[----:B------:R-:W-:Y:S01]  /*27390*/  ISETP.LT.AND P6, PT, R14, UR10, !P0 ;  /* 0x0000000a0e007c0c */ /* 0x000fe2000c7c1270 */
[----:B--2---:R-:W-:Y:S01]  /*273a0*/  IMAD.WIDE R226, R0, 0x4, R224 ;  /* 0x0000000400e27825 */ /* 0x004fe200078e02e0 */
[----:B------:R-:W-:Y:S01]  /*273b0*/  ULDC UR4, c[0x0][0x228] ;  /* 0x00008a0000047ab9 */ /* 0x000fe20000000800 */
[----:B------:R-:W-:Y:S01]  /*273c0*/  ULDC UR6, c[0x0][0x228] ;  /* 0x00008a0000067ab9 */ /* 0x000fe20000000800 */
[----:B------:R-:W-:Y:S01]  /*273d0*/  ULDC UR8, c[0x0][0x228] ;  /* 0x00008a0000087ab9 */ /* 0x000fe20000000800 */
[----:B-1----:R-:W2:Y:S01]  /*273e0*/  LDL.LU R242, [R1+0x370] ;  /* 0x0003700001f27983 */ /* 0x002ea20000300800 */
[----:B------:R-:W-:Y:S01]  /*273f0*/  IMAD.WIDE R2, R10, 0x4, R148 ;  /* 0x000000040a027825 */ /* 0x000fe200078e0294 */
[----:B------:R-:W-:Y:S02]  /*27400*/  ULDC UR10, c[0x0][0x228] ;  /* 0x00008a00000a7ab9 */ /* 0x000fe40000000800 */
[----:B------:R-:W3:Y:S04]  /*27410*/  LDL.LU R251, [R1+0x654] ;  /* 0x0006540001fb7983 */ /* 0x000ee80000300800 */
[----:B------:R-:W3:Y:S04]  /*27420*/  LDL.LU R243, [R1+0x664] ;  /* 0x0006640001f37983 */ /* 0x000ee80000300800 */
[----:B------:R-:W4:Y:S04]  /*27430*/  LDL.LU R10, [R1+0x460] ;  /* 0x00046000010a7983 */ /* 0x000f280000300800 */
[----:B------:R-:W2:Y:S01]  /*27440*/  LDL.LU R248, [R1+0x470] ;  /* 0x0004700001f87983 */ /* 0x000ea20000300800 */
[----:B------:R-:W-:-:S04]  /*27450*/  IMAD.WIDE R244, R0, 0x4, R8 ;  /* 0x0000000400f47825 */ /* 0x000fc800078e0208 */
[----:B------:R-:W-:Y:S01]  /*27460*/  IMAD.WIDE R246, R0, 0x4, R150 ;  /* 0x0000000400f67825 */ /* 0x000fe200078e0296 */
        /* <DEDUP_REMOVED lines=16> */
[C---:B------:R-:W-:Y:S01]  /*27570*/  IMAD.WIDE R226, R10.reuse, 0x4, R224 ;  /* 0x000000040ae27825 */ /* 0x040fe200078e02e0 */
[----:B------:R-:W-:Y:S01]  /*27580*/  ULDC UR6, c[0x0][0x228] ;  /* 0x00008a0000067ab9 */ /* 0x000fe20000000800 */
[----:B------:R-:W-:Y:S01]  /*27590*/  ULDC UR8, c[0x0][0x228] ;  /* 0x00008a0000087ab9 */ /* 0x000fe20000000800 */
[----:B------:R-:W3:Y:S01]  /*275a0*/  LDL.LU R0, [R1+0x674] ;  /* 0x0006740001007983 */ /* 0x000ee20000300800 */
[----:B------:R-:W-:Y:S01]  /*275b0*/  IMAD.WIDE R244, R10, 0x4, R8 ;  /* 0x000000040af47825 */ /* 0x000fe200078e0208 */
[----:B------:R-:W-:-:S03]  /*275c0*/  ULDC UR10, c[0x0][0x228] ;  /* 0x00008a00000a7ab9 */ /* 0x000fc60000000800 */
[----:B------:R-:W-:Y:S01]  /*275d0*/  IMAD.WIDE R246, R10, 0x4, R150 ;  /* 0x000000040af67825 */ /* 0x000fe200078e0296 */
[----:B------:R1:W-:Y:S04]  /*275e0*/  @P3 STG.E desc[UR16][R2.64], R242 ;  /* 0x000000f202003986 */ /* 0x0003e8000c101910 */
[----:B-1----:R-:W4:Y:S01]  /*275f0*/  LDL.LU R242, [R1+0xb5c] ;  /* 0x000b5c0001f27983 */ /* 0x002f220000300800 */
[----:B------:R-:W-:-:S03]  /*27600*/  VIADD R248, R11, 0x3d ;  /* 0x0000003d0bf87836 */ /* 0x000fc60000000000 */
[----:B---3--:R-:W-:Y:S04]  /*27610*/  @P0 STG.E desc[UR16][R226.64], R0 ;  /* 0x00000000e2000986 */ /* 0x008fe8000c101910 */
[----:B------:R1:W-:Y:S04]  /*27620*/  @P5 STG.E desc[UR16][R244.64], R251 ;  /* 0x000000fbf4005986 */ /* 0x0003e8000c101910 */
[----:B------:R3:W-:Y:S04]  /*27630*/  @P6 STG.E desc[UR16][R246.64], R243 ;  /* 0x000000f3f6006986 */ /* 0x0007e8000c101910 */
[----:B-1----:R-:W4:Y:S04]  /*27640*/  LDL.LU R251, [R1+0x374] ;  /* 0x0003740001fb7983 */ /* 0x002f280000300800 */
[----:B---3--:R-:W3:Y:S04]  /*27650*/  LDL.LU R246, [R1+0x274] ;  /* 0x0002740001f67983 */ /* 0x008ee80000300800 */
[----:B------:R-:W3:Y:S04]  /*27660*/  LDL.LU R247, [R1+0x174] ;  /* 0x0001740001f77983 */ /* 0x000ee80000300800 */
[----:B------:R-:W3:Y:S01]  /*27670*/  LDL.LU R243, [R1+0x678] ;  /* 0x0006780001f37983 */ /* 0x000ee20000300800 */
[----:B------:R-:W-:Y:S01]  /*27680*/  ISETP.GE.AND P3, PT, R248, UR4, PT ;  /* 0x00000004f8007c0c */ /* 0x000fe2000bf66270 */
[----:B------:R-:W-:-:S02]  /*27690*/  ULDC UR4, c[0x0][0x228] ;  /* 0x00008a0000047ab9 */ /* 0x000fc40000000800 */
[----:B------:R-:W-:Y:S01]  /*276a0*/  ISETP.LT.AND P2, PT, R13, UR4, !P2 ;  /* 0x000000040d007c0c */ /* 0x000fe2000d741270 */
[----:B------:R-:W-:Y:S01]  /*276b0*/  ULDC UR4, c[0x0][0x228] ;  /* 0x00008a0000047ab9 */ /* 0x000fe20000000800 */
[C---:B------:R-:W-:Y:S01]  /*276c0*/  IADD3 R0, R10.reuse, UR28, RZ ;  /* 0x0000001c0a007c10 */ /* 0x040fe2000fffe0ff */
[----:B------:R-:W-:Y:S01]  /*276d0*/  IMAD.WIDE R2, R10, 0x4, R148 ;  /* 0x000000040a027825 */ /* 0x000fe200078e0294 */
[----:B------:R-:W-:Y:S01]  /*276e0*/  ISETP.LT.AND P0, PT, R12, UR4, !P4 ;  /* 0x000000040c007c0c */ /* 0x000fe2000e701270 */
[----:B------:R-:W-:Y:S01]  /*276f0*/  ULDC UR4, c[0x0][0x228] ;  /* 0x00008a0000047ab9 */ /* 0x000fe20000000800 */
[----:B------:R-:W-:Y:S01]  /*27700*/  ISETP.LT.AND P6, PT, R15, UR6, !P4 ;  /* 0x000000060f007c0c */ /* 0x000fe2000e7c1270 */
[----:B------:R-:W-:Y:S01]  /*27710*/  IMAD.WIDE R226, R0, 0x4, R224 ;  /* 0x0000000400e27825 */ /* 0x000fe200078e02e0 */
[----:B------:R-:W-:Y:S01]  /*27720*/  ISETP.LT.AND P5, PT, R14, UR4, !P4 ;  /* 0x000000040e007c0c */ /* 0x000fe2000e7a1270 */
[----:B------:R-:W-:Y:S01]  /*27730*/  ULDC UR4, c[0x0][0x22c] ;  /* 0x00008b0000047ab9 */ /* 0x000fe20000000800 */
[----:B------:R-:W-:Y:S01]  /*27740*/  ISETP.LT.AND P4, PT, R13, UR8, !P4 ;  /* 0x000000080d007c0c */ /* 0x000fe2000e781270 */
[C---:B------:R-:W-:Y:S01]  /*27750*/  VIADD R244, R11.reuse, 0x3e ;  /* 0x0000003e0bf47836 */ /* 0x040fe20000000000 */
[----:B------:R-:W3:Y:S01]  /*27760*/  LDL.LU R248, [R1+0x668] ;  /* 0x0006680001f87983 */ /* 0x000ee20000300800 */
[----:B------:R-:W-:Y:S01]  /*27770*/  VIADD R10, R11, 0x3f ;  /* 0x0000003f0b0a7836 */ /* 0x000fe20000000000 */
[----:B------:R-:W-:Y:S01]  /*27780*/  ULDC UR6, c[0x0][0x228] ;  /* 0x00008a0000067ab9 */ /* 0x000fe20000000800 */
[----:B------:R-:W-:Y:S01]  /*27790*/  ULDC UR8, c[0x0][0x228] ;  /* 0x00008a0000087ab9 */ /* 0x000fe20000000800 */
[----:B--2---:R1:W-:Y:S01]  /*277a0*/  @P2 STG.E desc[UR16][R2.64], R250 ;  /* 0x000000fa02002986 */ /* 0x0043e2000c101910 */
[----:B------:R-:W-:Y:S01]  /*277b0*/  ISETP.GE.AND P2, PT, R244, UR4, PT ;  /* 0x00000004f4007c0c */ /* 0x000fe2000bf46270 */
[----:B------:R-:W-:Y:S01]  /*277c0*/  IMAD.WIDE R244, R0, 0x4, R148 ;  /* 0x0000000400f47825 */ /* 0x000fe200078e0294 */
[----:B------:R-:W-:Y:S01]  /*277d0*/  ULDC UR4, c[0x0][0x228] ;  /* 0x00008a0000047ab9 */ /* 0x000fe20000000800 */
[----:B----4-:R2:W-:Y:S01]  /*277e0*/  @P0 STG.E desc[UR16][R226.64], R249 ;  /* 0x000000f9e2000986 */ /* 0x0105e2000c101910 */
[----:B------:R-:W-:Y:S01]  /*277f0*/  ISETP.LT.AND P0, PT, R12, UR4, !P1 ;  /* 0x000000040c007c0c */ /* 0x000fe2000cf01270 */
[----:B------:R-:W-:Y:S01]  /*27800*/  ULDC UR4, c[0x0][0x228] ;  /* 0x00008a0000047ab9 */ /* 0x000fe20000000800 */
[C---:B-1----:R-:W-:Y:S01]  /*27810*/  IMAD.WIDE R2, R0.reuse, 0x4, R8 ;  /* 0x0000000400027825 */ /* 0x042fe200078e0208 */
[----:B------:R-:W4:Y:S03]  /*27820*/  LDL.LU R250, [R1+0x478] ;  /* 0x0004780001fa7983 */ /* 0x000f260000300800 */
[C---:B--2---:R-:W-:Y:S01]  /*27830*/  IMAD.WIDE R226, R0.reuse, 0x4, R150 ;  /* 0x0000000400e27825 */ /* 0x044fe200078e0296 */
[----:B------:R-:W2:Y:S04]  /*27840*/  LDL.LU R249, [R1+0x468] ;  /* 0x0004680001f97983 */ /* 0x000ea80000300800 */
[----:B---3--:R-:W-:Y:S04]  /*27850*/  @P6 STG.E desc[UR16][R2.64], R246 ;  /* 0x000000f602006986 */ /* 0x008fe8000c101910 */
[----:B------:R-:W-:Y:S04]  /*27860*/  @P5 STG.E desc[UR16][R226.64], R247 ;  /* 0x000000f7e2005986 */ /* 0x000fe8000c101910 */
[----:B------:R1:W-:Y:S01]  /*27870*/  @P4 STG.E desc[UR16][R244.64], R251 ;  /* 0x000000fbf4004986 */ /* 0x0003e2000c101910 */
[----:B------:R-:W-:Y:S01]  /*27880*/  ISETP.LT.AND P4, PT, R15, UR4, !P1 ;  /* 0x000000040f007c0c */ /* 0x000fe2000cf81270 */
[----:B------:R-:W-:Y:S01]  /*27890*/  ULDC UR4, c[0x0][0x22c] ;  /* 0x00008b0000047ab9 */ /* 0x000fe20000000800 */
[----:B-1----:R-:W-:Y:S01]  /*278a0*/  VIADD R244, R0, UR28 ;  /* 0x0000001c00f47c36 */ /* 0x002fe20008000000 */
[----:B------:R-:W3:Y:S03]  /*278b0*/  LDL.LU R251, [R1+0x278] ;  /* 0x0002780001fb7983 */ /* 0x000ee60000300800 */
[----:B------:R-:W-:-:S05]  /*278c0*/  IMAD.WIDE R2, R244, 0x4, R224 ;  /* 0x00000004f4027825 */ /* 0x000fca00078e02e0 */
[----:B------:R1:W-:Y:S01]  /*278d0*/  @P0 STG.E desc[UR16][R2.64], R243 ;  /* 0x000000f302000986 */ /* 0x0003e2000c101910 */
[----:B------:R-:W-:Y:S02]  /*278e0*/  ISETP.GE.AND P0, PT, R10, UR4, PT ;  /* 0x000000040a007c0c */ /* 0x000fe4000bf06270 */
[----:B------:R-:W-:Y:S01]  /*278f0*/  ISETP.LT.AND P5, PT, R14, UR6, !P1 ;  /* 0x000000060e007c0c */ /* 0x000fe2000cfa1270 */
[C---:B------:R-:W-:Y:S01]  /*27900*/  IMAD.WIDE R226, R244.reuse, 0x4, R150 ;  /* 0x00000004f4e27825 */ /* 0x040fe200078e0296 */
[----:B-1----:R-:W3:Y:S03]  /*27910*/  LDL.LU R243, [R1+0x178] ;  /* 0x0001780001f37983 */ /* 0x002ee60000300800 */
[C---:B------:R-:W-:Y:S01]  /*27920*/  IMAD.WIDE R2, R244.reuse, 0x4, R8 ;  /* 0x00000004f4027825 */ /* 0x040fe200078e0208 */
[C---:B------:R-:W-:Y:S01]  /*27930*/  IADD3 R0, R244.reuse, UR28, RZ ;  /* 0x0000001cf4007c10 */ /* 0x040fe2000fffe0ff */
[----:B------:R-:W-:Y:S01]  /*27940*/  ULDC UR4, c[0x0][0x228] ;  /* 0x00008a0000047ab9 */ /* 0x000fe20000000800 */
[----:B------:R-:W4:Y:S01]  /*27950*/  LDL.LU R10, [R1+0x658] ;  /* 0x00065800010a7983 */ /* 0x000f220000300800 */
[----:B------:R-:W-:Y:S01]  /*27960*/  ISETP.LT.AND P1, PT, R13, UR8, !P1 ;  /* 0x000000080d007c0c */ /* 0x000fe2000cf21270 */
[----:B------:R-:W-:Y:S01]  /*27970*/  IMAD.WIDE R244, R244, 0x4, R148 ;  /* 0x00000004f4f47825 */ /* 0x000fe200078e0294 */
[----:B------:R-:W-:Y:S01]  /*27980*/  ISETP.LT.AND P6, PT, R12, UR10, !P3 ;  /* 0x0000000a0c007c0c */ /* 0x000fe2000dfc1270 */
[----:B------:R-:W-:Y:S01]  /*27990*/  ULDC UR6, c[0x0][0x228] ;  /* 0x00008a0000067ab9 */ /* 0x000fe20000000800 */
[----:B------:R-:W-:Y:S01]  /*279a0*/  ULDC UR8, c[0x0][0x228] ;  /* 0x00008a0000087ab9 */ /* 0x000fe20000000800 */
[----:B------:R-:W-:Y:S01]  /*279b0*/  IMAD.WIDE R246, R0, 0x4, R224 ;  /* 0x0000000400f67825 */ /* 0x000fe200078e02e0 */
[----:B------:R-:W-:Y:S01]  /*279c0*/  ULDC UR10, c[0x0][0x228] ;  /* 0x00008a00000a7ab9 */ /* 0x000fe20000000800 */
[----:B----4-:R1:W-:Y:S04]  /*279d0*/  @P4 STG.E desc[UR16][R2.64], R10 ;  /* 0x0000000a02004986 */ /* 0x0103e8000c101910 */
[----:B------:R-:W-:Y:S04]  /*279e0*/  @P5 STG.E desc[UR16][R226.64], R248 ;  /* 0x000000f8e2005986 */ /* 0x000fe8000c101910 */
[----:B------:R4:W-:Y:S01]  /*279f0*/  @P1 STG.E desc[UR16][R244.64], R250 ;  /* 0x000000faf4001986 */ /* 0x0009e2000c101910 */
[----:B------:R-:W-:Y:S01]  /*27a00*/  ISETP.LT.AND P1, PT, R15, UR4, !P3 ;  /* 0x000000040f007c0c */ /* 0x000fe2000df21270 */
[----:B------:R-:W-:Y:S01]  /*27a10*/  ULDC UR4, c[0x0][0x228] ;  /* 0x00008a0000047ab9 */ /* 0x000fe20000000800 */
[----:B-1----:R-:W-:Y:S01]  /*27a20*/  VIADD R3, R11, 0x40 ;  /* 0x000000400b037836 */ /* 0x002fe20000000000 */
[----:B------:R-:W-:Y:S01]  /*27a30*/  ISETP.LT.AND P4, PT, R14, UR4, !P3 ;  /* 0x000000040e007c0c */ /* 0x000fe2000df81270 */
[----:B------:R-:W3:Y:S01]  /*27a40*/  LDL.LU R10, [R1+0x67c] ;  /* 0x00067c00010a7983 */ /* 0x000ee20000300800 */
[----:B------:R-:W-:Y:S01]  /*27a50*/  ULDC UR4, c[0x0][0x22c] ;  /* 0x00008b0000047ab9 */ /* 0x000fe20000000800 */
[----:B----4-:R-:W-:-:S02]  /*27a60*/  IMAD.WIDE R244, R0, 0x4, R8 ;  /* 0x0000000400f47825 */ /* 0x010fc400078e0208 */
[----:B--2---:R1:W-:Y:S04]  /*27a70*/  @P6 STG.E desc[UR16][R246.64], R249 ;  /* 0x000000f9f6006986 */ /* 0x0043e8000c101910 */
[----:B------:R-:W2:Y:S04]  /*27a80*/  LDL.LU R250, [R1+0x65c] ;  /* 0x00065c0001fa7983 */ /* 0x000ea80000300800 */
[----:B---3--:R3:W-:Y:S01]  /*27a90*/  @P1 STG.E desc[UR16][R244.64], R251 ;  /* 0x000000fbf4001986 */ /* 0x0087e2000c101910 */
[----:B------:R-:W-:Y:S01]  /*27aa0*/  ISETP.GE.AND P1, PT, R3, UR4, PT ;  /* 0x0000000403007c0c */ /* 0x000fe2000bf26270 */
[----:B------:R-:W-:Y:S01]  /*27ab0*/  IMAD.WIDE R226, R0, 0x4, R150 ;  /* 0x0000000400e27825 */ /* 0x000fe200078e0296 */
[----:B------:R-:W-:Y:S01]  /*27ac0*/  ISETP.LT.AND P3, PT, R13, UR6, !P3 ;  /* 0x000000060d007c0c */ /* 0x000fe2000df61270 */
[----:B-1----:R-:W4:Y:S01]  /*27ad0*/  LDL.LU R249, [R1+0x66c] ;  /* 0x00066c0001f97983 */ /* 0x002f220000300800 */
[----:B------:R-:W-:Y:S01]  /*27ae0*/  ISETP.LT.AND P5, PT, R12, UR8, !P2 ;  /* 0x000000080c007c0c */ /* 0x000fe2000d7a1270 */
[----:B------:R-:W-:Y:S01]  /*27af0*/  VIADD R2, R0, UR28 ;  /* 0x0000001c00027c36 */ /* 0x000fe20008000000 */
[----:B------:R-:W-:Y:S01]  /*27b00*/  ULDC UR4, c[0x0][0x228] ;  /* 0x00008a0000047ab9 */ /* 0x000fe20000000800 */
[----:B------:R-:W2:Y:S01]  /*27b10*/  LDL.LU R3, [R1+0x378] ;  /* 0x0003780001037983 */ /* 0x000ea20000300800 */
[----:B------:R-:W-:-:S03]  /*27b20*/  ISETP.LT.AND P6, PT, R15, UR10, !P2 ;  /* 0x0000000a0f007c0c */ /* 0x000fc6000d7c1270 */
[----:B------:R1:W-:Y:S01]  /*27b30*/  @P4 STG.E desc[UR16][R226.64], R243 ;  /* 0x000000f3e2004986 */ /* 0x0003e2000c101910 */
[----:B------:R-:W-:Y:S01]  /*27b40*/  ISETP.LT.AND P4, PT, R14, UR4, !P2 ;  /* 0x000000040e007c0c */ /* 0x000fe2000d781270 */
[----:B---3--:R-:W-:Y:S01]  /*27b50*/  IMAD.WIDE R244, R0, 0x4, R148 ;  /* 0x0000000400f47825 */ /* 0x008fe200078e0294 */
[----:B------:R-:W-:Y:S01]  /*27b60*/  ULDC UR4, c[0x0][0x228] ;  /* 0x00008a0000047ab9 */ /* 0x000fe20000000800 */
[----:B------:R-:W-:Y:S01]  /*27b70*/  ULDC UR6, c[0x0][0x228] ;  /* 0x00008a0000067ab9 */ /* 0x000fe20000000800 */
[----:B------:R-:W-:Y:S01]  /*27b80*/  ULDC UR8, c[0x0][0x228] ;  /* 0x00008a0000087ab9 */ /* 0x000fe20000000800 */
[----:B------:R-:W-:Y:S01]  /*27b90*/  IMAD.WIDE R246, R2, 0x4, R8 ;  /* 0x0000000402f67825 */ /* 0x000fe200078e0208 */
[----:B------:R-:W-:-:S03]  /*27ba0*/  ULDC UR10, c[0x0][0x228] ;  /* 0x00008a00000a7ab9 */ /* 0x000fc60000000800 */
[C---:B-1----:R-:W-:Y:S01]  /*27bb0*/  IMAD.WIDE R226, R2.reuse, 0x4, R224 ;  /* 0x0000000402e27825 */ /* 0x042fe200078e02e0 */
[----:B------:R-:W3:Y:S01]  /*27bc0*/  LDL.LU R243, [R1+0x47c] ;  /* 0x00047c0001f37983 */ /* 0x000ee20000300800 */
[----:B------:R-:W-:Y:S01]  /*27bd0*/  ISETP.LT.AND P2, PT, R13, UR4, !P2 ;  /* 0x000000040d007c0c */ /* 0x000fe2000d741270 */
[----:B------:R-:W-:Y:S02]  /*27be0*/  ULDC UR4, c[0x0][0x22c] ;  /* 0x00008b0000047ab9 */ /* 0x000fe40000000800 */
[----:B------:R-:W3:Y:S04]  /*27bf0*/  LDL.LU R248, [R1+0x27c] ;  /* 0x00027c0001f87983 */ /* 0x000ee80000300800 */
[----:B------:R-:W3:Y:S04]  /*27c00*/  LDL.LU R251, [R1+0x17c] ;  /* 0x00017c0001fb7983 */ /* 0x000ee80000300800 */
[----:B--2---:R-:W-:Y:S04]  /*27c10*/  @P3 STG.E desc[UR16][R244.64], R3 ;  /* 0x00000003f4003986 */ /* 0x004fe8000c101910 */
[----:B------:R1:W-:Y:S04]  /*27c20*/  @P5 STG.E desc[UR16][R226.64], R10 ;  /* 0x0000000ae2005986 */ /* 0x0003e8000c101910 */
[----:B------:R-:W-:Y:S01]  /*27c30*/  @P6 STG.E desc[UR16][R246.64], R250 ;  /* 0x000000faf6006986 */ /* 0x000fe2000c101910 */
[----:B-1----:R-:W-:-:S04]  /*27c40*/  IMAD.WIDE R226, R2, 0x4, R150 ;  /* 0x0000000402e27825 */ /* 0x002fc800078e0296 */
[----:B------:R-:W-:Y:S01]  /*27c50*/  VIADD R10, R11, 0x41 ;  /* 0x000000410b0a7836 */ /* 0x000fe20000000000 */
[----:B----4-:R1:W-:Y:S04]  /*27c60*/  @P4 STG.E desc[UR16][R226.64], R249 ;  /* 0x000000f9e2004986 */ /* 0x0103e8000c101910 */
[----:B------:R-:W-:Y:S01]  /*27c70*/  ISETP.GE.AND P4, PT, R10, UR4, PT ;  /* 0x000000040a007c0c */ /* 0x000fe2000bf86270 */
[----:B------:R-:W-:Y:S01]  /*27c80*/  ULDC UR4, c[0x0][0x228] ;  /* 0x00008a0000047ab9 */ /* 0x000fe20000000800 */
[----:B-1----:R-:W2:Y:S04]  /*27c90*/  LDL.LU R249, [R1+0x37c] ;  /* 0x00037c0001f97983 */ /* 0x002ea80000300800 */
[----:B------:R-:W4:Y:S04]  /*27ca0*/  LDL.LU R250, [R1+0x680] ;  /* 0x0006800001fa7983 */ /* 0x000f280000300800 */
[----:B------:R-:W2:Y:S01]  /*27cb0*/  LDL.LU R10, [R1+0x46c] ;  /* 0x00046c00010a7983 */ /* 0x000ea20000300800 */
[----:B------:R-:W-:Y:S01]  /*27cc0*/  ISETP.LT.AND P3, PT, R12, UR6, !P0 ;  /* 0x000000060c007c0c */ /* 0x000fe2000c761270 */
[----:B------:R-:W-:Y:S01]  /*27cd0*/  ULDC UR6, c[0x0][0x228] ;  /* 0x00008a0000067ab9 */ /* 0x000fe20000000800 */
[C---:B------:R-:W-:Y:S01]  /*27ce0*/  IADD3 R0, R2.reuse, UR28, RZ ;  /* 0x0000001c02007c10 */ /* 0x040fe2000fffe0ff */
[----:B------:R-:W-:Y:S01]  /*27cf0*/  IMAD.WIDE R2, R2, 0x4, R148 ;  /* 0x0000000402027825 */ /* 0x000fe200078e0294 */
[----:B------:R-:W-:Y:S01]  /*27d00*/  ISETP.LT.AND P5, PT, R15, UR8, !P0 ;  /* 0x000000080f007c0c */ /* 0x000fe2000c7a1270 */
[----:B------:R-:W-:Y:S01]  /*27d10*/  ULDC UR8, c[0x0][0x228] ;  /* 0x00008a0000087ab9 */ /* 0x000fe20000000800 */
[----:B------:R-:W-:Y:S01]  /*27d20*/  ISETP.LT.AND P6, PT, R14, UR10, !P0 ;  /* 0x0000000a0e007c0c */ /* 0x000fe2000c7c1270 */
[C---:B------:R-:W-:Y:S01]  /*27d30*/  IMAD.WIDE R226, R0.reuse, 0x4, R224 ;  /* 0x0000000400e27825 */ /* 0x040fe200078e02e0 */
[----:B---3--:R1:W-:Y:S01]  /*27d40*/  @P2 STG.E desc[UR16][R2.64], R243 ;  /* 0x000000f302002986 */ /* 0x0083e2000c101910 */
[----:B------:R-:W-:Y:S01]  /*27d50*/  ISETP.LT.AND P2, PT, R13, UR4, !P0 ;  /* 0x000000040d007c0c */ /* 0x000fe2000c741270 */
[----:B------:R-:W-:Y:S01]  /*27d60*/  ULDC UR4, c[0x0][0x22c] ;  /* 0x00008b0000047ab9 */ /* 0x000fe20000000800 */
[----:B------:R-:W-:Y:S01]  /*27d70*/  IMAD.WIDE R244, R0, 0x4, R8 ;  /* 0x0000000400f47825 */ /* 0x000fe200078e0208 */
[----:B------:R-:W-:-:S03]  /*27d80*/  ULDC UR10, c[0x0][0x228] ;  /* 0x00008a00000a7ab9 */ /* 0x000fc60000000800 */
[----:B------:R-:W-:-:S04]  /*27d90*/  IMAD.WIDE R246, R0, 0x4, R150 ;  /* 0x0000000400f67825 */ /* 0x000fc800078e0296 */
[----:B-1----:R-:W-:Y:S01]  /*27da0*/  VIADD R2, R11, 0x42 ;  /* 0x000000420b027836 */ /* 0x002fe20000000000 */
[----:B------:R-:W3:Y:S04]  /*27db0*/  LDL.LU R243, [R1+0xb58] ;  /* 0x000b580001f37983 */ /* 0x000ee80000300800 */
[----:B--2---:R1:W-:Y:S01]  /*27dc0*/  @P3 STG.E desc[UR16][R226.64], R10 ;  /* 0x0000000ae2003986 */ /* 0x0043e2000c101910 */
[----:B------:R-:W-:Y:S01]  /*27dd0*/  ISETP.GE.AND P3, PT, R2, UR4, PT ;  /* 0x0000000402007c0c */ /* 0x000fe2000bf66270 */
[----:B------:R-:W-:Y:S01]  /*27de0*/  IMAD.WIDE R2, R0, 0x4, R148 ;  /* 0x0000000400027825 */ /* 0x000fe200078e0294 */
[----:B------:R-:W-:Y:S01]  /*27df0*/  ISETP.LT.AND P0, PT, R12, UR6, !P1 ;  /* 0x000000060c007c0c */ /* 0x000fe2000cf01270 */
[----:B------:R-:W-:Y:S01]  /*27e00*/  @P5 STG.E desc[UR16][R244.64], R248 ;  /* 0x000000f8f4005986 */ /* 0x000fe2000c101910 */
[----:B------:R-:W-:Y:S01]  /*27e10*/  ULDC UR4, c[0x0][0x22c] ;  /* 0x00008b0000047ab9 */ /* 0x000fe20000000800 */
[----:B------:R-:W-:-:S02]  /*27e20*/  ULDC UR6, c[0x0][0x228] ;  /* 0x00008a0000067ab9 */ /* 0x000fc40000000800 */
[----:B------:R2:W-:Y:S01]  /*27e30*/  @P6 STG.E desc[UR16][R246.64], R251 ;  /* 0x000000fbf6006986 */ /* 0x0005e2000c101910 */
[----:B-1----:R-:W-:-:S03]  /*27e40*/  IADD3 R10, R0, UR28, RZ ;  /* 0x0000001c000a7c10 */ /* 0x002fc6000fffe0ff */
[----:B------:R1:W-:Y:S04]  /*27e50*/  @P2 STG.E desc[UR16][R2.64], R249 ;  /* 0x000000f902002986 */ /* 0x0003e8000c101910 */
[----:B--2---:R-:W2:Y:S04]  /*27e60*/  LDL.LU R251, [R1+0x180] ;  /* 0x0001800001fb7983 */ /* 0x004ea80000300800 */
[----:B------:R-:W4:Y:S04]  /*27e70*/  LDL.LU R0, [R1+0x690] ;  /* 0x0006900001007983 */ /* 0x000f280000300800 */
[----:B-1----:R-:W3:Y:S01]  /*27e80*/  LDL.LU R3, [R1+0x6a0] ;  /* 0x0006a00001037983 */ /* 0x002ee20000300800 */
[----:B------:R-:W-:-:S02]  /*27e90*/  ISETP.LT.AND P5, PT, R15, UR8, !P1 ;  /* 0x000000080f007c0c */ /* 0x000fc4000cfa1270 */
[----:B------:R-:W-:Y:S01]  /*27ea0*/  ISETP.LT.AND P6, PT, R14, UR10, !P1 ;  /* 0x0000000a0e007c0c */ /* 0x000fe2000cfc1270 */
[----:B------:R-:W-:Y:S01]  /*27eb0*/  VIADD R248, R11, 0x43 ;  /* 0x000000430bf87836 */ /* 0x000fe20000000000 */
[----:B------:R-:W2:Y:S01]  /*27ec0*/  LDL.LU R249, [R1+0x78] ;  /* 0x0000780001f97983 */ /* 0x000ea20000300800 */
[----:B------:R-:W-:Y:S01]  /*27ed0*/  IMAD.WIDE R226, R10, 0x4, R224 ;  /* 0x000000040ae27825 */ /* 0x000fe200078e02e0 */
[----:B------:R-:W-:Y:S01]  /*27ee0*/  ULDC UR8, c[0x0][0x228] ;  /* 0x00008a0000087ab9 */ /* 0x000fe20000000800 */
[----:B------:R-:W-:Y:S01]  /*27ef0*/  ULDC UR10, c[0x0][0x228] ;  /* 0x00008a00000a7ab9 */ /* 0x000fe20000000800 */
[----:B------:R-:W-:Y:S01]  /*27f00*/  ISETP.GE.AND P2, PT, R248, UR4, PT ;  /* 0x00000004f8007c0c */ /* 0x000fe2000bf46270 */
[C---:B------:R-:W-:Y:S01]  /*27f10*/  IMAD.WIDE R244, R10.reuse, 0x4, R8 ;  /* 0x000000040af47825 */ /* 0x040fe200078e0208 */
[----:B------:R-:W2:Y:S01]  /*27f20*/  LDL.LU R248, [R1+0x280] ;  /* 0x0002800001f87983 */ /* 0x000ea20000300800 */
[----:B------:R-:W-:Y:S02]  /*27f30*/  ULDC UR4, c[0x0][0x228] ;  /* 0x00008a0000047ab9 */ /* 0x000fe40000000800 */
[----:B------:R-:W-:Y:S01]  /*27f40*/  IMAD.WIDE R246, R10, 0x4, R150 ;  /* 0x000000040af67825 */ /* 0x000fe200078e0296 */
[----:B------:R-:W-:Y:S01]  /*27f50*/  ISETP.LT.AND P1, PT, R13, UR4, !P1 ;  /* 0x000000040d007c0c */ /* 0x000fe2000cf21270 */
[----:B------:R-:W-:Y:S01]  /*27f60*/  ULDC UR4, c[0x0][0x228] ;  /* 0x00008a0000047ab9 */ /* 0x000fe20000000800 */
[----:B---3--:R-:W-:Y:S04]  /*27f70*/  @P0 STG.E desc[UR16][R226.64], R3 ;  /* 0x00000003e2000986 */ /* 0x008fe8000c101910 */
[----:B----4-:R-:W-:Y:S04]  /*27f80*/  @P5 STG.E desc[UR16][R244.64], R0 ;  /* 0x00000000f4005986 */ /* 0x010fe8000c101910 */
[----:B------:R1:W-:Y:S04]  /*27f90*/  @P6 STG.E desc[UR16][R246.64], R250 ;  /* 0x000000faf6006986 */ /* 0x0003e8000c101910 */
[----:B-1----:R-:W3:Y:S04]  /*27fa0*/  LDL.LU R246, [R1+0x80] ;  /* 0x0000800001f67983 */ /* 0x002ee80000300800 */
[----:B------:R-:W4:Y:S04]  /*27fb0*/  LDL.LU R247, [R1+0x70] ;  /* 0x0000700001f77983 */ /* 0x000f280000300800 */
[----:B------:R-:W4:Y:S01]  /*27fc0*/  LDL.LU R250, [R1+0x6a4] ;  /* 0x0006a40001fa7983 */ /* 0x000f220000300800 */
[----:B------:R-:W-:Y:S01]  /*27fd0*/  ISETP.LT.AND P0, PT, R12, UR4, !P4 ;  /* 0x000000040c007c0c */ /* 0x000fe2000e701270 */
[----:B------:R-:W-:Y:S01]  /*27fe0*/  ULDC UR4, c[0x0][0x228] ;  /* 0x00008a0000047ab9 */ /* 0x000fe20000000800 */
[----:B------:R-:W-:-:S02]  /*27ff0*/  IADD3 R0, R10, UR28, RZ ;  /* 0x0000001c0a007c10 */ /* 0x000fc4000fffe0ff */
[----:B------:R-:W-:Y:S01]  /*28000*/  ISETP.LT.AND P6, PT, R15, UR6, !P4 ;  /* 0x000000060f007c0c */ /* 0x000fe2000e7c1270 */
[----:B------:R-:W-:Y:S01]  /*28010*/  IMAD.WIDE R2, R10, 0x4, R148 ;  /* 0x000000040a027825 */ /* 0x000fe200078e0294 */
[----:B------:R-:W-:Y:S01]  /*28020*/  ISETP.LT.AND P5, PT, R14, UR4, !P4 ;  /* 0x000000040e007c0c */ /* 0x000fe2000e7a1270 */
[----:B------:R-:W-:Y:S01]  /*28030*/  ULDC UR4, c[0x0][0x22c] ;  /* 0x00008b0000047ab9 */ /* 0x000fe20000000800 */
[----:B------:R-:W-:Y:S01]  /*28040*/  ISETP.LT.AND P4, PT, R13, UR8, !P4 ;  /* 0x000000080d007c0c */ /* 0x000fe2000e781270 */
[----:B------:R-:W-:Y:S01]  /*28050*/  IMAD.WIDE R226, R0, 0x4, R224 ;  /* 0x0000000400e27825 */ /* 0x000fe200078e02e0 */
[----:B--2---:R1:W-:Y:S01]  /*28060*/  @P1 STG.E desc[UR16][R2.64], R248 ;  /* 0x000000f802001986 */ /* 0x0043e2000c101910 */
        /* <DEDUP_REMOVED lines=11> */
[----:B--2---:R-:W2:Y:S01]  /*28120*/  LDL.LU R251, [R1+0x184] ;  /* 0x0001840001fb7983 */ /* 0x004ea20000300800 */
[----:B------:R-:W-:-:S04]  /*28130*/  IMAD.WIDE R226, R0, 0x4, R150 ;  /* 0x0000000400e27825 */ /* 0x000fc800078e0296 */
[----:B------:R-:W-:Y:S01]  /*28140*/  VIADD R10, R11, 0x45 ;  /* 0x000000450b0a7836 */ /* 0x000fe20000000000 */
[----:B---3--:R-:W-:Y:S04]  /*28150*/  @P6 STG.E desc[UR16][R2.64], R246 ;  /* 0x000000f602006986 */ /* 0x008fe8000c101910 */
[----:B----4-:R-:W-:Y:S04]  /*28160*/  @P5 STG.E desc[UR16][R226.64], R247 ;  /* 0x000000f7e2005986 */ /* 0x010fe8000c101910 */
        /* <DEDUP_REMOVED lines=10> */
[----:B-1----:R-:W4:Y:S03]  /*28210*/  LDL.LU R250, [R1+0x84] ;  /* 0x0000840001fa7983 */ /* 0x002f260000300800 */
[C---:B------:R-:W-:Y:S01]  /*28220*/  IMAD.WIDE R2, R244.reuse, 0x4, R8 ;  /* 0x00000004f4027825 */ /* 0x040fe200078e0208 */
[C---:B------:R-:W-:Y:S01]  /*28230*/  IADD3 R0, R244.reuse, UR28, RZ ;  /* 0x0000001cf4007c10 */ /* 0x040fe2000fffe0ff */
[----:B------:R-:W-:Y:S01]  /*28240*/  ULDC UR4, c[0x0][0x228] ;  /* 0x00008a0000047ab9 */ /* 0x000fe20000000800 */
[----:B------:R-:W2:Y:S01]  /*28250*/  LDL.LU R10, [R1+0x694] ;  /* 0x00069400010a7983 */ /* 0x000ea20000300800 */
[----:B------:R-:W-:Y:S01]  /*28260*/  ISETP.LT.AND P3, PT, R13, UR8, !P3 ;  /* 0x000000080d007c0c */ /* 0x000fe2000df61270 */
[----:B------:R-:W-:Y:S01]  /*28270*/  IMAD.WIDE R244, R244, 0x4, R148 ;  /* 0x00000004f4f47825 */ /* 0x000fe200078e0294 */
[----:B------:R-:W-:Y:S01]  /*28280*/  ISETP.LT.AND P6, PT, R12, UR10, !P2 ;  /* 0x0000000a0c007c0c */ /* 0x000fe2000d7c1270 */
[----:B------:R-:W-:Y:S01]  /*28290*/  ULDC UR6, c[0x0][0x228] ;  /* 0x00008a0000067ab9 */ /* 0x000fe20000000800 */
[----:B------:R-:W-:Y:S01]  /*282a0*/  ULDC UR8, c[0x0][0x228] ;  /* 0x00008a0000087ab9 */ /* 0x000fe20000000800 */
[C---:B------:R-:W-:Y:S01]  /*282b0*/  IMAD.WIDE R246, R0.reuse, 0x4, R224 ;  /* 0x0000000400f67825 */ /* 0x040fe200078e02e0 */
[----:B------:R-:W-:Y:S01]  /*282c0*/  ULDC UR10, c[0x0][0x228] ;  /* 0x00008a00000a7ab9 */ /* 0x000fe20000000800 */
[----:B--2---:R1:W-:Y:S04]  /*282d0*/  @P4 STG.E desc[UR16][R2.64], R10 ;  /* 0x0000000a02004986 */ /* 0x0043e8000c101910 */
[----:B---3--:R2:W-:Y:S04]  /*282e0*/  @P5 STG.E desc[UR16][R226.64], R240 ;  /* 0x000000f0e2005986 */ /* 0x0085e8000c101910 */
[----:B------:R3:W-:Y:S01]  /*282f0*/  @P3 STG.E desc[UR16][R244.64], R248 ;  /* 0x000000f8f4003986 */ /* 0x0007e2000c101910 */
[----:B------:R-:W-:Y:S01]  /*28300*/  ISETP.LT.AND P3, PT, R15, UR4, !P2 ;  /* 0x000000040f007c0c */ /* 0x000fe2000d761270 */
[----:B------:R-:W-:Y:S01]  /*28310*/  ULDC UR4, c[0x0][0x228] ;  /* 0x00008a0000047ab9 */ /* 0x000fe20000000800 */
[----:B-1----:R-:W-:Y:S01]  /*28320*/  IMAD.WIDE R2, R0, 0x4, R8 ;  /* 0x0000000400027825 */ /* 0x002fe200078e0208 */
[----:B------:R1:W-:Y:S01]  /*28330*/  @P6 STG.E desc[UR16][R246.64], R251 ;  /* 0x000000fbf6006986 */ /* 0x0003e2000c101910 */
[----:B------:R-:W-:Y:S01]  /*28340*/  ISETP.LT.AND P4, PT, R14, UR4, !P2 ;  /* 0x000000040e007c0c */ /* 0x000fe2000d781270 */
[----:B------:R-:W-:Y:S01]  /*28350*/  ULDC UR4, c[0x0][0x22c] ;  /* 0x00008b0000047ab9 */ /* 0x000fe20000000800 */
[----:B--2---:R-:W-:Y:S01]  /*28360*/  VIADD R240, R11, 0x46 ;  /* 0x000000460bf07836 */ /* 0x004fe20000000000 */
[----:B---3--:R-:W2:Y:S04]  /*28370*/  LDL.LU R245, [R1+0x74] ;  /* 0x0000740001f57983 */ /* 0x008ea80000300800 */
[----:B-1----:R-:W3:Y:S04]  /*28380*/  LDL.LU R246, [R1+0x698] ;  /* 0x0006980001f67983 */ /* 0x002ee80000300800 */
[----:B------:R-:W3:Y:S04]  /*28390*/  LDL.LU R247, [R1+0x688] ;  /* 0x0006880001f77983 */ /* 0x000ee80000300800 */
[----:B------:R-:W3:Y:S04]  /*283a0*/  LDL.LU R248, [R1+0x288] ;  /* 0x0002880001f87983 */ /* 0x000ee80000300800 */
[----:B----4-:R1:W-:Y:S01]  /*283b0*/  @P3 STG.E desc[UR16][R2.64], R250 ;  /* 0x000000fa02003986 */ /* 0x0103e2000c101910 */
[----:B------:R-:W-:Y:S01]  /*283c0*/  ISETP.GE.AND P3, PT, R240, UR4, PT ;  /* 0x00000004f0007c0c */ /* 0x000fe2000bf66270 */
[----:B------:R-:W-:Y:S01]  /*283d0*/  IMAD.WIDE R226, R0, 0x4, R150 ;  /* 0x0000000400e27825 */ /* 0x000fe200078e0296 */
[----:B------:R-:W-:Y:S01]  /*283e0*/  ISETP.LT.AND P2, PT, R13, UR6, !P2 ;  /* 0x000000060d007c0c */ /* 0x000fe2000d741270 */
[----:B------:R-:W4:Y:S01]  /*283f0*/  LDL.LU R251, [R1+0x188] ;  /* 0x0001880001fb7983 */ /* 0x000f220000300800 */
[----:B------:R-:W-:Y:S01]  /*28400*/  ISETP.LT.AND P5, PT, R12, UR8, !P1 ;  /* 0x000000080c007c0c */ /* 0x000fe2000cfa1270 */
[C---:B------:R-:W-:Y:S01]  /*28410*/  VIADD R10, R0.reuse, UR28 ;  /* 0x0000001c000a7c36 */ /* 0x040fe20008000000 */
[----:B------:R-:W-:Y:S01]  /*28420*/  ISETP.LT.AND P6, PT, R15, UR10, !P1 ;  /* 0x0000000a0f007c0c */ /* 0x000fe2000cfc1270 */
[----:B------:R-:W-:Y:S01]  /*28430*/  ULDC UR4, c[0x0][0x228] ;  /* 0x00008a0000047ab9 */ /* 0x000fe20000000800 */
[----:B------:R-:W-:Y:S01]  /*28440*/  ULDC UR6, c[0x0][0x228] ;  /* 0x00008a0000067ab9 */ /* 0x000fe20000000800 */
[----:B------:R-:W-:Y:S01]  /*28450*/  ULDC UR8, c[0x0][0x228] ;  /* 0x00008a0000087ab9 */ /* 0x000fe20000000800 */
[----:B------:R-:W-:Y:S01]  /*28460*/  ULDC UR10, c[0x0][0x228] ;  /* 0x00008a00000a7ab9 */ /* 0x000fe20000000800 */
[----:B-1----:R-:W4:Y:S04]  /*28470*/  LDL.LU R250, [R1+0x88] ;  /* 0x0000880001fa7983 */ /* 0x002f280000300800 */
[----:B------:R-:W3:Y:S01]  /*28480*/  LDL.LU R240, [R1+0x6a8] ;  /* 0x0006a80001f07983 */ /* 0x000ee20000300800 */
[----:B------:R-:W-:Y:S01]  /*28490*/  IMAD.WIDE R2, R0, 0x4, R148 ;  /* 0x0000000400027825 */ /* 0x000fe200078e0294 */
[----:B------:R-:W-:-:S02]  /*284a0*/  IADD3 R0, R10, UR28, RZ ;  /* 0x0000001c0a007c10 */ /* 0x000fc4000fffe0ff */
[----:B--2---:R1:W-:Y:S04]  /*284b0*/  @P4 STG.E desc[UR16][R226.64], R245 ;  /* 0x000000f5e2004986 */ /* 0x0043e8000c101910 */
[----:B------:R2:W-:Y:S01]  /*284c0*/  @P2 STG.E desc[UR16][R2.64], R241 ;  /* 0x000000f102002986 */ /* 0x0005e2000c101910 */
[----:B------:R-:W-:Y:S01]  /*284d0*/  ISETP.LT.AND P2, PT, R14, UR4, !P1 ;  /* 0x000000040e007c0c */ /* 0x000fe2000cf41270 */
[----:B------:R-:W-:Y:S01]  /*284e0*/  ULDC UR4, c[0x0][0x228] ;  /* 0x00008a0000047ab9 */ /* 0x000fe20000000800 */
[----:B-1----:R-:W-:-:S04]  /*284f0*/  IMAD.WIDE R226, R10, 0x4, R224 ;  /* 0x000000040ae27825 */ /* 0x002fc800078e02e0 */
[C---:B------:R-:W-:Y:S01]  /*28500*/  IMAD.WIDE R244, R10.reuse, 0x4, R8 ;  /* 0x000000040af47825 */ /* 0x040fe200078e0208 */
[----:B------:R-:W-:Y:S01]  /*28510*/  ISETP.LT.AND P1, PT, R13, UR4, !P1 ;  /* 0x000000040d007c0c */ /* 0x000fe2000cf21270 */
[----:B------:R-:W-:Y:S02]  /*28520*/  ULDC UR4, c[0x0][0x22c] ;  /* 0x00008b0000047ab9 */ /* 0x000fe40000000800 */
[----:B--2---:R-:W-:Y:S01]  /*28530*/  IMAD.WIDE R2, R10, 0x4, R150 ;  /* 0x000000040a027825 */ /* 0x004fe200078e0296 */
[----:B------:R-:W-:Y:S01]  /*28540*/  ISETP.LT.AND P4, PT, R14, UR10, !P0 ;  /* 0x0000000a0e007c0c */ /* 0x000fe2000c781270 */
[----:B------:R-:W-:Y:S01]  /*28550*/  ULDC UR10, c[0x0][0x228] ;  /* 0x00008a00000a7ab9 */ /* 0x000fe20000000800 */
[----:B---3--:R-:W-:Y:S04]  /*28560*/  @P5 STG.E desc[UR16][R226.64], R240 ;  /* 0x000000f0e2005986 */ /* 0x008fe8000c101910 */
[----:B------:R1:W-:Y:S01]  /*28570*/  @P6 STG.E desc[UR16][R244.64], R246 ;  /* 0x000000f6f4006986 */ /* 0x0003e2000c101910 */
[----:B------:R-:W-:Y:S01]  /*28580*/  ISETP.LT.AND P6, PT, R12, UR6, !P0 ;  /* 0x000000060c007c0c */ /* 0x000fe2000c7c1270 */
[----:B------:R-:W-:Y:S01]  /*28590*/  ULDC UR6, c[0x0][0x228] ;  /* 0x00008a0000067ab9 */ /* 0x000fe20000000800 */
[----:B------:R-:W-:Y:S01]  /*285a0*/  ISETP.LT.AND P5, PT, R15, UR8, !P0 ;  /* 0x000000080f007c0c */ /* 0x000fe2000c7a1270 */
[----:B------:R2:W-:Y:S01]  /*285b0*/  @P2 STG.E desc[UR16][R2.64], R247 ;  /* 0x000000f702002986 */ /* 0x0005e2000c101910 */
[----:B------:R-:W-:Y:S01]  /*285c0*/  ULDC UR8, c[0x0][0x228] ;  /* 0x00008a0000087ab9 */ /* 0x000fe20000000800 */
[----:B-1----:R-:W-:-:S02]  /*285d0*/  VIADD R246, R11, 0x47 ;  /* 0x000000470bf67836 */ /* 0x002fc40000000000 */
[----:B------:R-:W-:Y:S01]  /*285e0*/  IMAD.WIDE R226, R0, 0x4, R224 ;  /* 0x0000000400e27825 */ /* 0x000fe200078e02e0 */
[----:B--2---:R-:W2:Y:S02]  /*285f0*/  LDL.LU R247, [R1+0x68c] ;  /* 0x00068c0001f77983 */ /* 0x004ea40000300800 */
[----:B------:R-:W-:Y:S01]  /*28600*/  ISETP.GE.AND P2, PT, R246, UR4, PT ;  /* 0x00000004f6007c0c */ /* 0x000fe2000bf46270 */
[----:B------:R-:W-:Y:S02]  /*28610*/  ULDC UR4, c[0x0][0x228] ;  /* 0x00008a0000047ab9 */ /* 0x000fe40000000800 */
[----:B------:R-:W-:Y:S01]  /*28620*/  ISETP.LT.AND P0, PT, R13, UR4, !P0 ;  /* 0x000000040d007c0c */ /* 0x000fe2000c701270 */
[----:B------:R-:W-:Y:S01]  /*28630*/  IMAD.WIDE R2, R10, 0x4, R148 ;  /* 0x000000040a027825 */ /* 0x000fe200078e0294 */
[----:B------:R-:W-:-:S03]  /*28640*/  ULDC UR4, c[0x0][0x22c] ;  /* 0x00008b0000047ab9 */ /* 0x000fc60000000800 */
[C---:B------:R-:W-:Y:S01]  /*28650*/  IMAD.WIDE R240, R0.reuse, 0x4, R8 ;  /* 0x0000000400f07825 */ /* 0x040fe200078e0208 */
[----:B------:R1:W-:Y:S03]  /*28660*/  @P1 STG.E desc[UR16][R2.64], R248 ;  /* 0x000000f802001986 */ /* 0x0003e6000c101910 */
[C---:B------:R-:W-:Y:S01]  /*28670*/  IMAD.WIDE R244, R0.reuse, 0x4, R150 ;  /* 0x0000000400f47825 */ /* 0x040fe200078e0296 */
[----:B----4-:R3:W-:Y:S01]  /*28680*/  @P6 STG.E desc[UR16][R226.64], R251 ;  /* 0x000000fbe2006986 */ /* 0x0107e2000c101910 */
[----:B------:R-:W-:-:S03]  /*28690*/  IADD3 R10, R0, UR28, RZ ;  /* 0x0000001c000a7c10 */ /* 0x000fc6000fffe0ff */
[----:B------:R4:W-:Y:S01]  /*286a0*/  @P5 STG.E desc[UR16][R240.64], R250 ;  /* 0x000000faf0005986 */ /* 0x0009e2000c101910 */
[----:B-1----:R-:W-:-:S03]  /*286b0*/  IMAD.WIDE R2, R0, 0x4, R148 ;  /* 0x0000000400027825 */ /* 0x002fc600078e0294 */
[----:B------:R-:W2:Y:S04]  /*286c0*/  LDL.LU R248, [R1+0x28c] ;  /* 0x00028c0001f87983 */ /* 0x000ea80000300800 */
[----:B---3--:R-:W3:Y:S04]  /*286d0*/  LDL.LU R251, [R1+0x18c] ;  /* 0x00018c0001fb7983 */ /* 0x008ee80000300800 */
[----:B------:R1:W-:Y:S04]  /*286e0*/  @P4 STG.E desc[UR16][R244.64], R249 ;  /* 0x000000f9f4004986 */ /* 0x0003e8000c101910 */
[----:B----4-:R-:W4:Y:S04]  /*286f0*/  LDL.LU R250, [R1+0x8c] ;  /* 0x00008c0001fa7983 */ /* 0x010f280000300800 */
[----:B------:R1:W-:Y:S04]  /*28700*/  @P0 STG.E desc[UR16][R2.64], R242 ;  /* 0x000000f202000986 */ /* 0x0003e8000c101910 */
[----:B-1----:R-:W4:Y:S04]  /*28710*/  LDL.LU R249, [R1+0x7c] ;  /* 0x00007c0001f97983 */ /* 0x002f280000300800 */
[----:B------:R-:W2:Y:S04]  /*28720*/  LDL.LU R0, [R1+0x69c] ;  /* 0x00069c0001007983 */ /* 0x000ea80000300800 */
[----:B------:R-:W3:Y:S01]  /*28730*/  LDL.LU R3, [R1+0x6ac] ;  /* 0x0006ac0001037983 */ /* 0x000ee20000300800 */
[----:B------:R-:W-:Y:S01]  /*28740*/  VIADD R246, R11, 0x48 ;  /* 0x000000480bf67836 */ /* 0x000fe20000000000 */
[----:B------:R-:W-:-:S02]  /*28750*/  ISETP.LT.AND P4, PT, R12, UR6, !P3 ;  /* 0x000000060c007c0c */ /* 0x000fc4000df81270 */
[----:B------:R-:W-:Y:S02]  /*28760*/  ISETP.LT.AND P5, PT, R15, UR8, !P3 ;  /* 0x000000080f007c0c */ /* 0x000fe4000dfa1270 */
[----:B------:R-:W-:Y:S01]  /*28770*/  ISETP.LT.AND P6, PT, R14, UR10, !P3 ;  /* 0x0000000a0e007c0c */ /* 0x000fe2000dfc1270 */
[----:B------:R-:W-:Y:S01]  /*28780*/  IMAD.WIDE R226, R10, 0x4, R224 ;  /* 0x000000040ae27825 */ /* 0x000fe200078e02e0 */
[----:B------:R-:W-:Y:S01]  /*28790*/  ISETP.GE.AND P1, PT, R246, UR4, PT ;  /* 0x00000004f6007c0c */ /* 0x000fe2000bf26270 */
[----:B------:R-:W-:Y:S01]  /*287a0*/  ULDC UR4, c[0x0][0x22c] ;  /* 0x00008b0000047ab9 */ /* 0x000fe20000000800 */
[----:B------:R-:W-:Y:S01]  /*287b0*/  ULDC UR6, c[0x0][0x228] ;  /* 0x00008a0000067ab9 */ /* 0x000fe20000000800 */
[----:B------:R-:W-:Y:S01]  /*287c0*/  VIADD R246, R11, 0x49 ;  /* 0x000000490bf67836 */ /* 0x000fe20000000000 */
[----:B------:R-:W-:Y:S01]  /*287d0*/  ULDC UR8, c[0x0][0x228] ;  /* 0x00008a0000087ab9 */ /* 0x000fe20000000800 */
[----:B------:R-:W-:Y:S01]  /*287e0*/  IMAD.WIDE R240, R10, 0x4, R8 ;  /* 0x000000040af07825 */ /* 0x000fe200078e0208 */
[----:B------:R-:W-:-:S02]  /*287f0*/  ULDC UR10, c[0x0][0x228] ;  /* 0x00008a00000a7ab9 */ /* 0x000fc40000000800 */
[----:B------:R-:W-:Y:S01]  /*28800*/  ISETP.GE.AND P0, PT, R246, UR4, PT ;  /* 0x00000004f6007c0c */ /* 0x000fe2000bf06270 */
[----:B------:R-:W-:Y:S01]  /*28810*/  ULDC UR4, c[0x0][0x228] ;  /* 0x00008a0000047ab9 */ /* 0x000fe20000000800 */
[----:B------:R-:W-:Y:S01]  /*28820*/  IMAD.WIDE R244, R10, 0x4, R150 ;  /* 0x000000040af47825 */ /* 0x000fe200078e0296 */
[----:B------:R-:W-:Y:S01]  /*28830*/  ISETP.LT.AND P3, PT, R13, UR4, !P3 ;  /* 0x000000040d007c0c */ /* 0x000fe2000df61270 */
[----:B------:R-:W-:Y:S01]  /*28840*/  ULDC UR4, c[0x0][0x228] ;  /* 0x00008a0000047ab9 */ /* 0x000fe20000000800 */
[----:B---3--:R1:W-:Y:S01]  /*28850*/  @P4 STG.E desc[UR16][R226.64], R3 ;  /* 0x00000003e2004986 */ /* 0x0083e2000c101910 */
[----:B------:R-:W-:Y:S01]  /*28860*/  ISETP.LT.AND P4, PT, R12, UR4, !P2 ;  /* 0x000000040c007c0c */ /* 0x000fe2000d781270 */
[----:B------:R-:W-:Y:S02]  /*28870*/  ULDC UR4, c[0x0][0x228] ;  /* 0x00008a0000047ab9 */ /* 0x000fe40000000800 */
[----:B--2---:R-:W-:Y:S04]  /*28880*/  @P5 STG.E desc[UR16][R240.64], R0 ;  /* 0x00000000f0005986 */ /* 0x004fe8000c101910 */
[----:B------:R2:W-:Y:S01]  /*28890*/  @P6 STG.E desc[UR16][R244.64], R247 ;  /* 0x000000f7f4006986 */ /* 0x0005e2000c101910 */
[----:B------:R-:W-:Y:S01]  /*288a0*/  ISETP.LT.AND P6, PT, R15, UR6, !P2 ;  /* 0x000000060f007c0c */ /* 0x000fe2000d7c1270 */
[----:B------:R-:W-:Y:S01]  /*288b0*/  ULDC UR6, c[0x0][0x228] ;  /* 0x00008a0000067ab9 */ /* 0x000fe20000000800 */
[----:B------:R-:W-:Y:S01]  /*288c0*/  ISETP.LT.AND P5, PT, R14, UR4, !P2 ;  /* 0x000000040e007c0c */ /* 0x000fe2000d7a1270 */
[C---:B-1----:R-:W-:Y:S01]  /*288d0*/  IMAD.WIDE R2, R10.reuse, 0x4, R148 ;  /* 0x000000040a027825 */ /* 0x042fe200078e0294 */
[----:B------:R-:W-:Y:S01]  /*288e0*/  ISETP.LT.AND P2, PT, R13, UR8, !P2 ;  /* 0x000000080d007c0c */ /* 0x000fe2000d741270 */
[----:B------:R-:W-:Y:S01]  /*288f0*/  ULDC UR4, c[0x0][0x22c] ;  /* 0x00008b0000047ab9 */ /* 0x000fe20000000800 */
[----:B------:R-:W-:Y:S01]  /*28900*/  ULDC UR8, c[0x0][0x228] ;  /* 0x00008a0000087ab9 */ /* 0x000fe20000000800 */
[----:B--2---:R-:W-:Y:S01]  /*28910*/  IADD3 R247, R10, UR28, RZ ;  /* 0x0000001c0af77c10 */ /* 0x004fe2000fffe0ff */
[----:B------:R-:W-:-:S04]  /*28920*/  VIADD R0, R11, 0x4a ;  /* 0x0000004a0b007836 */ /* 0x000fc80000000000 */
[C---:B------:R-:W-:Y:S01]  /*28930*/  IMAD.WIDE R226, R247.reuse, 0x4, R224 ;  /* 0x00000004f7e27825 */ /* 0x040fe200078e02e0 */
[----:B------:R1:W-:Y:S01]  /*28940*/  @P3 STG.E desc[UR16][R2.64], R248 ;  /* 0x000000f802003986 */ /* 0x0003e2000c101910 */
[----:B------:R-:W-:Y:S01]  /*28950*/  ISETP.GE.AND P3, PT, R0, UR4, PT ;  /* 0x0000000400007c0c */ /* 0x000fe2000bf66270 */
[----:B------:R-:W-:Y:S02]  /*28960*/  ULDC UR4, c[0x0][0x228] ;  /* 0x00008a0000047ab9 */ /* 0x000fe40000000800 */
[----:B------:R2:W-:Y:S01]  /*28970*/  @P4 STG.E desc[UR16][R226.64], R251 ;  /* 0x000000fbe2004986 */ /* 0x0005e2000c101910 */
[C---:B------:R-:W-:Y:S01]  /*28980*/  IMAD.WIDE R240, R247.reuse, 0x4, R148 ;  /* 0x00000004f7f07825 */ /* 0x040fe200078e0294 */
[----:B------:R-:W-:Y:S01]  /*28990*/  ISETP.LT.AND P4, PT, R12, UR4, !P1 ;  /* 0x000000040c007c0c */ /* 0x000fe2000cf81270 */
[----:B------:R-:W-:Y:S02]  /*289a0*/  ULDC UR4, c[0x0][0x228] ;  /* 0x00008a0000047ab9 */ /* 0x000fe40000000800 */
[----:B-1----:R-:W-:-:S04]  /*289b0*/  IMAD.WIDE R2, R247, 0x4, R8 ;  /* 0x00000004f7027825 */ /* 0x002fc800078e0208 */
[C---:B--2---:R-:W-:Y:S01]  /*289c0*/  IMAD.WIDE R226, R247.reuse, 0x4, R150 ;  /* 0x00000004f7e27825 */ /* 0x044fe200078e0296 */
[----:B----4-:R1:W-:Y:S04]  /*289d0*/  @P6 STG.E desc[UR16][R2.64], R250 ;  /* 0x000000fa02006986 */ /* 0x0103e8000c101910 */
[----:B------:R2:W-:Y:S01]  /*289e0*/  @P5 STG.E desc[UR16][R226.64], R249 ;  /* 0x000000f9e2005986 */ /* 0x0005e2000c101910 */
[----:B------:R-:W-:-:S03]  /*289f0*/  VIADD R247, R247, UR28 ;  /* 0x0000001cf7f77c36 */ /* 0x000fc60008000000 */
[----:B------:R3:W-:Y:S01]  /*28a00*/  @P2 STG.E desc[UR16][R240.64], R243 ;  /* 0x000000f3f0002986 */ /* 0x0007e2000c101910 */
[----:B------:R-:W-:Y:S02]  /*28a10*/  ISETP.LT.AND P2, PT, R15, UR4, !P1 ;  /* 0x000000040f007c0c */ /* 0x000fe4000cf41270 */
[----:B------:R-:W-:Y:S01]  /*28a20*/  ISETP.LT.AND P5, PT, R14, UR6, !P1 ;  /* 0x000000060e007c0c */ /* 0x000fe2000cfa1270 */
[----:B------:R-:W-:Y:S01]  /*28a30*/  IMAD.WIDE R244, R247, 0x4, R224 ;  /* 0x00000004f7f47825 */ /* 0x000fe200078e02e0 */
[----:B------:R-:W-:Y:S01]  /*28a40*/  ISETP.LT.AND P1, PT, R13, UR8, !P1 ;  /* 0x000000080d007c0c */ /* 0x000fe2000cf21270 */
[----:B------:R-:W-:Y:S02]  /*28a50*/  ULDC UR4, c[0x0][0x22c] ;  /* 0x00008b0000047ab9 */ /* 0x000fe40000000800 */
[----:B------:R-:W-:Y:S01]  /*28a60*/  VIADD R0, R11, 0x4b ;  /* 0x0000004b0b007836 */ /* 0x000fe20000000000 */
[----:B------:R-:W-:Y:S01]  /*28a70*/  ISETP.LT.AND P6, PT, R12, UR10, !P0 ;  /* 0x0000000a0c007c0c */ /* 0x000fe2000c7c1270 */
[C---:B-1----:R-:W-:Y:S01]  /*28a80*/  IMAD.WIDE R2, R247.reuse, 0x4, R8 ;  /* 0x00000004f7027825 */ /* 0x042fe200078e0208 */
[----:B------:R-:W-:Y:S01]  /*28a90*/  @P4 STG.E desc[UR16][R244.64], R236 ;  /* 0x000000ecf4004986 */ /* 0x000fe2000c101910 */
[C---:B--2---:R-:W-:Y:S01]  /*28aa0*/  IADD3 R249, R247.reuse, UR28, RZ ;  /* 0x0000001cf7f97c10 */ /* 0x044fe2000fffe0ff */
[----:B------:R-:W-:Y:S01]  /*28ab0*/  ULDC UR6, c[0x0][0x228] ;  /* 0x00008a0000067ab9 */ /* 0x000fe20000000800 */
[----:B------:R-:W-:Y:S01]  /*28ac0*/  IMAD.WIDE R226, R247, 0x4, R150 ;  /* 0x00000004f7e27825 */ /* 0x000fe200078e0296 */
[----:B------:R-:W-:Y:S01]  /*28ad0*/  ISETP.GE.AND P4, PT, R0, UR4, PT ;  /* 0x0000000400007c0c */ /* 0x000fe2000bf86270 */
[----:B------:R-:W-:-:S02]  /*28ae0*/  ULDC UR4, c[0x0][0x228] ;  /* 0x00008a0000047ab9 */ /* 0x000fc40000000800 */
[----:B---3--:R-:W-:Y:S01]  /*28af0*/  IMAD.WIDE R240, R247, 0x4, R148 ;  /* 0x00000004f7f07825 */ /* 0x008fe200078e0294 */
[----:B------:R1:W-:Y:S01]  /*28b00*/  @P2 STG.E desc[UR16][R2.64], R232 ;  /* 0x000000e802002986 */ /* 0x0003e2000c101910 */
[----:B------:R-:W-:Y:S01]  /*28b10*/  ISETP.LT.AND P2, PT, R15, UR4, !P0 ;  /* 0x000000040f007c0c */ /* 0x000fe2000c741270 */
[----:B------:R-:W-:Y:S01]  /*28b20*/  ULDC UR4, c[0x0][0x228] ;  /* 0x00008a0000047ab9 */ /* 0x000fe20000000800 */
[----:B------:R-:W-:Y:S01]  /*28b30*/  IMAD.WIDE R242, R249, 0x4, R224 ;  /* 0x00000004f9f27825 */ /* 0x000fe200078e02e0 */
[----:B------:R2:W-:Y:S01]  /*28b40*/  @P5 STG.E desc[UR16][R226.64], R220 ;  /* 0x000000dce2005986 */ /* 0x0005e2000c101910 */
[----:B------:R-:W-:Y:S01]  /*28b50*/  ULDC UR8, c[0x0][0x228] ;  /* 0x00008a0000087ab9 */ /* 0x000fe20000000800 */
[----:B------:R-:W-:Y:S02]  /*28b60*/  ULDC UR10, c[0x0][0x228] ;  /* 0x00008a00000a7ab9 */ /* 0x000fe40000000800 */
[----:B------:R3:W-:Y:S01]  /*28b70*/  @P1 STG.E desc[UR16][R240.64], R216 ;  /* 0x000000d8f0001986 */ /* 0x0007e2000c101910 */
[----:B------:R-:W-:Y:S01]  /*28b80*/  ISETP.LT.AND P1, PT, R14, UR4, !P0 ;  /* 0x000000040e007c0c */ /* 0x000fe2000c721270 */
[----:B------:R-:W-:Y:S01]  /*28b90*/  VIADD R0, R11, 0x4c ;  /* 0x0000004c0b007836 */ /* 0x000fe20000000000 */
[----:B------:R-:W-:Y:S01]  /*28ba0*/  ISETP.LT.AND P0, PT, R13, UR6, !P0 ;  /* 0x000000060d007c0c */ /* 0x000fe2000c701270 */
[----:B------:R4:W-:Y:S01]  /*28bb0*/  @P6 STG.E desc[UR16][R242.64], R4 ;  /* 0x00000004f2006986 */ /* 0x0009e2000c101910 */
[----:B------:R-:W-:Y:S01]  /*28bc0*/  ISETP.LT.AND P5, PT, R12, UR8, !P3 ;  /* 0x000000080c007c0c */ /* 0x000fe2000dfa1270 */
[----:B-1----:R-:W-:Y:S01]  /*28bd0*/  IMAD.WIDE R2, R249, 0x4, R150 ;  /* 0x00000004f9027825 */ /* 0x002fe200078e0296 */
[----:B------:R-:W-:Y:S01]  /*28be0*/  ISETP.LT.AND P6, PT, R15, UR10, !P3 ;  /* 0x0000000a0f007c0c */ /* 0x000fe2000dfc1270 */
[----:B------:R-:W-:Y:S01]  /*28bf0*/  ULDC UR4, c[0x0][0x22c] ;  /* 0x00008b0000047ab9 */ /* 0x000fe20000000800 */
[----:B------:R-:W-:Y:S01]  /*28c00*/  ULDC UR6, c[0x0][0x228] ;  /* 0x00008a0000067ab9 */ /* 0x000fe20000000800 */
[----:B--2---:R-:W-:Y:S01]  /*28c10*/  IMAD.WIDE R226, R249, 0x4, R8 ;  /* 0x00000004f9e27825 */ /* 0x004fe200078e0208 */
[----:B------:R-:W-:Y:S01]  /*28c20*/  ULDC UR8, c[0x0][0x228] ;  /* 0x00008a0000087ab9 */ /* 0x000fe20000000800 */
[----:B------:R-:W-:-:S02]  /*28c30*/  ULDC UR10, c[0x0][0x228] ;  /* 0x00008a00000a7ab9 */ /* 0x000fc40000000800 */
[C---:B------:R-:W-:Y:S02]  /*28c40*/  VIADD R247, R249.reuse, UR28 ;  /* 0x0000001cf9f77c36 */ /* 0x040fe40008000000 */
[----:B---3--:R-:W-:Y:S01]  /*28c50*/  IMAD.WIDE R240, R249, 0x4, R148 ;  /* 0x00000004f9f07825 */ /* 0x008fe200078e0294 */
[----:B------:R1:W-:Y:S01]  /*28c60*/  @P2 STG.E desc[UR16][R226.64], R28 ;  /* 0x0000001ce2002986 */ /* 0x0003e2000c101910 */
[----:B------:R-:W-:Y:S01]  /*28c70*/  ISETP.GE.AND P2, PT, R0, UR4, PT ;  /* 0x0000000400007c0c */ /* 0x000fe2000bf46270 */
[----:B------:R-:W-:Y:S01]  /*28c80*/  ULDC UR4, c[0x0][0x228] ;  /* 0x00008a0000047ab9 */ /* 0x000fe20000000800 */
[C---:B----4-:R-:W-:Y:S01]  /*28c90*/  IMAD.WIDE R242, R247.reuse, 0x4, R224 ;  /* 0x00000004f7f27825 */ /* 0x050fe200078e02e0 */
[----:B------:R2:W-:Y:S03]  /*28ca0*/  @P1 STG.E desc[UR16][R2.64], R36 ;  /* 0x0000002402001986 */ /* 0x0005e6000c101910 */
[----:B------:R-:W-:Y:S01]  /*28cb0*/  IMAD.WIDE R244, R247, 0x4, R8 ;  /* 0x00000004f7f47825 */ /* 0x000fe200078e0208 */
[----:B------:R-:W-:Y:S01]  /*28cc0*/  @P0 STG.E desc[UR16][R240.64], R32 ;  /* 0x00000020f0000986 */ /* 0x000fe2000c101910 */
[----:B------:R-:W-:Y:S01]  /*28cd0*/  ISETP.LT.AND P0, PT, R14, UR4, !P3 ;  /* 0x000000040e007c0c */ /* 0x000fe2000df01270 */
[----:B------:R-:W-:-:S02]  /*28ce0*/  ULDC UR4, c[0x0][0x228] ;  /* 0x00008a0000047ab9 */ /* 0x000fc40000000800 */
[----:B------:R3:W-:Y:S01]  /*28cf0*/  @P5 STG.E desc[UR16][R242.64], R237 ;  /* 0x000000edf2005986 */ /* 0x0007e2000c101910 */
[----:B------:R-:W-:Y:S01]  /*28d00*/  ISETP.LT.AND P3, PT, R13, UR4, !P3 ;  /* 0x000000040d007c0c */ /* 0x000fe2000df61270 */
[----:B-1----:R-:W-:Y:S01]  /*28d10*/  IMAD.WIDE R226, R247, 0x4, R148 ;  /* 0x00000004f7e27825 */ /* 0x002fe200078e0294 */
[----:B------:R-:W-:Y:S01]  /*28d20*/  ISETP.LT.AND P5, PT, R15, UR8, !P4 ;  /* 0x000000080f007c0c */ /* 0x000fe2000e7a1270 */
[----:B------:R1:W-:Y:S01]  /*28d30*/  @P6 STG.E desc[UR16][R244.64], R233 ;  /* 0x000000e9f4006986 */ /* 0x0003e2000c101910 */
[----:B------:R-:W-:Y:S01]  /*28d40*/  ISETP.LT.AND P6, PT, R12, UR6, !P4 ;  /* 0x000000060c007c0c */ /* 0x000fe2000e7c1270 */
[----:B--2---:R-:W-:Y:S01]  /*28d50*/  IMAD.WIDE R2, R247, 0x4, R150 ;  /* 0x00000004f7027825 */ /* 0x004fe200078e0296 */
[----:B------:R-:W-:Y:S01]  /*28d60*/  ISETP.LT.AND P1, PT, R14, UR10, !P4 ;  /* 0x0000000a0e007c0c */ /* 0x000fe2000e721270 */
[----:B------:R-:W-:Y:S01]  /*28d70*/  ULDC UR4, c[0x0][0x22c] ;  /* 0x00008b0000047ab9 */ /* 0x000fe20000000800 */
[----:B------:R-:W-:Y:S01]  /*28d80*/  ULDC UR6, c[0x0][0x228] ;  /* 0x00008a0000067ab9 */ /* 0x000fe20000000800 */
[----:B------:R-:W-:Y:S01]  /*28d90*/  VIADD R0, R11, 0x4d ;  /* 0x0000004d0b007836 */ /* 0x000fe20000000000 */
[----:B---3--:R-:W-:Y:S01]  /*28da0*/  IADD3 R243, R247, UR28, RZ ;  /* 0x0000001cf7f37c10 */ /* 0x008fe2000fffe0ff */
[----:B------:R2:W-:Y:S01]  /*28db0*/  @P0 STG.E desc[UR16][R2.64], R221 ;  /* 0x000000dd02000986 */ /* 0x0005e2000c101910 */
[----:B------:R-:W-:Y:S01]  /*28dc0*/  ULDC UR8, c[0x0][0x228] ;  /* 0x00008a0000087ab9 */ /* 0x000fe20000000800 */
[----:B------:R-:W-:-:S02]  /*28dd0*/  ULDC UR10, c[0x0][0x228] ;  /* 0x00008a00000a7ab9 */ /* 0x000fc40000000800 */
[C---:B-1----:R-:W-:Y:S01]  /*28de0*/  IMAD.WIDE R232, R243.reuse, 0x4, R224 ;  /* 0x00000004f3e87825 */ /* 0x042fe200078e02e0 */
[----:B------:R1:W-:Y:S03]  /*28df0*/  @P3 STG.E desc[UR16][R226.64], R217 ;  /* 0x000000d9e2003986 */ /* 0x0003e6000c101910 */
[----:B------:R-:W-:Y:S01]  /*28e00*/  IMAD.WIDE R236, R243, 0x4, R8 ;  /* 0x00000004f3ec7825 */ /* 0x000fe200078e0208 */
[----:B------:R-:W-:-:S03]  /*28e10*/  ISETP.GE.AND P0, PT, R0, UR4, PT ;  /* 0x0000000400007c0c */ /* 0x000fc6000bf06270 */
[----:B------:R-:W-:Y:S01]  /*28e20*/  IMAD.WIDE R240, R243, 0x4, R150 ;  /* 0x00000004f3f07825 */ /* 0x000fe200078e0296 */
[----:B------:R3:W-:Y:S01]  /*28e30*/  @P6 STG.E desc[UR16][R232.64], R5 ;  /* 0x00000005e8006986 */ /* 0x0007e2000c101910 */
[----:B------:R-:W-:-:S03]  /*28e40*/  ULDC UR4, c[0x0][0x228] ;  /* 0x00008a0000047ab9 */ /* 0x000fc60000000800 */
[----:B------:R4:W-:Y:S04]  /*28e50*/  @P5 STG.E desc[UR16][R236.64], R29 ;  /* 0x0000001dec005986 */ /* 0x0009e8000c101910 */
[----:B------:R4:W-:Y:S01]  /*28e60*/  @P1 STG.E desc[UR16][R240.64], R37 ;  /* 0x00000025f0001986 */ /* 0x0009e2000c101910 */
[----:B------:R-:W-:Y:S01]  /*28e70*/  ISETP.LT.AND P1, PT, R13, UR4, !P4 ;  /* 0x000000040d007c0c */ /* 0x000fe2000e721270 */
[----:B------:R-:W-:Y:S01]  /*28e80*/  VIADD R0, R11, 0x4e ;  /* 0x0000004e0b007836 */ /* 0x000fe20000000000 */
[----:B------:R-:W-:Y:S01]  /*28e90*/  ULDC UR4, c[0x0][0x22c] ;  /* 0x00008b0000047ab9 */ /* 0x000fe20000000800 */
[----:B------:R-:W-:Y:S01]  /*28ea0*/  ISETP.LT.AND P4, PT, R12, UR6, !P2 ;  /* 0x000000060c007c0c */ /* 0x000fe2000d781270 */
[----:B--2---:R-:W-:Y:S01]  /*28eb0*/  IMAD.WIDE R2, R243, 0x4, R148 ;  /* 0x00000004f3027825 */ /* 0x004fe200078e0294 */
[----:B------:R-:W-:Y:S01]  /*28ec0*/  ISETP.LT.AND P5, PT, R15, UR8, !P2 ;  /* 0x000000080f007c0c */ /* 0x000fe2000d7a1270 */
[----:B------:R-:W-:Y:S01]  /*28ed0*/  ULDC UR6, c[0x0][0x228] ;  /* 0x00008a0000067ab9 */ /* 0x000fe20000000800 */
[----:B------:R-:W-:Y:S01]  /*28ee0*/  ISETP.LT.AND P6, PT, R14, UR10, !P2 ;  /* 0x0000000a0e007c0c */ /* 0x000fe2000d7c1270 */
[----:B------:R-:W-:Y:S01]  /*28ef0*/  ULDC UR8, c[0x0][0x228] ;  /* 0x00008a0000087ab9 */ /* 0x000fe20000000800 */
[----:B------:R-:W-:Y:S01]  /*28f00*/  ISETP.GE.AND P3, PT, R0, UR4, PT ;  /* 0x0000000400007c0c */ /* 0x000fe2000bf66270 */
[----:B------:R-:W-:Y:S01]  /*28f10*/  VIADD R0, R11, 0x4f ;  /* 0x0000004f0b007836 */ /* 0x000fe20000000000 */
[----:B-1----:R-:W-:Y:S01]  /*28f20*/  IADD3 R217, R243, UR28, RZ ;  /* 0x0000001cf3d97c10 */ /* 0x002fe2000fffe0ff */
[----:B------:R-:W-:Y:S01]  /*28f30*/  ULDC UR4, c[0x0][0x22c] ;  /* 0x00008b0000047ab9 */ /* 0x000fe20000000800 */
[----:B------:R1:W-:Y:S01]  /*28f40*/  @P1 STG.E desc[UR16][R2.64], R33 ;  /* 0x0000002102001986 */ /* 0x0003e2000c101910 */
[----:B------:R-:W-:Y:S01]  /*28f50*/  ULDC UR10, c[0x0][0x228] ;  /* 0x00008a00000a7ab9 */ /* 0x000fe20000000800 */
[----:B------:R-:W-:Y:S01]  /*28f60*/  ISETP.GE.AND P1, PT, R0, UR4, PT ;  /* 0x0000000400007c0c */ /* 0x000fe2000bf26270 */
[----:B---3--:R-:W-:Y:S01]  /*28f70*/  IMAD.WIDE R4, R217, 0x4, R224 ;  /* 0x00000004d9047825 */ /* 0x008fe200078e02e0 */
[----:B------:R-:W-:-:S03]  /*28f80*/  ULDC UR4, c[0x0][0x228] ;  /* 0x00008a0000047ab9 */ /* 0x000fc60000000800 */
[----:B----4-:R-:W-:Y:S01]  /*28f90*/  IMAD.WIDE R28, R217, 0x4, R8 ;  /* 0x00000004d91c7825 */ /* 0x010fe200078e0208 */
[----:B------:R-:W-:Y:S01]  /*28fa0*/  ISETP.LT.AND P2, PT, R13, UR4, !P2 ;  /* 0x000000040d007c0c */ /* 0x000fe2000d741270 */
[----:B------:R-:W-:Y:S02]  /*28fb0*/  ULDC UR4, c[0x0][0x228] ;  /* 0x00008a0000047ab9 */ /* 0x000fe40000000800 */
[----:B------:R-:W-:Y:S01]  /*28fc0*/  IMAD.WIDE R36, R217, 0x4, R150 ;  /* 0x00000004d9247825 */ /* 0x000fe200078e0296 */
[----:B------:R2:W-:Y:S01]  /*28fd0*/  @P4 STG.E desc[UR16][R4.64], R238 ;  /* 0x000000ee04004986 */ /* 0x0005e2000c101910 */
[----:B------:R-:W-:Y:S01]  /*28fe0*/  ISETP.LT.AND P4, PT, R12, UR4, !P0 ;  /* 0x000000040c007c0c */ /* 0x000fe2000c781270 */
[----:B------:R-:W-:Y:S02]  /*28ff0*/  ULDC UR4, c[0x0][0x228] ;  /* 0x00008a0000047ab9 */ /* 0x000fe40000000800 */
[----:B------:R3:W-:Y:S01]  /*29000*/  @P5 STG.E desc[UR16][R28.64], R234 ;  /* 0x000000ea1c005986 */ /* 0x0007e2000c101910 */
[----:B------:R-:W-:-:S02]  /*29010*/  ISETP.LT.AND P5, PT, R14, UR4, !P0 ;  /* 0x000000040e007c0c */ /* 0x000fc4000c7a1270 */
[----:B------:R-:W-:Y:S01]  /*29020*/  IADD3 R221, R217, UR28, RZ ;  /* 0x0000001cd9dd7c10 */ /* 0x000fe2000fffe0ff */
[----:B------:R4:W-:Y:S01]  /*29030*/  @P6 STG.E desc[UR16][R36.64], R222 ;  /* 0x000000de24006986 */ /* 0x0009e2000c101910 */
[----:B------:R-:W-:Y:S01]  /*29040*/  ISETP.LT.AND P6, PT, R15, UR6, !P0 ;  /* 0x000000060f007c0c */ /* 0x000fe2000c7c1270 */
[----:B-1----:R-:W-:Y:S01]  /*29050*/  IMAD.WIDE R2, R217, 0x4, R148 ;  /* 0x00000004d9027825 */ /* 0x002fe200078e0294 */
[----:B------:R-:W-:Y:S01]  /*29060*/  ISETP.LT.AND P0, PT, R13, UR8, !P0 ;  /* 0x000000080d007c0c */ /* 0x000fe2000c701270 */
[----:B------:R-:W-:Y:S01]  /*29070*/  ULDC UR4, c[0x0][0x22c] ;  /* 0x00008b0000047ab9 */ /* 0x000fe20000000800 */
[----:B------:R-:W-:Y:S01]  /*29080*/  ULDC UR6, c[0x0][0x228] ;  /* 0x00008a0000067ab9 */ /* 0x000fe20000000800 */
[----:B------:R-:W-:Y:S02]  /*29090*/  VIADD R0, R11, 0x50 ;  /* 0x000000500b007836 */ /* 0x000fe40000000000 */
[----:B--2---:R-:W-:Y:S01]  /*290a0*/  IMAD.WIDE R4, R221, 0x4, R224 ;  /* 0x00000004dd047825 */ /* 0x004fe200078e02e0 */
[----:B------:R1:W-:Y:S01]  /*290b0*/  @P2 STG.E desc[UR16][R2.64], R218 ;  /* 0x000000da02002986 */ /* 0x0003e2000c101910 */
[----:B------:R-:W-:-:S02]  /*290c0*/  ULDC UR8, c[0x0][0x228] ;  /* 0x00008a0000087ab9 */ /* 0x000fc40000000800 */
[C---:B---3--:R-:W-:Y:S01]  /*290d0*/  IMAD.WIDE R28, R221.reuse, 0x4, R8 ;  /* 0x00000004dd1c7825 */ /* 0x048fe200078e0208 */
[----:B------:R-:W-:Y:S01]  /*290e0*/  ISETP.GE.AND P2, PT, R0, UR4, PT ;  /* 0x0000000400007c0c */ /* 0x000fe2000bf46270 */
[----:B------:R-:W-:Y:S02]  /*290f0*/  ULDC UR4, c[0x0][0x228] ;  /* 0x00008a0000047ab9 */ /* 0x000fe40000000800 */
[C---:B------:R-:W-:Y:S01]  /*29100*/  IMAD.WIDE R32, R221.reuse, 0x4, R150 ;  /* 0x00000004dd207825 */ /* 0x040fe200078e0296 */
[----:B------:R2:W-:Y:S03]  /*29110*/  @P4 STG.E desc[UR16][R4.64], R6 ;  /* 0x0000000604004986 */ /* 0x0005e6000c101910 */
[----:B----4-:R-:W-:Y:S01]  /*29120*/  IMAD.WIDE R36, R221, 0x4, R148 ;  /* 0x00000004dd247825 */ /* 0x010fe200078e0294 */
[----:B------:R3:W-:Y:S01]  /*29130*/  @P6 STG.E desc[UR16][R28.64], R30 ;  /* 0x0000001e1c006986 */ /* 0x0007e2000c101910 */
[----:B------:R-:W-:Y:S01]  /*29140*/  ISETP.LT.AND P4, PT, R12, UR4, !P3 ;  /* 0x000000040c007c0c */ /* 0x000fe2000df81270 */
[----:B------:R-:W-:-:S02]  /*29150*/  ULDC UR4, c[0x0][0x228] ;  /* 0x00008a0000047ab9 */ /* 0x000fc40000000800 */
[----:B------:R4:W-:Y:S01]  /*29160*/  @P5 STG.E desc[UR16][R32.64], R38 ;  /* 0x0000002620005986 */ /* 0x0009e2000c101910 */
[----:B------:R-:W-:Y:S01]  /*29170*/  ISETP.LT.AND P5, PT, R14, UR6, !P3 ;  /* 0x000000060e007c0c */ /* 0x000fe2000dfa1270 */
[----:B------:R-:W-:Y:S01]  /*29180*/  VIADD R221, R221, UR28 ;  /* 0x0000001cdddd7c36 */ /* 0x000fe20008000000 */
[----:B------:R-:W-:Y:S01]  /*29190*/  ISETP.LT.AND P6, PT, R12, UR10, !P1 ;  /* 0x0000000a0c007c0c */ /* 0x000fe2000cfc1270 */
[----:B------:R4:W-:Y:S01]  /*291a0*/  @P0 STG.E desc[UR16][R36.64], R34 ;  /* 0x0000002224000986 */ /* 0x0009e2000c101910 */
[----:B------:R-:W-:Y:S01]  /*291b0*/  ISETP.LT.AND P0, PT, R15, UR4, !P3 ;  /* 0x000000040f007c0c */ /* 0x000fe2000df01270 */
[----:B-1----:R-:W-:Y:S01]  /*291c0*/  IMAD.WIDE R2, R221, 0x4, R224 ;  /* 0x00000004dd027825 */ /* 0x002fe200078e02e0 */
[----:B------:R-:W-:Y:S01]  /*291d0*/  ISETP.LT.AND P3, PT, R13, UR8, !P3 ;  /* 0x000000080d007c0c */ /* 0x000fe2000df61270 */
[----:B------:R-:W-:Y:S01]  /*291e0*/  ULDC UR4, c[0x0][0x22c] ;  /* 0x00008b0000047ab9 */ /* 0x000fe20000000800 */
[----:B------:R-:W-:Y:S01]  /*291f0*/  ULDC UR6, c[0x0][0x228] ;  /* 0x00008a0000067ab9 */ /* 0x000fe20000000800 */
[----:B------:R-:W-:-:S02]  /*29200*/  VIADD R0, R11, 0x51 ;  /* 0x000000510b007836 */ /* 0x000fc40000000000 */
[C---:B--2---:R-:W-:Y:S01]  /*29210*/  IMAD.WIDE R4, R221.reuse, 0x4, R8 ;  /* 0x00000004dd047825 */ /* 0x044fe200078e0208 */
[----:B------:R1:W-:Y:S03]  /*29220*/  @P4 STG.E desc[UR16][R2.64], R239 ;  /* 0x000000ef02004986 */ /* 0x0003e6000c101910 */
[C---:B---3--:R-:W-:Y:S01]  /*29230*/  IMAD.WIDE R28, R221.reuse, 0x4, R150 ;  /* 0x00000004dd1c7825 */ /* 0x048fe200078e0296 */
[----:B------:R-:W-:-:S03]  /*29240*/  IADD3 R217, R221, UR28, RZ ;  /* 0x0000001cddd97c10 */ /* 0x000fc6000fffe0ff */
[----:B----4-:R-:W-:Y:S01]  /*29250*/  IMAD.WIDE R32, R221, 0x4, R148 ;  /* 0x00000004dd207825 */ /* 0x010fe200078e0294 */
[----:B------:R-:W-:Y:S01]  /*29260*/  ISETP.GE.AND P4, PT, R0, UR4, PT ;  /* 0x0000000400007c0c */ /* 0x000fe2000bf86270 */
[----:B------:R2:W-:Y:S01]  /*29270*/  @P0 STG.E desc[UR16][R4.64], R235 ;  /* 0x000000eb04000986 */ /* 0x0005e2000c101910 */
[----:B------:R-:W-:Y:S01]  /*29280*/  ULDC UR4, c[0x0][0x228] ;  /* 0x00008a0000047ab9 */ /* 0x000fe20000000800 */
[----:B------:R-:W-:Y:S01]  /*29290*/  ULDC UR8, c[0x0][0x228] ;  /* 0x00008a0000087ab9 */ /* 0x000fe20000000800 */
[----:B------:R-:W-:Y:S01]  /*292a0*/  ULDC UR10, c[0x0][0x228] ;  /* 0x00008a00000a7ab9 */ /* 0x000fe20000000800 */
[----:B------:R-:W-:Y:S01]  /*292b0*/  @P5 STG.E desc[UR16][R28.64], R223 ;  /* 0x000000df1c005986 */ /* 0x000fe2000c101910 */
[----:B------:R-:W-:-:S03]  /*292c0*/  IMAD.WIDE R36, R217, 0x4, R224 ;  /* 0x00000004d9247825 */ /* 0x000fc600078e02e0 */
[----:B------:R-:W-:Y:S01]  /*292d0*/  @P3 STG.E desc[UR16][R32.64], R219 ;  /* 0x000000db20003986 */ /* 0x000fe2000c101910 */
[----:B------:R-:W-:Y:S01]  /*292e0*/  ISETP.LT.AND P3, PT, R15, UR4, !P1 ;  /* 0x000000040f007c0c */ /* 0x000fe2000cf61270 */
[----:B------:R-:W-:Y:S02]  /*292f0*/  ULDC UR4, c[0x0][0x228] ;  /* 0x00008a0000047ab9 */ /* 0x000fe40000000800 */
[----:B------:R-:W-:Y:S01]  /*29300*/  ISETP.LT.AND P0, PT, R14, UR4, !P1 ;  /* 0x000000040e007c0c */ /* 0x000fe2000cf01270 */
[----:B------:R3:W-:Y:S01]  /*29310*/  @P6 STG.E desc[UR16][R36.64], R7 ;  /* 0x0000000724006986 */ /* 0x0007e2000c101910 */
[----:B------:R-:W-:Y:S01]  /*29320*/  ISETP.LT.AND P1, PT, R13, UR6, !P1 ;  /* 0x000000060d007c0c */ /* 0x000fe2000cf21270 */
[----:B-1----:R-:W-:Y:S01]  /*29330*/  IMAD.WIDE R2, R217, 0x4, R8 ;  /* 0x00000004d9027825 */ /* 0x002fe200078e0208 */
[----:B------:R-:W-:Y:S01]  /*29340*/  ISETP.LT.AND P5, PT, R12, UR8, !P2 ;  /* 0x000000080c007c0c */ /* 0x000fe2000d7a1270 */
[----:B------:R-:W-:Y:S01]  /*29350*/  ULDC UR4, c[0x0][0x22c] ;  /* 0x00008b0000047ab9 */ /* 0x000fe20000000800 */
[----:B------:R-:W-:Y:S01]  /*29360*/  ISETP.LT.AND P6, PT, R15, UR10, !P2 ;  /* 0x0000000a0f007c0c */ /* 0x000fe2000d7c1270 */
[----:B------:R-:W-:Y:S01]  /*29370*/  VIADD R0, R11, 0x52 ;  /* 0x000000520b007836 */ /* 0x000fe20000000000 */
[----:B------:R-:W-:Y:S01]  /*29380*/  ULDC UR6, c[0x0][0x228] ;  /* 0x00008a0000067ab9 */ /* 0x000fe20000000800 */
[----:B--2---:R-:W-:Y:S01]  /*29390*/  IMAD.WIDE R4, R217, 0x4, R150 ;  /* 0x00000004d9047825 */ /* 0x004fe200078e0296 */
[----:B------:R1:W-:Y:S01]  /*293a0*/  @P3 STG.E desc[UR16][R2.64], R31 ;  /* 0x0000001f02003986 */ /* 0x0003e2000c101910 */
[----:B------:R-:W-:-:S02]  /*293b0*/  ULDC UR8, c[0x0][0x228] ;  /* 0x00008a0000087ab9 */ /* 0x000fc40000000800 */
[C---:B---3--:R-:W-:Y:S01]  /*293c0*/  VIADD R37, R217.reuse, UR28 ;  /* 0x0000001cd9257c36 */ /* 0x048fe20008000000 */
[----:B------:R-:W-:Y:S01]  /*293d0*/  ISETP.GE.AND P3, PT, R0, UR4, PT ;  /* 0x0000000400007c0c */ /* 0x000fe2000bf66270 */
[----:B------:R-:W-:Y:S01]  /*293e0*/  IMAD.WIDE R6, R217, 0x4, R148 ;  /* 0x00000004d9067825 */ /* 0x000fe200078e0294 */
[----:B------:R-:W-:Y:S01]  /*293f0*/  ULDC UR4, c[0x0][0x228] ;  /* 0x00008a0000047ab9 */ /* 0x000fe20000000800 */
[----:B------:R2:W-:Y:S01]  /*29400*/  @P0 STG.E desc[UR16][R4.64], R39 ;  /* 0x0000002704000986 */ /* 0x0005e2000c101910 */
[----:B------:R-:W-:Y:S01]  /*29410*/  ULDC UR10, c[0x0][0x228] ;  /* 0x00008a00000a7ab9 */ /* 0x000fe20000000800 */
[----:B------:R-:W-:Y:S01]  /*29420*/  IMAD.WIDE R28, R37, 0x4, R224 ;  /* 0x00000004251c7825 */ /* 0x000fe200078e02e0 */
[----:B------:R-:W-:-:S03]  /*29430*/  ISETP.LT.AND P0, PT, R14, UR4, !P2 ;  /* 0x000000040e007c0c */ /* 0x000fc6000d701270 */
[----:B------:R-:W-:Y:S01]  /*29440*/  IMAD.WIDE R32, R37, 0x4, R8 ;  /* 0x0000000425207825 */ /* 0x000fe200078e0208 */
[----:B------:R3:W-:Y:S01]  /*29450*/  @P1 STG.E desc[UR16][R6.64], R35 ;  /* 0x0000002306001986 */ /* 0x0007e2000c101910 */
[----:B------:R-:W-:Y:S02]  /*29460*/  ULDC UR4, c[0x0][0x228] ;  /* 0x00008a0000047ab9 */ /* 0x000fe40000000800 */
[----:B------:R-:W-:Y:S01]  /*29470*/  ISETP.LT.AND P2, PT, R13, UR4, !P2 ;  /* 0x000000040d007c0c */ /* 0x000fe2000d741270 */
[----:B------:R4:W-:Y:S01]  /*29480*/  @P5 STG.E desc[UR16][R28.64], R24 ;  /* 0x000000181c005986 */ /* 0x0009e2000c101910 */
[----:B------:R-:W-:Y:S01]  /*29490*/  ISETP.LT.AND P5, PT, R15, UR8, !P4 ;  /* 0x000000080f007c0c */ /* 0x000fe2000e7a1270 */
[C---:B-1----:R-:W-:Y:S01]  /*294a0*/  IMAD.WIDE R2, R37.reuse, 0x4, R150 ;  /* 0x0000000425027825 */ /* 0x042fe200078e0296 */
[----:B------:R-:W-:Y:S01]  /*294b0*/  ISETP.LT.AND P1, PT, R14, UR10, !P4 ;  /* 0x0000000a0e007c0c */ /* 0x000fe2000e721270 */
[----:B------:R-:W-:Y:S01]  /*294c0*/  @P6 STG.E desc[UR16][R32.64], R20 ;  /* 0x0000001420006986 */ /* 0x000fe2000c101910 */
[----:B------:R-:W-:Y:S01]  /*294d0*/  ISETP.LT.AND P6, PT, R12, UR6, !P4 ;  /* 0x000000060c007c0c */ /* 0x000fe2000e7c1270 */
[C---:B--2---:R-:W-:Y:S01]  /*294e0*/  IMAD.WIDE R4, R37.reuse, 0x4, R148 ;  /* 0x0000000425047825 */ /* 0x044fe200078e0294 */
[----:B------:R-:W-:Y:S01]  /*294f0*/  ULDC UR4, c[0x0][0x22c] ;  /* 0x00008b0000047ab9 */ /* 0x000fe20000000800 */
[----:B---3--:R-:W-:-:S02]  /*29500*/  IADD3 R35, R37, UR28, RZ ;  /* 0x0000001c25237c10 */ /* 0x008fc4000fffe0ff */
[----:B------:R-:W-:Y:S01]  /*29510*/  VIADD R0, R11, 0x53 ;  /* 0x000000530b007836 */ /* 0x000fe20000000000 */
[----:B------:R1:W-:Y:S01]  /*29520*/  @P0 STG.E desc[UR16][R2.64], R16 ;  /* 0x0000001002000986 */ /* 0x0003e2000c101910 */
[----:B------:R-:W-:Y:S01]  /*29530*/  ULDC UR6, c[0x0][0x228] ;  /* 0x00008a0000067ab9 */ /* 0x000fe20000000800 */
[C---:B------:R-:W-:Y:S01]  /*29540*/  IMAD.WIDE R6, R35.reuse, 0x4, R224 ;  /* 0x0000000423067825 */ /* 0x040fe200078e02e0 */
[----:B------:R-:W-:Y:S01]  /*29550*/  ULDC UR8, c[0x0][0x228] ;  /* 0x00008a0000087ab9 */ /* 0x000fe20000000800 */
[----:B------:R-:W-:Y:S02]  /*29560*/  ULDC UR10, c[0x0][0x228] ;  /* 0x00008a00000a7ab9 */ /* 0x000fe40000000800 */
[C---:B----4-:R-:W-:Y:S01]  /*29570*/  IMAD.WIDE R28, R35.reuse, 0x4, R8 ;  /* 0x00000004231c7825 */ /* 0x050fe200078e0208 */
[----:B------:R-:W-:Y:S03]  /*29580*/  @P2 STG.E desc[UR16][R4.64], R44 ;  /* 0x0000002c04002986 */ /* 0x000fe6000c101910 */
[----:B------:R-:W-:Y:S01]  /*29590*/  IMAD.WIDE R30, R35, 0x4, R150 ;  /* 0x00000004231e7825 */ /* 0x000fe200078e0296 */
[----:B------:R-:W-:Y:S01]  /*295a0*/  ISETP.GE.AND P0, PT, R0, UR4, PT ;  /* 0x0000000400007c0c */ /* 0x000fe2000bf06270 */
[----:B------:R-:W-:Y:S01]  /*295b0*/  @P6 STG.E desc[UR16][R6.64], R40 ;  /* 0x0000002806006986 */ /* 0x000fe2000c101910 */
[----:B------:R-:W-:-:S03]  /*295c0*/  ULDC UR4, c[0x0][0x228] ;  /* 0x00008a0000047ab9 */ /* 0x000fc60000000800 */
[----:B------:R-:W-:Y:S04]  /*295d0*/  @P5 STG.E desc[UR16][R28.64], R88 ;  /* 0x000000581c005986 */ /* 0x000fe8000c101910 */
[----:B------:R2:W-:Y:S01]  /*295e0*/  @P1 STG.E desc[UR16][R30.64], R64 ;  /* 0x000000401e001986 */ /* 0x0005e2000c101910 */
[----:B------:R-:W-:Y:S01]  /*295f0*/  ISETP.LT.AND P1, PT, R13, UR4, !P4 ;  /* 0x000000040d007c0c */ /* 0x000fe2000e721270 */
[----:B------:R-:W-:Y:S01]  /*29600*/  VIADD R0, R11, 0x54 ;  /* 0x000000540b007836 */ /* 0x000fe20000000000 */
[----:B------:R-:W-:Y:S01]  /*29610*/  ULDC UR4, c[0x0][0x22c] ;  /* 0x00008b0000047ab9 */ /* 0x000fe20000000800 */
[----:B------:R-:W-:Y:S01]  /*29620*/  ISETP.LT.AND P4, PT, R12, UR6, !P3 ;  /* 0x000000060c007c0c */ /* 0x000fe2000df81270 */
[----:B-1----:R-:W-:Y:S01]  /*29630*/  IMAD.WIDE R2, R35, 0x4, R148 ;  /* 0x0000000423027825 */ /* 0x002fe200078e0294 */
[----:B------:R-:W-:Y:S01]  /*29640*/  ISETP.LT.AND P5, PT, R15, UR8, !P3 ;  /* 0x000000080f007c0c */ /* 0x000fe2000dfa1270 */
[----:B------:R-:W-:Y:S01]  /*29650*/  ULDC UR6, c[0x0][0x228] ;  /* 0x00008a0000067ab9 */ /* 0x000fe20000000800 */
[----:B------:R-:W-:Y:S01]  /*29660*/  ISETP.LT.AND P6, PT, R14, UR10, !P3 ;  /* 0x0000000a0e007c0c */ /* 0x000fe2000dfc1270 */
[----:B------:R-:W-:Y:S01]  /*29670*/  ULDC UR8, c[0x0][0x228] ;  /* 0x00008a0000087ab9 */ /* 0x000fe20000000800 */
[----:B------:R-:W-:Y:S01]  /*29680*/  ISETP.GE.AND P2, PT, R0, UR4, PT ;  /* 0x0000000400007c0c */ /* 0x000fe2000bf46270 */
[----:B------:R-:W-:Y:S01]  /*29690*/  VIADD R0, R11, 0x55 ;  /* 0x000000550b007836 */ /* 0x000fe20000000000 */
[----:B--2---:R-:W-:Y:S01]  /*296a0*/  IADD3 R31, R35, UR28, RZ ;  /* 0x0000001c231f7c10 */ /* 0x004fe2000fffe0ff */
[----:B------:R-:W-:Y:S01]  /*296b0*/  ULDC UR4, c[0x0][0x22c] ;  /* 0x00008b0000047ab9 */ /* 0x000fe20000000800 */
[----:B------:R1:W-:Y:S01]  /*296c0*/  @P1 STG.E desc[UR16][R2.64], R60 ;  /* 0x0000003c02001986 */ /* 0x0003e2000c101910 */
[----:B------:R-:W-:Y:S01]  /*296d0*/  ULDC UR10, c[0x0][0x228] ;  /* 0x00008a00000a7ab9 */ /* 0x000fe20000000800 */
[----:B------:R-:W-:Y:S01]  /*296e0*/  ISETP.GE.AND P1, PT, R0, UR4, PT ;  /* 0x0000000400007c0c */ /* 0x000fe2000bf26270 */
[----:B------:R-:W-:Y:S01]  /*296f0*/  IMAD.WIDE R4, R31, 0x4, R224 ;  /* 0x000000041f047825 */ /* 0x000fe200078e02e0 */
[----:B------:R-:W-:-:S03]  /*29700*/  ULDC UR4, c[0x0][0x228] ;  /* 0x00008a0000047ab9 */ /* 0x000fc60000000800 */
[----:B------:R-:W-:Y:S01]  /*29710*/  IMAD.WIDE R6, R31, 0x4, R8 ;  /* 0x000000041f067825 */ /* 0x000fe200078e0208 */
[----:B------:R-:W-:Y:S01]  /*29720*/  ISETP.LT.AND P3, PT, R13, UR4, !P3 ;  /* 0x000000040d007c0c */ /* 0x000fe2000df61270 */
[----:B------:R-:W-:Y:S02]  /*29730*/  ULDC UR4, c[0x0][0x228] ;  /* 0x00008a0000047ab9 */ /* 0x000fe40000000800 */
[C---:B------:R-:W-:Y:S01]  /*29740*/  IMAD.WIDE R28, R31.reuse, 0x4, R150 ;  /* 0x000000041f1c7825 */ /* 0x040fe200078e0296 */
[----:B------:R2:W-:Y:S01]  /*29750*/  @P4 STG.E desc[UR16][R4.64], R25 ;  /* 0x0000001904004986 */ /* 0x0005e2000c101910 */
[----:B------:R-:W-:Y:S01]  /*29760*/  ISETP.LT.AND P4, PT, R12, UR4, !P0 ;  /* 0x000000040c007c0c */ /* 0x000fe2000c781270 */
[----:B------:R-:W-:Y:S02]  /*29770*/  ULDC UR4, c[0x0][0x228] ;  /* 0x00008a0000047ab9 */ /* 0x000fe40000000800 */
[----:B------:R3:W-:Y:S01]  /*29780*/  @P5 STG.E desc[UR16][R6.64], R21 ;  /* 0x0000001506005986 */ /* 0x0007e2000c101910 */
[----:B------:R-:W-:Y:S01]  /*29790*/  ISETP.LT.AND P5, PT, R14, UR4, !P0 ;  /* 0x000000040e007c0c */ /* 0x000fe2000c7a1270 */
[----:B-1----:R-:W-:Y:S01]  /*297a0*/  IMAD.WIDE R2, R31, 0x4, R148 ;  /* 0x000000041f027825 */ /* 0x002fe200078e0294 */
[----:B------:R-:W-:Y:S01]  /*297b0*/  ULDC UR4, c[0x0][0x22c] ;  /* 0x00008b0000047ab9 */ /* 0x000fe20000000800 */
[----:B------:R1:W-:Y:S01]  /*297c0*/  @P6 STG.E desc[UR16][R28.64], R17 ;  /* 0x000000111c006986 */ /* 0x0003e2000c101910 */
[----:B------:R-:W-:Y:S01]  /*297d0*/  ISETP.LT.AND P6, PT, R15, UR6, !P0 ;  /* 0x000000060f007c0c */ /* 0x000fe2000c7c1270 */
[----:B------:R-:W-:Y:S01]  /*297e0*/  VIADD R0, R11, 0x56 ;  /* 0x000000560b007836 */ /* 0x000fe20000000000 */
[----:B------:R-:W-:-:S02]  /*297f0*/  ISETP.LT.AND P0, PT, R13, UR8, !P0 ;  /* 0x000000080d007c0c */ /* 0x000fc4000c701270 */
[----:B--2---:R-:W-:Y:S01]  /*29800*/  IADD3 R25, R31, UR28, RZ ;  /* 0x0000001c1f197c10 */ /* 0x004fe2000fffe0ff */
[----:B------:R2:W-:Y:S01]  /*29810*/  @P3 STG.E desc[UR16][R2.64], R45 ;  /* 0x0000002d02003986 */ /* 0x0005e2000c101910 */
[----:B------:R-:W-:Y:S01]  /*29820*/  ISETP.GE.AND P3, PT, R0, UR4, PT ;  /* 0x0000000400007c0c */ /* 0x000fe2000bf66270 */
[----:B------:R-:W-:Y:S01]  /*29830*/  ULDC UR4, c[0x0][0x228] ;  /* 0x00008a0000047ab9 */ /* 0x000fe20000000800 */
[----:B------:R-:W-:Y:S01]  /*29840*/  ULDC UR6, c[0x0][0x228] ;  /* 0x00008a0000067ab9 */ /* 0x000fe20000000800 */
[----:B------:R-:W-:Y:S01]  /*29850*/  IMAD.WIDE R4, R25, 0x4, R224 ;  /* 0x0000000419047825 */ /* 0x000fe200078e02e0 */
[----:B------:R-:W-:-:S03]  /*29860*/  ULDC UR8, c[0x0][0x228] ;  /* 0x00008a0000087ab9 */ /* 0x000fc60000000800 */
[C---:B---3--:R-:W-:Y:S01]  /*29870*/  IMAD.WIDE R6, R25.reuse, 0x4, R8 ;  /* 0x0000000419067825 */ /* 0x048fe200078e0208 */
[----:B------:R3:W-:Y:S03]  /*29880*/  @P4 STG.E desc[UR16][R4.64], R41 ;  /* 0x0000002904004986 */ /* 0x0007e6000c101910 */
[C---:B-1----:R-:W-:Y:S01]  /*29890*/  IMAD.WIDE R16, R25.reuse, 0x4, R150 ;  /* 0x0000000419107825 */ /* 0x042fe200078e0296 */
[----:B------:R1:W-:Y:S03]  /*298a0*/  @P6 STG.E desc[UR16][R6.64], R89 ;  /* 0x0000005906006986 */ /* 0x0003e6000c101910 */
[C---:B------:R-:W-:Y:S01]  /*298b0*/  IMAD.WIDE R20, R25.reuse, 0x4, R148 ;  /* 0x0000000419147825 */ /* 0x040fe200078e0294 */
[----:B------:R-:W-:Y:S01]  /*298c0*/  ISETP.LT.AND P4, PT, R12, UR4, !P2 ;  /* 0x000000040c007c0c */ /* 0x000fe2000d781270 */
[----:B------:R4:W-:Y:S01]  /*298d0*/  @P5 STG.E desc[UR16][R16.64], R65 ;  /* 0x0000004110005986 */ /* 0x0009e2000c101910 */
[----:B------:R-:W-:Y:S01]  /*298e0*/  ULDC UR4, c[0x0][0x228] ;  /* 0x00008a0000047ab9 */ /* 0x000fe20000000800 */
[----:B------:R-:W-:Y:S01]  /*298f0*/  ISETP.LT.AND P5, PT, R14, UR6, !P2 ;  /* 0x000000060e007c0c */ /* 0x000fe2000d7a1270 */
[----:B------:R-:W-:Y:S01]  /*29900*/  VIADD R25, R25, UR28 ;  /* 0x0000001c19197c36 */ /* 0x000fe20008000000 */
[----:B------:R4:W-:Y:S01]  /*29910*/  @P0 STG.E desc[UR16][R20.64], R61 ;  /* 0x0000003d14000986 */ /* 0x0009e2000c101910 */
[----:B------:R-:W-:Y:S01]  /*29920*/  ISETP.LT.AND P0, PT, R15, UR4, !P2 ;  /* 0x000000040f007c0c */ /* 0x000fe2000d701270 */
[----:B------:R-:W-:Y:S01]  /*29930*/  VIADD R0, R11, 0x57 ;  /* 0x000000570b007836 */ /* 0x000fe20000000000 */
[----:B------:R-:W-:Y:S01]  /*29940*/  ISETP.LT.AND P2, PT, R13, UR8, !P2 ;  /* 0x000000080d007c0c */ /* 0x000fe2000d741270 */
[C---:B--2---:R-:W-:Y:S01]  /*29950*/  IMAD.WIDE R2, R25.reuse, 0x4, R224 ;  /* 0x0000000419027825 */ /* 0x044fe200078e02e0 */
[----:B------:R-:W-:Y:S01]  /*29960*/  ISETP.LT.AND P6, PT, R12, UR10, !P1 ;  /* 0x0000000a0c007c0c */ /* 0x000fe2000cfc1270 */
[----:B------:R-:W-:Y:S01]  /*29970*/  ULDC UR4, c[0x0][0x22c] ;  /* 0x00008b0000047ab9 */ /* 0x000fe20000000800 */
[----:B------:R-:W-:Y:S01]  /*29980*/  ULDC UR6, c[0x0][0x228] ;  /* 0x00008a0000067ab9 */ /* 0x000fe20000000800 */
[C---:B---3--:R-:W-:Y:S01]  /*29990*/  IMAD.WIDE R4, R25.reuse, 0x4, R8 ;  /* 0x0000000419047825 */ /* 0x048fe200078e0208 */
[----:B------:R2:W-:Y:S03]  /*299a0*/  @P4 STG.E desc[UR16][R2.64], R26 ;  /* 0x0000001a02004986 */ /* 0x0005e6000c101910 */
[C---:B-1----:R-:W-:Y:S01]  /*299b0*/  IMAD.WIDE R6, R25.reuse, 0x4, R150 ;  /* 0x0000000419067825 */ /* 0x042fe200078e0296 */
[----:B------:R-:W-:-:S03]  /*299c0*/  IADD3 R29, R25, UR28, RZ ;  /* 0x0000001c191d7c10 */ /* 0x000fc6000fffe0ff */
[----:B----4-:R-:W-:Y:S01]  /*299d0*/  IMAD.WIDE R16, R25, 0x4, R148 ;  /* 0x0000000419107825 */ /* 0x010fe200078e0294 */
[----:B------:R-:W-:Y:S01]  /*299e0*/  ISETP.GE.AND P4, PT, R0, UR4, PT ;  /* 0x0000000400007c0c */ /* 0x000fe2000bf86270 */
[----:B------:R1:W-:Y:S01]  /*299f0*/  @P0 STG.E desc[UR16][R4.64], R22 ;  /* 0x0000001604000986 */ /* 0x0003e2000c101910 */
[----:B------:R-:W-:Y:S01]  /*29a00*/  ULDC UR4, c[0x0][0x228] ;  /* 0x00008a0000047ab9 */ /* 0x000fe20000000800 */
[----:B------:R-:W-:Y:S01]  /*29a10*/  ULDC UR8, c[0x0][0x228] ;  /* 0x00008a0000087ab9 */ /* 0x000fe20000000800 */
[----:B------:R-:W-:Y:S01]  /*29a20*/  ULDC UR10, c[0x0][0x228] ;  /* 0x00008a00000a7ab9 */ /* 0x000fe20000000800 */
[----:B------:R3:W-:Y:S01]  /*29a30*/  @P5 STG.E desc[UR16][R6.64], R18 ;  /* 0x0000001206005986 */ /* 0x0007e2000c101910 */
[----:B------:R-:W-:-:S03]  /*29a40*/  IMAD.WIDE R20, R29, 0x4, R224 ;  /* 0x000000041d147825 */ /* 0x000fc600078e02e0 */
[----:B------:R4:W-:Y:S01]  /*29a50*/  @P2 STG.E desc[UR16][R16.64], R46 ;  /* 0x0000002e10002986 */ /* 0x0009e2000c101910 */
[----:B------:R-:W-:Y:S01]  /*29a60*/  ISETP.LT.AND P2, PT, R15, UR4, !P1 ;  /* 0x000000040f007c0c */ /* 0x000fe2000cf41270 */
[----:B------:R-:W-:Y:S02]  /*29a70*/  ULDC UR4, c[0x0][0x228] ;  /* 0x00008a0000047ab9 */ /* 0x000fe40000000800 */
[----:B------:R-:W-:Y:S01]  /*29a80*/  ISETP.LT.AND P0, PT, R14, UR4, !P1 ;  /* 0x000000040e007c0c */ /* 0x000fe2000cf01270 */
[----:B------:R4:W-:Y:S01]  /*29a90*/  @P6 STG.E desc[UR16][R20.64], R42 ;  /* 0x0000002a14006986 */ /* 0x0009e2000c101910 */
[----:B------:R-:W-:Y:S01]  /*29aa0*/  ISETP.LT.AND P1, PT, R13, UR6, !P1 ;  /* 0x000000060d007c0c */ /* 0x000fe2000cf21270 */
[----:B--2---:R-:W-:Y:S01]  /*29ab0*/  IMAD.WIDE R2, R29, 0x4, R8 ;  /* 0x000000041d027825 */ /* 0x004fe200078e0208 */
[----:B------:R-:W-:Y:S01]  /*29ac0*/  ISETP.LT.AND P5, PT, R12, UR8, !P3 ;  /* 0x000000080c007c0c */ /* 0x000fe2000dfa1270 */
[----:B------:R-:W-:Y:S01]  /*29ad0*/  ULDC UR4, c[0x0][0x22c] ;  /* 0x00008b0000047ab9 */ /* 0x000fe20000000800 */
[----:B------:R-:W-:Y:S01]  /*29ae0*/  ISETP.LT.AND P6, PT, R15, UR10, !P3 ;  /* 0x0000000a0f007c0c */ /* 0x000fe2000dfc1270 */
[----:B------:R-:W-:Y:S01]  /*29af0*/  VIADD R0, R11, 0x58 ;  /* 0x000000580b007836 */ /* 0x000fe20000000000 */
[----:B------:R-:W-:Y:S01]  /*29b00*/  ULDC UR6, c[0x0][0x228] ;  /* 0x00008a0000067ab9 */ /* 0x000fe20000000800 */
[----:B------:R-:W-:-:S02]  /*29b10*/  VIADD R25, R29, UR28 ;  /* 0x0000001c1d197c36 */ /* 0x000fc40008000000 */
[C---:B-1----:R-:W-:Y:S01]  /*29b20*/  IMAD.WIDE R4, R29.reuse, 0x4, R150 ;  /* 0x000000041d047825 */ /* 0x042fe200078e0296 */
[----:B------:R1:W-:Y:S01]  /*29b30*/  @P2 STG.E desc[UR16][R2.64], R90 ;  /* 0x0000005a02002986 */ /* 0x0003e2000c101910 */
[----:B------:R-:W-:Y:S01]  /*29b40*/  ISETP.GE.AND P2, PT, R0, UR4, PT ;  /* 0x0000000400007c0c */ /* 0x000fe2000bf46270 */
[----:B------:R-:W-:Y:S01]  /*29b50*/  ULDC UR4, c[0x0][0x228] ;  /* 0x00008a0000047ab9 */ /* 0x000fe20000000800 */
[----:B---3--:R-:W-:Y:S01]  /*29b60*/  IMAD.WIDE R6, R29, 0x4, R148 ;  /* 0x000000041d067825 */ /* 0x008fe200078e0294 */
[----:B------:R2:W-:Y:S01]  /*29b70*/  @P0 STG.E desc[UR16][R4.64], R66 ;  /* 0x0000004204000986 */ /* 0x0005e2000c101910 */
[----:B------:R-:W-:Y:S01]  /*29b80*/  ULDC UR8, c[0x0][0x228] ;  /* 0x00008a0000087ab9 */ /* 0x000fe20000000800 */
[----:B------:R-:W-:Y:S01]  /*29b90*/  ULDC UR10, c[0x0][0x228] ;  /* 0x00008a00000a7ab9 */ /* 0x000fe20000000800 */
[----:B----4-:R-:W-:Y:S01]  /*29ba0*/  IMAD.WIDE R16, R25, 0x4, R224 ;  /* 0x0000000419107825 */ /* 0x010fe200078e02e0 */
[----:B------:R-:W-:-:S03]  /*29bb0*/  ISETP.LT.AND P0, PT, R14, UR4, !P3 ;  /* 0x000000040e007c0c */ /* 0x000fc6000df01270 */
[----:B------:R-:W-:Y:S01]  /*29bc0*/  IMAD.WIDE R20, R25, 0x4, R8 ;  /* 0x0000000419147825 */ /* 0x000fe200078e0208 */
[----:B------:R-:W-:Y:S01]  /*29bd0*/  @P1 STG.E desc[UR16][R6.64], R62 ;  /* 0x0000003e06001986 */ /* 0x000fe2000c101910 */
[----:B------:R-:W-:Y:S02]  /*29be0*/  ULDC UR4, c[0x0][0x228] ;  /* 0x00008a0000047ab9 */ /* 0x000fe40000000800 */
[----:B------:R-:W-:Y:S01]  /*29bf0*/  ISETP.LT.AND P3, PT, R13, UR4, !P3 ;  /* 0x000000040d007c0c */ /* 0x000fe2000df61270 */
[----:B------:R3:W-:Y:S01]  /*29c00*/  @P5 STG.E desc[UR16][R16.64], R27 ;  /* 0x0000001b10005986 */ /* 0x0007e2000c101910 */
[----:B------:R-:W-:Y:S01]  /*29c10*/  ISETP.LT.AND P5, PT, R15, UR8, !P4 ;  /* 0x000000080f007c0c */ /* 0x000fe2000e7a1270 */
[C---:B-1----:R-:W-:Y:S01]  /*29c20*/  IMAD.WIDE R2, R25.reuse, 0x4, R150 ;  /* 0x0000000419027825 */ /* 0x042fe200078e0296 */
[----:B------:R-:W-:Y:S01]  /*29c30*/  ISETP.LT.AND P1, PT, R14, UR10, !P4 ;  /* 0x0000000a0e007c0c */ /* 0x000fe2000e721270 */
[----:B------:R1:W-:Y:S01]  /*29c40*/  @P6 STG.E desc[UR16][R20.64], R23 ;  /* 0x0000001714006986 */ /* 0x0003e2000c101910 */
[----:B------:R-:W-:Y:S01]  /*29c50*/  ISETP.LT.AND P6, PT, R12, UR6, !P4 ;  /* 0x000000060c007c0c */ /* 0x000fe2000e7c1270 */
[C---:B--2---:R-:W-:Y:S01]  /*29c60*/  IMAD.WIDE R4, R25.reuse, 0x4, R148 ;  /* 0x0000000419047825 */ /* 0x044fe200078e0294 */
[----:B------:R-:W-:Y:S01]  /*29c70*/  ULDC UR4, c[0x0][0x22c] ;  /* 0x00008b0000047ab9 */ /* 0x000fe20000000800 */
[----:B---3--:R-:W-:-:S02]  /*29c80*/  IADD3 R27, R25, UR28, RZ ;  /* 0x0000001c191b7c10 */ /* 0x008fc4000fffe0ff */
[----:B------:R-:W-:Y:S01]  /*29c90*/  VIADD R0, R11, 0x59 ;  /* 0x000000590b007836 */ /* 0x000fe20000000000 */
[----:B------:R2:W-:Y:S01]  /*29ca0*/  @P0 STG.E desc[UR16][R2.64], R19 ;  /* 0x0000001302000986 */ /* 0x0005e2000c101910 */
[----:B------:R-:W-:Y:S01]  /*29cb0*/  ULDC UR6, c[0x0][0x228] ;  /* 0x00008a0000067ab9 */ /* 0x000fe20000000800 */
[----:B------:R-:W-:Y:S01]  /*29cc0*/  ULDC UR8, c[0x0][0x228] ;  /* 0x00008a0000087ab9 */ /* 0x000fe20000000800 */
[C---:B------:R-:W-:Y:S01]  /*29cd0*/  IMAD.WIDE R6, R27.reuse, 0x4, R224 ;  /* 0x000000041b067825 */ /* 0x040fe200078e02e0 */
[----:B------:R3:W-:Y:S01]  /*29ce0*/  @P3 STG.E desc[UR16][R4.64], R47 ;  /* 0x0000002f04003986 */ /* 0x0007e2000c101910 */
[----:B------:R-:W-:Y:S02]  /*29cf0*/  ULDC UR10, c[0x0][0x228] ;  /* 0x00008a00000a7ab9 */ /* 0x000fe40000000800 */
[----:B------:R-:W-:Y:S01]  /*29d00*/  IMAD.WIDE R16, R27, 0x4, R8 ;  /* 0x000000041b107825 */ /* 0x000fe200078e0208 */
[----:B------:R-:W-:-:S03]  /*29d10*/  ISETP.GE.AND P0, PT, R0, UR4, PT ;  /* 0x0000000400007c0c */ /* 0x000fc6000bf06270 */
[----:B-1----:R-:W-:Y:S01]  /*29d20*/  IMAD.WIDE R20, R27, 0x4, R150 ;  /* 0x000000041b147825 */ /* 0x002fe200078e0296 */
        /* <DEDUP_REMOVED lines=15> */
[----:B------:R-:W-:Y:S01]  /*29e20*/  IADD3 R19, R27, UR28, RZ ;  /* 0x0000001c1b137c10 */ /* 0x000fe2000fffe0ff */
[----:B------:R-:W-:Y:S01]  /*29e30*/  ULDC UR4, c[0x0][0x22c] ;  /* 0x00008b0000047ab9 */ /* 0x000fe20000000800 */
[----:B------:R2:W-:Y:S01]  /*29e40*/  @P1 STG.E desc[UR16][R2.64], R63 ;  /* 0x0000003f02001986 */ /* 0x0005e2000c101910 */
[----:B------:R-:W-:Y:S01]  /*29e50*/  ULDC UR10, c[0x0][0x228] ;  /* 0x00008a00000a7ab9 */ /* 0x000fe20000000800 */
[----:B------:R-:W-:Y:S01]  /*29e60*/  ISETP.GE.AND P1, PT, R0, UR4, PT ;  /* 0x0000000400007c0c */ /* 0x000fe2000bf26270 */
[----:B---3--:R-:W-:Y:S01]  /*29e70*/  IMAD.WIDE R4, R19, 0x4, R224 ;  /* 0x0000000413047825 */ /* 0x008fe200078e02e0 */
[----:B------:R-:W-:-:S03]  /*29e80*/  ULDC UR4, c[0x0][0x228] ;  /* 0x00008a0000047ab9 */ /* 0x000fc60000000800 */
[----:B-1----:R-:W-:Y:S01]  /*29e90*/  IMAD.WIDE R6, R19, 0x4, R8 ;  /* 0x0000000413067825 */ /* 0x002fe200078e0208 */
[----:B------:R-:W-:Y:S01]  /*29ea0*/  ISETP.LT.AND P2, PT, R13, UR4, !P2 ;  /* 0x000000040d007c0c */ /* 0x000fe2000d741270 */
[----:B------:R-:W-:Y:S02]  /*29eb0*/  ULDC UR4, c[0x0][0x228] ;  /* 0x00008a0000047ab9 */ /* 0x000fe40000000800 */
[----:B----4-:R-:W-:Y:S01]  /*29ec0*/  IMAD.WIDE R16, R19, 0x4, R150 ;  /* 0x0000000413107825 */ /* 0x010fe200078e0296 */
        /* <DEDUP_REMOVED lines=8> */
[----:B--2---:R-:W-:Y:S01]  /*29f50*/  IMAD.WIDE R2, R19, 0x4, R148 ;  /* 0x0000000413027825 */ /* 0x004fe200078e0294 */
[----:B------:R-:W-:Y:S01]  /*29f60*/  ISETP.LT.AND P0, PT, R13, UR8, !P0 ;  /* 0x000000080d007c0c */ /* 0x000fe2000c701270 */
[----:B------:R-:W-:Y:S01]  /*29f70*/  ULDC UR4, c[0x0][0x22c] ;  /* 0x00008b0000047ab9 */ /* 0x000fe20000000800 */
[----:B------:R-:W-:Y:S01]  /*29f80*/  ULDC UR6, c[0x0][0x228] ;  /* 0x00008a0000067ab9 */ /* 0x000fe20000000800 */
[----:B------:R-:W-:Y:S02]  /*29f90*/  VIADD R0, R11, 0x5c ;  /* 0x0000005c0b007836 */ /* 0x000fe40000000000 */
[----:B-1----:R-:W-:Y:S01]  /*29fa0*/  IMAD.WIDE R4, R21, 0x4, R224 ;  /* 0x0000000415047825 */ /* 0x002fe200078e02e0 */
[----:B------:R1:W-:Y:S01]  /*29fb0*/  @P2 STG.E desc[UR16][R2.64], R96 ;  /* 0x0000006002002986 */ /* 0x0003e2000c101910 */
[----:B------:R-:W-:-:S02]  /*29fc0*/  ULDC UR8, c[0x0][0x228] ;  /* 0x00008a0000087ab9 */ /* 0x000fc40000000800 */
[C---:B---3--:R-:W-:Y:S01]  /*29fd0*/  IMAD.WIDE R6, R21.reuse, 0x4, R8 ;  /* 0x0000000415067825 */ /* 0x048fe200078e0208 */
[----:B------:R-:W-:Y:S01]  /*29fe0*/  ISETP.GE.AND P2, PT, R0, UR4, PT ;  /* 0x0000000400007c0c */ /* 0x000fe2000bf46270 */
[----:B------:R-:W-:Y:S02]  /*29ff0*/  ULDC UR4, c[0x0][0x228] ;  /* 0x00008a0000047ab9 */ /* 0x000fe40000000800 */
[C---:B----4-:R-:W-:Y:S01]  /*2a000*/  IMAD.WIDE R16, R21.reuse, 0x4, R150 ;  /* 0x0000000415107825 */ /* 0x050fe200078e0296 */
[----:B------:R2:W-:Y:S03]  /*2a010*/  @P4 STG.E desc[UR16][R4.64], R92 ;  /* 0x0000005c04004986 */ /* 0x0005e6000c101910 */
[----:B------:R-:W-:Y:S01]  /*2a020*/  IMAD.WIDE R18, R21, 0x4, R148 ;  /* 0x0000000415127825 */ /* 0x000fe200078e0294 */
        /* <DEDUP_REMOVED lines=38> */
[----:B------:R-:W-:-:S02]  /*2a290*/  VIADD R21, R23, UR28 ;  /* 0x0000001c17157c36 */ /* 0x000fc40008000000 */
[C---:B--2---:R-:W-:Y:S01]  /*2a2a0*/  IMAD.WIDE R4, R23.reuse, 0x4, R150 ;  /* 0x0000000417047825 */ /* 0x044fe200078e0296 */
        /* <DEDUP_REMOVED lines=10> */
[----:B------:R3:W-:Y:S01]  /*2a350*/  @P1 STG.E desc[UR16][R6.64], R109 ;  /* 0x0000006d06001986 */ /* 0x0007e2000c101910 */
[----:B------:R-:W-:Y:S02]  /*2a360*/  ULDC UR4, c[0x0][0x228] ;  /* 0x00008a0000047ab9 */ /* 0x000fe40000000800 */
[----:B------:R-:W-:Y:S01]  /*2a370*/  ISETP.LT.AND P2, PT, R13, UR4, !P2 ;  /* 0x000000040d007c0c */ /* 0x000fe2000d741270 */
[----:B------:R4:W-:Y:S01]  /*2a380*/  @P5 STG.E desc[UR16][R16.64], R50 ;  /* 0x0000003210005986 */ /* 0x0009e2000c101910 */
[----:B------:R-:W-:Y:S02]  /*2a390*/  ISETP.LT.AND P5, PT, R15, UR8, !P4 ;  /* 0x000000080f007c0c */ /* 0x000fe4000e7a1270 */
[C---:B------:R-:W-:Y:S01]  /*2a3a0*/  IADD3 R23, R21.reuse, UR28, RZ ;  /* 0x0000001c15177c10 */ /* 0x040fe2000fffe0ff */
[----:B------:R4:W-:Y:S01]  /*2a3b0*/  @P6 STG.E desc[UR16][R18.64], R58 ;  /* 0x0000003a12006986 */ /* 0x0009e2000c101910 */
[----:B------:R-:W-:Y:S01]  /*2a3c0*/  ISETP.LT.AND P6, PT, R12, UR6, !P4 ;  /* 0x000000060c007c0c */ /* 0x000fe2000e7c1270 */
[C---:B-1----:R-:W-:Y:S01]  /*2a3d0*/  IMAD.WIDE R2, R21.reuse, 0x4, R150 ;  /* 0x0000000415027825 */ /* 0x042fe200078e0296 */
[----:B------:R-:W-:Y:S01]  /*2a3e0*/  ISETP.LT.AND P1, PT, R14, UR10, !P4 ;  /* 0x0000000a0e007c0c */ /* 0x000fe2000e721270 */
[----:B------:R-:W-:Y:S01]  /*2a3f0*/  ULDC UR4, c[0x0][0x22c] ;  /* 0x00008b0000047ab9 */ /* 0x000fe20000000800 */
[----:B------:R-:W-:Y:S01]  /*2a400*/  ULDC UR6, c[0x0][0x228] ;  /* 0x00008a0000067ab9 */ /* 0x000fe20000000800 */
[----:B--2---:R-:W-:Y:S01]  /*2a410*/  IMAD.WIDE R4, R21, 0x4, R148 ;  /* 0x0000000415047825 */ /* 0x004fe200078e0294 */
[----:B------:R1:W-:Y:S01]  /*2a420*/  @P0 STG.E desc[UR16][R2.64], R54 ;  /* 0x0000003602000986 */ /* 0x0003e2000c101910 */
[----:B------:R-:W-:Y:S01]  /*2a430*/  ULDC UR8, c[0x0][0x228] ;  /* 0x00008a0000087ab9 */ /* 0x000fe20000000800 */
[----:B------:R-:W-:Y:S01]  /*2a440*/  ULDC UR10, c[0x0][0x228] ;  /* 0x00008a00000a7ab9 */ /* 0x000fe20000000800 */
[----:B------:R-:W-:-:S02]  /*2a450*/  VIADD R0, R11, 0x5f ;  /* 0x0000005f0b007836 */ /* 0x000fc40000000000 */
[C---:B---3--:R-:W-:Y:S01]  /*2a460*/  IMAD.WIDE R6, R23.reuse, 0x4, R224 ;  /* 0x0000000417067825 */ /* 0x048fe200078e02e0 */
[----:B------:R-:W-:Y:S03]  /*2a470*/  @P2 STG.E desc[UR16][R4.64], R98 ;  /* 0x0000006204002986 */ /* 0x000fe6000c101910 */
[----:B----4-:R-:W-:Y:S01]  /*2a480*/  IMAD.WIDE R16, R23, 0x4, R8 ;  /* 0x0000000417107825 */ /* 0x010fe200078e0208 */
[----:B------:R-:W-:-:S03]  /*2a490*/  ISETP.GE.AND P0, PT, R0, UR4, PT ;  /* 0x0000000400007c0c */ /* 0x000fc6000bf06270 */
[----:B------:R-:W-:Y:S01]  /*2a4a0*/  IMAD.WIDE R18, R23, 0x4, R150 ;  /* 0x0000000417127825 */ /* 0x000fe200078e0296 */
        /* <DEDUP_REMOVED lines=173> */
[----:B------:R-:W-:Y:S02]  /*2af80*/  VIADD R21, R21, UR28 ;  /* 0x0000001c15157c36 */ /* 0x000fe40008000000 */
[----:B------:R-:W-:Y:S01]  /*2af90*/  VIADD R0, R11, 0x69 ;  /* 0x000000690b007836 */ /* 0x000fe20000000000 */
[----:B------:R4:W-:Y:S01]  /*2afa0*/  @P0 STG.E desc[UR16][R18.64], R154 ;  /* 0x0000009a12000986 */ /* 0x0009e2000c101910 */
[----:B------:R-:W-:Y:S01]  /*2afb0*/  ISETP.LT.AND P0, PT, R15, UR4, !P3 ;  /* 0x000000040f007c0c */ /* 0x000fe2000df01270 */
[----:B-1----:R-:W-:Y:S01]  /*2afc0*/  IMAD.WIDE R2, R21, 0x4, R224 ;  /* 0x0000000415027825 */ /* 0x002fe200078e02e0 */
[----:B------:R-:W-:Y:S01]  /*2afd0*/  ISETP.LT.AND P3, PT, R13, UR8, !P3 ;  /* 0x000000080d007c0c */ /* 0x000fe2000df61270 */
[----:B------:R-:W-:Y:S01]  /*2afe0*/  ULDC UR4, c[0x0][0x22c] ;  /* 0x00008b0000047ab9 */ /* 0x000fe20000000800 */
[----:B------:R-:W-:Y:S01]  /*2aff0*/  ISETP.LT.AND P6, PT, R12, UR10, !P1 ;  /* 0x0000000a0c007c0c */ /* 0x000fe2000cfc1270 */
[----:B--2---:R-:W-:Y:S01]  /*2b000*/  IMAD.WIDE R4, R21, 0x4, R8 ;  /* 0x0000000415047825 */ /* 0x004fe200078e0208 */
[----:B------:R1:W-:Y:S01]  /*2b010*/  @P4 STG.E desc[UR16][R2.64], R71 ;  /* 0x0000004702004986 */ /* 0x0003e2000c101910 */
[----:B------:R-:W-:-:S02]  /*2b020*/  ULDC UR6, c[0x0][0x228] ;  /* 0x00008a0000067ab9 */ /* 0x000fc40000000800 */
[C---:B---3--:R-:W-:Y:S01]  /*2b030*/  IMAD.WIDE R6, R21.reuse, 0x4, R150 ;  /* 0x0000000415067825 */ /* 0x048fe200078e0296 */
[----:B------:R-:W-:Y:S01]  /*2b040*/  ISETP.GE.AND P4, PT, R0, UR4, PT ;  /* 0x0000000400007c0c */ /* 0x000fe2000bf86270 */
[----:B------:R-:W-:Y:S02]  /*2b050*/  ULDC UR4, c[0x0][0x228] ;  /* 0x00008a0000047ab9 */ /* 0x000fe40000000800 */
[C---:B----4-:R-:W-:Y:S01]  /*2b060*/  IMAD.WIDE R16, R21.reuse, 0x4, R148 ;  /* 0x0000000415107825 */ /* 0x050fe200078e0294 */
[----:B------:R2:W-:Y:S01]  /*2b070*/  @P0 STG.E desc[UR16][R4.64], R107 ;  /* 0x0000006b04000986 */ /* 0x0005e2000c101910 */
[----:B------:R-:W-:Y:S01]  /*2b080*/  IADD3 R23, R21, UR28, RZ ;  /* 0x0000001c15177c10 */ /* 0x000fe2000fffe0ff */
[----:B------:R-:W-:Y:S01]  /*2b090*/  ULDC UR8, c[0x0][0x228] ;  /* 0x00008a0000087ab9 */ /* 0x000fe20000000800 */
[----:B------:R-:W-:Y:S01]  /*2b0a0*/  ULDC UR10, c[0x0][0x228] ;  /* 0x00008a00000a7ab9 */ /* 0x000fe20000000800 */
[----:B------:R3:W-:Y:S04]  /*2b0b0*/  @P5 STG.E desc[UR16][R6.64], R103 ;  /* 0x0000006706005986 */ /* 0x0007e8000c101910 */
[----:B------:R4:W-:Y:S01]  /*2b0c0*/  @P3 STG.E desc[UR16][R16.64], R127 ;  /* 0x0000007f10003986 */ /* 0x0009e2000c101910 */
[----:B------:R-:W-:Y:S01]  /*2b0d0*/  ISETP.LT.AND P3, PT, R15, UR4, !P1 ;  /* 0x000000040f007c0c */ /* 0x000fe2000cf61270 */
[----:B------:R-:W-:-:S02]  /*2b0e0*/  ULDC UR4, c[0x0][0x228] ;  /* 0x00008a0000047ab9 */ /* 0x000fc40000000800 */
[----:B------:R-:W-:Y:S01]  /*2b0f0*/  ISETP.LT.AND P0, PT, R14, UR4, !P1 ;  /* 0x000000040e007c0c */ /* 0x000fe2000cf01270 */
[----:B------:R-:W-:Y:S01]  /*2b100*/  IMAD.WIDE R18, R23, 0x4, R224 ;  /* 0x0000000417127825 */ /* 0x000fe200078e02e0 */
[----:B------:R-:W-:Y:S01]  /*2b110*/  ISETP.LT.AND P1, PT, R13, UR6, !P1 ;  /* 0x000000060d007c0c */ /* 0x000fe2000cf21270 */
[----:B------:R-:W-:Y:S02]  /*2b120*/  ULDC UR4, c[0x0][0x22c] ;  /* 0x00008b0000047ab9 */ /* 0x000fe40000000800 */
[----:B-1----:R-:W-:Y:S01]  /*2b130*/  IMAD.WIDE R2, R23, 0x4, R8 ;  /* 0x0000000417027825 */ /* 0x002fe200078e0208 */
[----:B------:R1:W-:Y:S01]  /*2b140*/  @P6 STG.E desc[UR16][R18.64], R123 ;  /* 0x0000007b12006986 */ /* 0x0003e2000c101910 */
[----:B------:R-:W-:Y:S01]  /*2b150*/  ISETP.LT.AND P5, PT, R12, UR8, !P2 ;  /* 0x000000080c007c0c */ /* 0x000fe2000d7a1270 */
[----:B------:R-:W-:Y:S01]  /*2b160*/  ULDC UR6, c[0x0][0x228] ;  /* 0x00008a0000067ab9 */ /* 0x000fe20000000800 */
[----:B------:R-:W-:Y:S01]  /*2b170*/  VIADD R0, R11, 0x6a ;  /* 0x0000006a0b007836 */ /* 0x000fe20000000000 */
[----:B------:R-:W-:Y:S01]  /*2b180*/  ISETP.LT.AND P6, PT, R15, UR10, !P2 ;  /* 0x0000000a0f007c0c */ /* 0x000fe2000d7c1270 */
[C---:B--2---:R-:W-:Y:S01]  /*2b190*/  IMAD.WIDE R4, R23.reuse, 0x4, R150 ;  /* 0x0000000417047825 */ /* 0x044fe200078e0296 */
[----:B------:R2:W-:Y:S01]  /*2b1a0*/  @P3 STG.E desc[UR16][R2.64], R139 ;  /* 0x0000008b02003986 */ /* 0x0005e2000c101910 */
[----:B------:R-:W-:Y:S01]  /*2b1b0*/  ULDC UR8, c[0x0][0x228] ;  /* 0x00008a0000087ab9 */ /* 0x000fe20000000800 */
[----:B------:R-:W-:Y:S01]  /*2b1c0*/  ISETP.GE.AND P3, PT, R0, UR4, PT ;  /* 0x0000000400007c0c */ /* 0x000fe2000bf66270 */
[C---:B------:R-:W-:Y:S01]  /*2b1d0*/  VIADD R21, R23.reuse, UR28 ;  /* 0x0000001c17157c36 */ /* 0x040fe20008000000 */
[----:B------:R-:W-:Y:S01]  /*2b1e0*/  ULDC UR4, c[0x0][0x228] ;  /* 0x00008a0000047ab9 */ /* 0x000fe20000000800 */
[----:B------:R2:W-:Y:S01]  /*2b1f0*/  @P0 STG.E desc[UR16][R4.64], R159 ;  /* 0x0000009f04000986 */ /* 0x0005e2000c101910 */
[----:B---3--:R-:W-:Y:S01]  /*2b200*/  IMAD.WIDE R6, R23, 0x4, R148 ;  /* 0x0000000417067825 */ /* 0x008fe200078e0294 */
[----:B------:R-:W-:Y:S01]  /*2b210*/  ISETP.LT.AND P0, PT, R14, UR4, !P2 ;  /* 0x000000040e007c0c */ /* 0x000fe2000d701270 */
[----:B------:R-:W-:Y:S01]  /*2b220*/  ULDC UR4, c[0x0][0x228] ;  /* 0x00008a0000047ab9 */ /* 0x000fe20000000800 */
[----:B------:R-:W-:Y:S01]  /*2b230*/  ULDC UR10, c[0x0][0x228] ;  /* 0x00008a00000a7ab9 */ /* 0x000fe20000000800 */
[----:B----4-:R-:W-:Y:S01]  /*2b240*/  IMAD.WIDE R16, R21, 0x4, R224 ;  /* 0x0000000415107825 */ /* 0x010fe200078e02e0 */
[----:B------:R-:W-:-:S03]  /*2b250*/  ISETP.LT.AND P2, PT, R13, UR4, !P2 ;  /* 0x000000040d007c0c */ /* 0x000fc6000d741270 */
[C---:B-1----:R-:W-:Y:S01]  /*2b260*/  IMAD.WIDE R18, R21.reuse, 0x4, R8 ;  /* 0x0000000415127825 */ /* 0x042fe200078e0208 */
[----:B------:R1:W-:Y:S03]  /*2b270*/  @P1 STG.E desc[UR16][R6.64], R155 ;  /* 0x0000009b06001986 */ /* 0x0003e6000c101910 */
[----:B--2---:R-:W-:Y:S01]  /*2b280*/  IMAD.WIDE R2, R21, 0x4, R150 ;  /* 0x0000000415027825 */ /* 0x004fe200078e0296 */
[----:B------:R2:W-:Y:S01]  /*2b290*/  @P5 STG.E desc[UR16][R16.64], R132 ;  /* 0x0000008410005986 */ /* 0x0005e2000c101910 */
[----:B------:R-:W-:Y:S01]  /*2b2a0*/  ISETP.LT.AND P5, PT, R15, UR8, !P4 ;  /* 0x000000080f007c0c */ /* 0x000fe2000e7a1270 */
[----:B------:R-:W-:Y:S01]  /*2b2b0*/  ULDC UR4, c[0x0][0x22c] ;  /* 0x00008b0000047ab9 */ /* 0x000fe20000000800 */
[----:B------:R-:W-:Y:S01]  /*2b2c0*/  VIADD R0, R11, 0x6b ;  /* 0x0000006b0b007836 */ /* 0x000fe20000000000 */
[----:B------:R3:W-:Y:S01]  /*2b2d0*/  @P6 STG.E desc[UR16][R18.64], R128 ;  /* 0x0000008012006986 */ /* 0x0007e2000c101910 */
[----:B------:R-:W-:Y:S01]  /*2b2e0*/  ISETP.LT.AND P6, PT, R12, UR6, !P4 ;  /* 0x000000060c007c0c */ /* 0x000fe2000e7c1270 */
[----:B------:R-:W-:Y:S01]  /*2b2f0*/  IMAD.WIDE R4, R21, 0x4, R148 ;  /* 0x0000000415047825 */ /* 0x000fe200078e0294 */
[----:B------:R-:W-:-:S02]  /*2b300*/  ISETP.LT.AND P1, PT, R14, UR10, !P4 ;  /* 0x0000000a0e007c0c */ /* 0x000fc4000e721270 */
[----:B------:R-:W-:Y:S01]  /*2b310*/  IADD3 R23, R21, UR28, RZ ;  /* 0x0000001c15177c10 */ /* 0x000fe2000fffe0ff */
[----:B------:R4:W-:Y:S01]  /*2b320*/  @P0 STG.E desc[UR16][R2.64], R72 ;  /* 0x0000004802000986 */ /* 0x0009e2000c101910 */
[----:B------:R-:W-:Y:S01]  /*2b330*/  ISETP.GE.AND P0, PT, R0, UR4, PT ;  /* 0x0000000400007c0c */ /* 0x000fe2000bf06270 */
[----:B------:R-:W-:Y:S01]  /*2b340*/  ULDC UR4, c[0x0][0x228] ;  /* 0x00008a0000047ab9 */ /* 0x000fe20000000800 */
[----:B------:R-:W-:Y:S01]  /*2b350*/  ULDC UR6, c[0x0][0x228] ;  /* 0x00008a0000067ab9 */ /* 0x000fe20000000800 */
[----:B-1----:R-:W-:Y:S01]  /*2b360*/  IMAD.WIDE R6, R23, 0x4, R224 ;  /* 0x0000000417067825 */ /* 0x002fe200078e02e0 */
[----:B------:R1:W-:Y:S01]  /*2b370*/  @P2 STG.E desc[UR16][R4.64], R164 ;  /* 0x000000a404002986 */ /* 0x0003e2000c101910 */
[----:B------:R-:W-:Y:S01]  /*2b380*/  ISETP.LT.AND P2, PT, R13, UR4, !P4 ;  /* 0x000000040d007c0c */ /* 0x000fe2000e741270 */
[----:B------:R-:W-:Y:S01]  /*2b390*/  ULDC UR8, c[0x0][0x228] ;  /* 0x00008a0000087ab9 */ /* 0x000fe20000000800 */
[----:B--2---:R-:W-:Y:S01]  /*2b3a0*/  IMAD.WIDE R16, R23, 0x4, R8 ;  /* 0x0000000417107825 */ /* 0x004fe200078e0208 */
[----:B------:R2:W-:Y:S01]  /*2b3b0*/  @P6 STG.E desc[UR16][R6.64], R160 ;  /* 0x000000a006006986 */ /* 0x0005e2000c101910 */
[----:B------:R-:W-:-:S02]  /*2b3c0*/  ULDC UR10, c[0x0][0x228] ;  /* 0x00008a00000a7ab9 */ /* 0x000fc40000000800 */
[----:B---3--:R-:W-:Y:S01]  /*2b3d0*/  IMAD.WIDE R18, R23, 0x4, R150 ;  /* 0x0000000417127825 */ /* 0x008fe200078e0296 */
[----:B------:R-:W-:-:S03]  /*2b3e0*/  ISETP.LT.AND P6, PT, R12, UR6, !P3 ;  /* 0x000000060c007c0c */ /* 0x000fc6000dfc1270 */
[----:B------:R-:W-:Y:S01]  /*2b3f0*/  VIADD R0, R11, 0x6c ;  /* 0x0000006c0b007836 */ /* 0x000fe20000000000 */
[----:B------:R3:W-:Y:S01]  /*2b400*/  @P5 STG.E desc[UR16][R16.64], R172 ;  /* 0x000000ac10005986 */ /* 0x0007e2000c101910 */
[----:B------:R-:W-:Y:S01]  /*2b410*/  ULDC UR4, c[0x0][0x22c] ;  /* 0x00008b0000047ab9 */ /* 0x000fe20000000800 */
[----:B------:R-:W-:Y:S01]  /*2b420*/  ISETP.LT.AND P4, PT, R15, UR8, !P3 ;  /* 0x000000080f007c0c */ /* 0x000fe2000df81270 */
[C---:B----4-:R-:W-:Y:S01]  /*2b430*/  IMAD.WIDE R2, R23.reuse, 0x4, R148 ;  /* 0x0000000417027825 */ /* 0x050fe200078e0294 */
[----:B------:R-:W-:Y:S01]  /*2b440*/  @P1 STG.E desc[UR16][R18.64], R168 ;  /* 0x000000a812001986 */ /* 0x000fe2000c101910 */
[----:B------:R-:W-:Y:S01]  /*2b450*/  ISETP.LT.AND P5, PT, R14, UR10, !P3 ;  /* 0x0000000a0e007c0c */ /* 0x000fe2000dfa1270 */
[----:B------:R-:W-:Y:S01]  /*2b460*/  ULDC UR6, c[0x0][0x228] ;  /* 0x00008a0000067ab9 */ /* 0x000fe20000000800 */
[----:B------:R-:W-:Y:S01]  /*2b470*/  IADD3 R23, R23, UR28, RZ ;  /* 0x0000001c17177c10 */ /* 0x000fe2000fffe0ff */
[----:B------:R-:W-:Y:S01]  /*2b480*/  ULDC UR8, c[0x0][0x228] ;  /* 0x00008a0000087ab9 */ /* 0x000fe20000000800 */
[----:B------:R-:W-:Y:S01]  /*2b490*/  ISETP.GE.AND P1, PT, R0, UR4, PT ;  /* 0x0000000400007c0c */ /* 0x000fe2000bf26270 */
[----:B------:R-:W-:Y:S01]  /*2b4a0*/  VIADD R0, R11, 0x6d ;  /* 0x0000006d0b007836 */ /* 0x000fe20000000000 */
[----:B------:R-:W-:Y:S01]  /*2b4b0*/  ULDC UR4, c[0x0][0x22c] ;  /* 0x00008b0000047ab9 */ /* 0x000fe20000000800 */
[----:B------:R4:W-:Y:S01]  /*2b4c0*/  @P2 STG.E desc[UR16][R2.64], R140 ;  /* 0x0000008c02002986 */ /* 0x0009e2000c101910 */
[C---:B-1----:R-:W-:Y:S01]  /*2b4d0*/  IMAD.WIDE R4, R23.reuse, 0x4, R224 ;  /* 0x0000000417047825 */ /* 0x042fe200078e02e0 */
[----:B------:R-:W-:Y:S01]  /*2b4e0*/  ULDC UR10, c[0x0][0x228] ;  /* 0x00008a00000a7ab9 */ /* 0x000fe20000000800 */
[----:B------:R-:W-:Y:S01]  /*2b4f0*/  ISETP.GE.AND P2, PT, R0, UR4, PT ;  /* 0x0000000400007c0c */ /* 0x000fe2000bf46270 */
[----:B------:R-:W-:Y:S01]  /*2b500*/  ULDC UR4, c[0x0][0x228] ;  /* 0x00008a0000047ab9 */ /* 0x000fe20000000800 */
[----:B--2---:R-:W-:Y:S01]  /*2b510*/  IMAD.WIDE R6, R23, 0x4, R8 ;  /* 0x0000000417067825 */ /* 0x004fe200078e0208 */
[----:B------:R-:W-:Y:S01]  /*2b520*/  ISETP.LT.AND P3, PT, R13, UR4, !P3 ;  /* 0x000000040d007c0c */ /* 0x000fe2000df61270 */
[----:B------:R1:W-:Y:S01]  /*2b530*/  @P6 STG.E desc[UR16][R4.64], R133 ;  /* 0x0000008504006986 */ /* 0x0003e2000c101910 */
[----:B------:R-:W-:Y:S01]  /*2b540*/  ULDC UR4, c[0x0][0x228] ;  /* 0x00008a0000047ab9 */ /* 0x000fe20000000800 */
[----:B---3--:R-:W-:-:S02]  /*2b550*/  IMAD.WIDE R16, R23, 0x4, R150 ;  /* 0x0000000417107825 */ /* 0x008fc400078e0296 */
[----:B------:R2:W-:Y:S01]  /*2b560*/  @P4 STG.E desc[UR16][R6.64], R129 ;  /* 0x0000008106004986 */ /* 0x0005e2000c101910 */
[----:B------:R-:W-:Y:S01]  /*2b570*/  ISETP.LT.AND P4, PT, R12, UR4, !P0 ;  /* 0x000000040c007c0c */ /* 0x000fe2000c781270 */
[----:B----4-:R-:W-:Y:S01]  /*2b580*/  IMAD.WIDE R2, R23, 0x4, R148 ;  /* 0x0000000417027825 */ /* 0x010fe200078e0294 */
[----:B------:R-:W-:Y:S01]  /*2b590*/  ISETP.LT.AND P6, PT, R15, UR6, !P0 ;  /* 0x000000060f007c0c */ /* 0x000fe2000c7c1270 */
[----:B------:R3:W-:Y:S01]  /*2b5a0*/  @P5 STG.E desc[UR16][R16.64], R73 ;  /* 0x0000004910005986 */ /* 0x0007e2000c101910 */
[----:B------:R-:W-:Y:S01]  /*2b5b0*/  ISETP.LT.AND P5, PT, R14, UR8, !P0 ;  /* 0x000000080e007c0c */ /* 0x000fe2000c7a1270 */
[----:B------:R-:W-:Y:S01]  /*2b5c0*/  VIADD R23, R23, UR28 ;  /* 0x0000001c17177c36 */ /* 0x000fe20008000000 */
[----:B------:R-:W-:Y:S01]  /*2b5d0*/  ISETP.LT.AND P0, PT, R13, UR10, !P0 ;  /* 0x0000000a0d007c0c */ /* 0x000fe2000c701270 */
[----:B------:R-:W-:Y:S01]  /*2b5e0*/  ULDC UR4, c[0x0][0x22c] ;  /* 0x00008b0000047ab9 */ /* 0x000fe20000000800 */
[----:B------:R-:W-:Y:S01]  /*2b5f0*/  IADD3 R0, R11, 0x6e, RZ ;  /* 0x0000006e0b007810 */ /* 0x000fe20007ffe0ff */
[C---:B-1----:R-:W-:Y:S01]  /*2b600*/  IMAD.WIDE R4, R23.reuse, 0x4, R224 ;  /* 0x0000000417047825 */ /* 0x042fe200078e02e0 */
[----:B------:R1:W-:Y:S01]  /*2b610*/  @P3 STG.E desc[UR16][R2.64], R165 ;  /* 0x000000a502003986 */ /* 0x0003e2000c101910 */
[----:B------:R-:W-:Y:S01]  /*2b620*/  ULDC UR6, c[0x0][0x228] ;  /* 0x00008a0000067ab9 */ /* 0x000fe20000000800 */
[----:B------:R-:W-:Y:S01]  /*2b630*/  ULDC UR8, c[0x0][0x228] ;  /* 0x00008a0000087ab9 */ /* 0x000fe20000000800 */
[----:B--2---:R-:W-:Y:S01]  /*2b640*/  IMAD.WIDE R6, R23, 0x4, R8 ;  /* 0x0000000417067825 */ /* 0x004fe200078e0208 */
[----:B------:R-:W-:-:S03]  /*2b650*/  ISETP.GE.AND P3, PT, R0, UR4, PT ;  /* 0x0000000400007c0c */ /* 0x000fc6000bf66270 */
[C---:B---3--:R-:W-:Y:S01]  /*2b660*/  IMAD.WIDE R16, R23.reuse, 0x4, R150 ;  /* 0x0000000417107825 */ /* 0x048fe200078e0296 */
[----:B------:R2:W-:Y:S01]  /*2b670*/  @P4 STG.E desc[UR16][R4.64], R161 ;  /* 0x000000a104004986 */ /* 0x0005e2000c101910 */
[----:B------:R-:W-:Y:S01]  /*2b680*/  ULDC UR4, c[0x0][0x228] ;  /* 0x00008a0000047ab9 */ /* 0x000fe20000000800 */
[----:B------:R-:W-:Y:S01]  /*2b690*/  ULDC UR10, c[0x0][0x228] ;  /* 0x00008a00000a7ab9 */ /* 0x000fe20000000800 */
[----:B------:R-:W-:Y:S01]  /*2b6a0*/  IMAD.WIDE R18, R23, 0x4, R148 ;  /* 0x0000000417127825 */ /* 0x000fe200078e0294 */
[----:B------:R3:W-:Y:S04]  /*2b6b0*/  @P6 STG.E desc[UR16][R6.64], R173 ;  /* 0x000000ad06006986 */ /* 0x0007e8000c101910 */
[----:B------:R4:W-:Y:S01]  /*2b6c0*/  @P5 STG.E desc[UR16][R16.64], R169 ;  /* 0x000000a910005986 */ /* 0x0009e2000c101910 */
[----:B------:R-:W-:Y:S01]  /*2b6d0*/  ISETP.LT.AND P5, PT, R12, UR4, !P1 ;  /* 0x000000040c007c0c */ /* 0x000fe2000cfa1270 */
[----:B------:R-:W-:-:S02]  /*2b6e0*/  ULDC UR4, c[0x0][0x228] ;  /* 0x00008a0000047ab9 */ /* 0x000fc40000000800 */
[----:B------:R4:W-:Y:S01]  /*2b6f0*/  @P0 STG.E desc[UR16][R18.64], R141 ;  /* 0x0000008d12000986 */ /* 0x0009e2000c101910 */
[----:B------:R-:W-:Y:S01]  /*2b700*/  ISETP.LT.AND P0, PT, R15, UR4, !P1 ;  /* 0x000000040f007c0c */ /* 0x000fe2000cf01270 */
[----:B------:R-:W-:Y:S01]  /*2b710*/  VIADD R23, R23, UR28 ;  /* 0x0000001c17177c36 */ /* 0x000fe20008000000 */
[----:B------:R-:W-:Y:S01]  /*2b720*/  ISETP.LT.AND P4, PT, R14, UR6, !P1 ;  /* 0x000000060e007c0c */ /* 0x000fe2000cf81270 */
[----:B------:R-:W-:Y:S01]  /*2b730*/  VIADD R0, R11, 0x6f ;  /* 0x0000006f0b007836 */ /* 0x000fe20000000000 */
[----:B------:R-:W-:Y:S01]  /*2b740*/  ISETP.LT.AND P1, PT, R13, UR8, !P1 ;  /* 0x000000080d007c0c */ /* 0x000fe2000cf21270 */
[C---:B-1----:R-:W-:Y:S01]  /*2b750*/  IMAD.WIDE R2, R23.reuse, 0x4, R224 ;  /* 0x0000000417027825 */ /* 0x042fe200078e02e0 */
[----:B------:R-:W-:Y:S01]  /*2b760*/  ISETP.LT.AND P6, PT, R12, UR10, !P2 ;  /* 0x0000000a0c007c0c */ /* 0x000fe2000d7c1270 */
[----:B------:R-:W-:Y:S01]  /*2b770*/  ULDC UR4, c[0x0][0x22c] ;  /* 0x00008b0000047ab9 */ /* 0x000fe20000000800 */
[C---:B------:R-:W-:Y:S01]  /*2b780*/  IADD3 R21, R23.reuse, UR28, RZ ;  /* 0x0000001c17157c10 */ /* 0x040fe2000fffe0ff */
[C---:B--2---:R-:W-:Y:S01]  /*2b790*/  IMAD.WIDE R4, R23.reuse, 0x4, R8 ;  /* 0x0000000417047825 */ /* 0x044fe200078e0208 */
[----:B------:R1:W-:Y:S01]  /*2b7a0*/  @P5 STG.E desc[UR16][R2.64], R134 ;  /* 0x0000008602005986 */ /* 0x0003e2000c101910 */
[----:B------:R-:W-:Y:S01]  /*2b7b0*/  ISETP.GE.AND P5, PT, R0, UR4, PT ;  /* 0x0000000400007c0c */ /* 0x000fe2000bfa6270 */
[----:B------:R-:W-:Y:S01]  /*2b7c0*/  ULDC UR4, c[0x0][0x228] ;  /* 0x00008a0000047ab9 */ /* 0x000fe20000000800 */
[C---:B---3--:R-:W-:Y:S01]  /*2b7d0*/  IMAD.WIDE R6, R23.reuse, 0x4, R150 ;  /* 0x0000000417067825 */ /* 0x048fe200078e0296 */
[----:B------:R2:W-:Y:S03]  /*2b7e0*/  @P0 STG.E desc[UR16][R4.64], R130 ;  /* 0x0000008204000986 */ /* 0x0005e6000c101910 */
[----:B----4-:R-:W-:Y:S01]  /*2b7f0*/  IMAD.WIDE R16, R23, 0x4, R148 ;  /* 0x0000000417107825 */ /* 0x010fe200078e0294 */
[----:B------:R-:W-:Y:S01]  /*2b800*/  ISETP.LT.AND P0, PT, R15, UR4, !P2 ;  /* 0x000000040f007c0c */ /* 0x000fe2000d701270 */
[----:B------:R3:W-:Y:S01]  /*2b810*/  @P4 STG.E desc[UR16][R6.64], R74 ;  /* 0x0000004a06004986 */ /* 0x0007e2000c101910 */
[----:B------:R-:W-:Y:S01]  /*2b820*/  ULDC UR4, c[0x0][0x228] ;  /* 0x00008a0000047ab9 */ /* 0x000fe20000000800 */
[----:B------:R-:W-:Y:S01]  /*2b830*/  IMAD.WIDE R18, R21, 0x4, R224 ;  /* 0x0000000415127825 */ /* 0x000fe200078e02e0 */
[----:B------:R-:W-:Y:S01]  /*2b840*/  ULDC UR6, c[0x0][0x228] ;  /* 0x00008a0000067ab9 */ /* 0x000fe20000000800 */
[----:B------:R4:W-:Y:S01]  /*2b850*/  @P1 STG.E desc[UR16][R16.64], R166 ;  /* 0x000000a610001986 */ /* 0x0009e2000c101910 */
[----:B------:R-:W-:Y:S01]  /*2b860*/  ISETP.LT.AND P1, PT, R14, UR4, !P2 ;  /* 0x000000040e007c0c */ /* 0x000fe2000d721270 */
[----:B------:R-:W-:Y:S01]  /*2b870*/  ULDC UR8, c[0x0][0x228] ;  /* 0x00008a0000087ab9 */ /* 0x000fe20000000800 */
[----:B------:R-:W-:Y:S01]  /*2b880*/  ULDC UR10, c[0x0][0x228] ;  /* 0x00008a00000a7ab9 */ /* 0x000fe20000000800 */
[----:B------:R4:W-:Y:S01]  /*2b890*/  @P6 STG.E desc[UR16][R18.64], R162 ;  /* 0x000000a212006986 */ /* 0x0009e2000c101910 */
[----:B------:R-:W-:Y:S01]  /*2b8a0*/  ISETP.LT.AND P2, PT, R13, UR6, !P2 ;  /* 0x000000060d007c0c */ /* 0x000fe2000d741270 */
[----:B-1----:R-:W-:Y:S01]  /*2b8b0*/  IMAD.WIDE R2, R21, 0x4, R8 ;  /* 0x0000000415027825 */ /* 0x002fe200078e0208 */
[----:B------:R-:W-:Y:S01]  /*2b8c0*/  ISETP.LT.AND P6, PT, R12, UR8, !P3 ;  /* 0x000000080c007c0c */ /* 0x000fe2000dfc1270 */
[----:B------:R-:W-:Y:S01]  /*2b8d0*/  ULDC UR4, c[0x0][0x22c] ;  /* 0x00008b0000047ab9 */ /* 0x000fe20000000800 */
[----:B------:R-:W-:Y:S01]  /*2b8e0*/  ISETP.LT.AND P4, PT, R15, UR10, !P3 ;  /* 0x0000000a0f007c0c */ /* 0x000fe2000df81270 */
[----:B------:R-:W-:-:S02]  /*2b8f0*/  VIADD R0, R11, 0x70 ;  /* 0x000000700b007836 */ /* 0x000fc40000000000 */
[C---:B------:R-:W-:Y:S02]  /*2b900*/  VIADD R23, R21.reuse, UR28 ;  /* 0x0000001c15177c36 */ /* 0x040fe40008000000 */
        /* <DEDUP_REMOVED lines=9> */
[----:B------:R-:W-:Y:S01]  /*2b9a0*/  ISETP.LT.AND P1, PT, R14, UR4, !P3 ;  /* 0x000000040e007c0c */ /* 0x000fe2000df21270 */
[----:B------:R-:W-:-:S02]  /*2b9b0*/  ULDC UR10, c[0x0][0x228] ;  /* 0x00008a00000a7ab9 */ /* 0x000fc40000000800 */
[----:B------:R-:W-:Y:S01]  /*2b9c0*/  IMAD.WIDE R18, R23, 0x4, R8 ;  /* 0x0000000417127825 */ /* 0x000fe200078e0208 */
[----:B------:R3:W-:Y:S01]  /*2b9d0*/  @P2 STG.E desc[UR16][R6.64], R142 ;  /* 0x0000008e06002986 */ /* 0x0007e2000c101910 */
[----:B------:R-:W-:Y:S01]  /*2b9e0*/  ULDC UR4, c[0x0][0x228] ;  /* 0x00008a0000047ab9 */ /* 0x000fe20000000800 */
[----:B------:R-:W-:Y:S01]  /*2b9f0*/  ISETP.LT.AND P3, PT, R13, UR6, !P3 ;  /* 0x000000060d007c0c */ /* 0x000fe2000df61270 */
[C---:B------:R-:W-:Y:S01]  /*2ba00*/  VIADD R25, R23.reuse, UR28 ;  /* 0x0000001c17197c36 */ /* 0x040fe20008000000 */
        /* <DEDUP_REMOVED lines=9> */
[----:B------:R-:W-:Y:S01]  /*2baa0*/  IADD3 R0, R11, 0x71, RZ ;  /* 0x000000710b007810 */ /* 0x000fe20007ffe0ff */
[----:B---3--:R-:W-:Y:S01]  /*2bab0*/  IMAD.WIDE R6, R25, 0x4, R224 ;  /* 0x0000000419067825 */ /* 0x008fe200078e02e0 */
[----:B------:R-:W-:Y:S01]  /*2bac0*/  @P1 STG.E desc[UR16][R2.64], R75 ;  /* 0x0000004b02001986 */ /* 0x000fe2000c101910 */
[----:B------:R-:W-:-:S02]  /*2bad0*/  ULDC UR6, c[0x0][0x228] ;  /* 0x00008a0000067ab9 */ /* 0x000fc40000000800 */
[C---:B----4-:R-:W-:Y:S01]  /*2bae0*/  IMAD.WIDE R16, R25.reuse, 0x4, R8 ;  /* 0x0000000419107825 */ /* 0x050fe200078e0208 */
[----:B------:R-:W-:Y:S01]  /*2baf0*/  @P3 STG.E desc[UR16][R4.64], R167 ;  /* 0x000000a704003986 */ /* 0x000fe2000c101910 */
[----:B------:R-:W-:Y:S02]  /*2bb00*/  ULDC UR10, c[0x0][0x228] ;  /* 0x00008a00000a7ab9 */ /* 0x000fe40000000800 */
[C---:B-1----:R-:W-:Y:S01]  /*2bb10*/  IMAD.WIDE R18, R25.reuse, 0x4, R150 ;  /* 0x0000000419127825 */ /* 0x042fe200078e0296 */
[----:B------:R-:W-:Y:S01]  /*2bb20*/  ISETP.GE.AND P1, PT, R0, UR4, PT ;  /* 0x0000000400007c0c */ /* 0x000fe2000bf26270 */
[----:B------:R-:W-:Y:S01]  /*2bb30*/  @P6 STG.E desc[UR16][R6.64], R163 ;  /* 0x000000a306006986 */ /* 0x000fe2000c101910 */
[----:B------:R-:W-:Y:S01]  /*2bb40*/  ULDC UR4, c[0x0][0x228] ;  /* 0x00008a0000047ab9 */ /* 0x000fe20000000800 */
[----:B------:R-:W-:Y:S01]  /*2bb50*/  IMAD.WIDE R20, R25, 0x4, R148 ;  /* 0x0000000419147825 */ /* 0x000fe200078e0294 */
[----:B------:R-:W-:Y:S01]  /*2bb60*/  ULDC UR8, c[0x0][0x228] ;  /* 0x00008a0000087ab9 */ /* 0x000fe20000000800 */
[----:B------:R1:W-:Y:S01]  /*2bb70*/  @P4 STG.E desc[UR16][R16.64], R175 ;  /* 0x000000af10004986 */ /* 0x0003e2000c101910 */
[----:B------:R-:W-:Y:S01]  /*2bb80*/  ISETP.LT.AND P3, PT, R12, UR4, !P0 ;  /* 0x000000040c007c0c */ /* 0x000fe2000c761270 */
[----:B------:R-:W-:Y:S01]  /*2bb90*/  VIADD R0, R11, 0x72 ;  /* 0x000000720b007836 */ /* 0x000fe20000000000 */
[----:B------:R-:W-:Y:S01]  /*2bba0*/  ISETP.LT.AND P4, PT, R14, UR8, !P0 ;  /* 0x000000080e007c0c */ /* 0x000fe2000c781270 */
[----:B------:R-:W-:Y:S01]  /*2bbb0*/  @P2 STG.E desc[UR16][R18.64], R171 ;  /* 0x000000ab12002986 */ /* 0x000fe2000c101910 */
[----:B------:R-:W-:Y:S01]  /*2bbc0*/  ULDC UR12, c[0x0][0x228] ;  /* 0x00008a00000c7ab9 */ /* 0x000fe20000000800 */
[----:B------:R-:W-:Y:S01]  /*2bbd0*/  ULDC UR4, c[0x0][0x22c] ;  /* 0x00008b0000047ab9 */ /* 0x000fe20000000800 */
[----:B------:R-:W-:Y:S01]  /*2bbe0*/  ULDC UR8, c[0x0][0x228] ;  /* 0x00008a0000087ab9 */ /* 0x000fe20000000800 */
[----:B------:R2:W-:Y:S01]  /*2bbf0*/  @P5 STG.E desc[UR16][R20.64], R143 ;  /* 0x0000008f14005986 */ /* 0x0005e2000c101910 */
[----:B------:R-:W-:Y:S01]  /*2bc00*/  ISETP.LT.AND P5, PT, R15, UR6, !P0 ;  /* 0x000000060f007c0c */ /* 0x000fe2000c7a1270 */
[----:B------:R-:W-:Y:S01]  /*2bc10*/  ULDC UR6, c[0x0][0x228] ;  /* 0x00008a0000067ab9 */ /* 0x000fe20000000800 */
[----:B------:R-:W-:Y:S01]  /*2bc20*/  ISETP.LT.AND P0, PT, R13, UR10, !P0 ;  /* 0x0000000a0d007c0c */ /* 0x000fe2000c701270 */
[----:B------:R-:W-:Y:S01]  /*2bc30*/  ULDC UR10, c[0x0][0x228] ;  /* 0x00008a00000a7ab9 */ /* 0x000fe20000000800 */
[----:B-1----:R-:W-:-:S02]  /*2bc40*/  IADD3 R17, R25, UR28, RZ ;  /* 0x0000001c19117c10 */ /* 0x002fc4000fffe0ff */
[----:B------:R-:W-:Y:S01]  /*2bc50*/  ISETP.LT.AND P6, PT, R12, UR12, !P1 ;  /* 0x0000000c0c007c0c */ /* 0x000fe2000cfc1270 */
[----:B------:R-:W-:Y:S02]  /*2bc60*/  ULDC UR12, c[0x0][0x228] ;  /* 0x00008a00000c7ab9 */ /* 0x000fe40000000800 */
[C---:B------:R-:W-:Y:S01]  /*2bc70*/  IMAD.WIDE R2, R17.reuse, 0x4, R224 ;  /* 0x0000000411027825 */ /* 0x040fe200078e02e0 */
[----:B------:R-:W-:Y:S01]  /*2bc80*/  ISETP.GE.AND P2, PT, R0, UR4, PT ;  /* 0x0000000400007c0c */ /* 0x000fe2000bf46270 */
[----:B------:R-:W-:Y:S02]  /*2bc90*/  ULDC UR4, c[0x0][0x228] ;  /* 0x00008a0000047ab9 */ /* 0x000fe40000000800 */
[C---:B------:R-:W-:Y:S01]  /*2bca0*/  IMAD.WIDE R4, R17.reuse, 0x4, R8 ;  /* 0x0000000411047825 */ /* 0x040fe200078e0208 */
[----:B------:R1:W-:Y:S03]  /*2bcb0*/  @P3 STG.E desc[UR16][R2.64], R76 ;  /* 0x0000004c02003986 */ /* 0x0003e6000c101910 */
[----:B--2---:R-:W-:-:S02]  /*2bcc0*/  VIADD R21, R17, UR28 ;  /* 0x0000001c11157c36 */ /* 0x004fc40008000000 */
[C---:B------:R-:W-:Y:S01]  /*2bcd0*/  IMAD.WIDE R6, R17.reuse, 0x4, R150 ;  /* 0x0000000411067825 */ /* 0x040fe200078e0296 */
[----:B------:R2:W-:Y:S03]  /*2bce0*/  @P5 STG.E desc[UR16][R4.64], R180 ;  /* 0x000000b404005986 */ /* 0x0005e6000c101910 */
[----:B------:R-:W-:Y:S01]  /*2bcf0*/  IMAD.WIDE R16, R17, 0x4, R148 ;  /* 0x0000000411107825 */ /* 0x000fe200078e0294 */
[----:B------:R3:W-:Y:S01]  /*2bd00*/  @P4 STG.E desc[UR16][R6.64], R184 ;  /* 0x000000b806004986 */ /* 0x0007e2000c101910 */
[----:B------:R-:W-:Y:S01]  /*2bd10*/  ISETP.LT.AND P3, PT, R15, UR4, !P1 ;  /* 0x000000040f007c0c */ /* 0x000fe2000cf61270 */
[----:B------:R-:W-:Y:S01]  /*2bd20*/  ULDC UR4, c[0x0][0x22c] ;  /* 0x00008b0000047ab9 */ /* 0x000fe20000000800 */
[----:B------:R-:W-:Y:S01]  /*2bd30*/  ISETP.LT.AND P4, PT, R14, UR6, !P1 ;  /* 0x000000060e007c0c */ /* 0x000fe2000cf81270 */
[----:B------:R4:W-:Y:S01]  /*2bd40*/  @P0 STG.E desc[UR16][R16.64], R192 ;  /* 0x000000c010000986 */ /* 0x0009e2000c101910 */
[----:B------:R-:W-:Y:S01]  /*2bd50*/  IMAD.WIDE R18, R21, 0x4, R224 ;  /* 0x0000000415127825 */ /* 0x000fe200078e02e0 */
[----:B------:R-:W-:Y:S01]  /*2bd60*/  ISETP.LT.AND P0, PT, R13, UR8, !P1 ;  /* 0x000000080d007c0c */ /* 0x000fe2000cf01270 */
[----:B------:R-:W-:Y:S01]  /*2bd70*/  ULDC UR6, c[0x0][0x228] ;  /* 0x00008a0000067ab9 */ /* 0x000fe20000000800 */
[----:B------:R-:W-:Y:S01]  /*2bd80*/  ISETP.LT.AND P5, PT, R12, UR10, !P2 ;  /* 0x0000000a0c007c0c */ /* 0x000fe2000d7a1270 */
[----:B------:R-:W-:Y:S01]  /*2bd90*/  VIADD R0, R11, 0x73 ;  /* 0x000000730b007836 */ /* 0x000fe20000000000 */
[----:B------:R4:W-:Y:S01]  /*2bda0*/  @P6 STG.E desc[UR16][R18.64], R176 ;  /* 0x000000b012006986 */ /* 0x0009e2000c101910 */
[----:B------:R-:W-:Y:S01]  /*2bdb0*/  ISETP.LT.AND P6, PT, R15, UR12, !P2 ;  /* 0x0000000c0f007c0c */ /* 0x000fe2000d7c1270 */
[C---:B-1----:R-:W-:Y:S01]  /*2bdc0*/  IMAD.WIDE R2, R21.reuse, 0x4, R8 ;  /* 0x0000000415027825 */ /* 0x042fe200078e0208 */
[----:B------:R-:W-:Y:S01]  /*2bdd0*/  IADD3 R23, R21, UR28, RZ ;  /* 0x0000001c15177c10 */ /* 0x000fe2000fffe0ff */
[----:B------:R-:W-:-:S02]  /*2bde0*/  ULDC UR8, c[0x0][0x228] ;  /* 0x00008a0000087ab9 */ /* 0x000fc40000000800 */
[----:B--2---:R-:W-:Y:S01]  /*2bdf0*/  IMAD.WIDE R4, R21, 0x4, R150 ;  /* 0x0000000415047825 */ /* 0x004fe200078e0296 */
[----:B------:R-:W-:-:S03]  /*2be00*/  ISETP.GE.AND P1, PT, R0, UR4, PT ;  /* 0x0000000400007c0c */ /* 0x000fc6000bf26270 */
[----:B---3--:R-:W-:Y:S01]  /*2be10*/  IMAD.WIDE R6, R21, 0x4, R148 ;  /* 0x0000000415067825 */ /* 0x008fe200078e0294 */
[----:B------:R1:W-:Y:S01]  /*2be20*/  @P3 STG.E desc[UR16][R2.64], R200 ;  /* 0x000000c802003986 */ /* 0x0003e2000c101910 */
[----:B------:R-:W-:Y:S01]  /*2be30*/  ULDC UR4, c[0x0][0x228] ;  /* 0x00008a0000047ab9 */ /* 0x000fe20000000800 */
[----:B------:R-:W-:Y:S01]  /*2be40*/  ULDC UR10, c[0x0][0x228] ;  /* 0x00008a00000a7ab9 */ /* 0x000fe20000000800 */
[C---:B----4-:R-:W-:Y:S01]  /*2be50*/  IMAD.WIDE R16, R23.reuse, 0x4, R224 ;  /* 0x0000000417107825 */ /* 0x050fe200078e02e0 */
[----:B------:R2:W-:Y:S01]  /*2be60*/  @P4 STG.E desc[UR16][R4.64], R188 ;  /* 0x000000bc04004986 */ /* 0x0005e2000c101910 */
[----:B------:R-:W-:Y:S02]  /*2be70*/  ULDC UR12, c[0x0][0x228] ;  /* 0x00008a00000c7ab9 */ /* 0x000fe40000000800 */
[----:B------:R-:W-:Y:S01]  /*2be80*/  IMAD.WIDE R18, R23, 0x4, R8 ;  /* 0x0000000417127825 */ /* 0x000fe200078e0208 */
[----:B------:R3:W-:Y:S01]  /*2be90*/  @P0 STG.E desc[UR16][R6.64], R196 ;  /* 0x000000c406000986 */ /* 0x0007e2000c101910 */
[----:B------:R-:W-:Y:S01]  /*2bea0*/  ISETP.LT.AND P0, PT, R14, UR4, !P2 ;  /* 0x000000040e007c0c */ /* 0x000fe2000d701270 */
[----:B------:R-:W-:Y:S01]  /*2beb0*/  ULDC UR4, c[0x0][0x22c] ;  /* 0x00008b0000047ab9 */ /* 0x000fe20000000800 */
[----:B------:R-:W-:Y:S01]  /*2bec0*/  ISETP.LT.AND P2, PT, R13, UR6, !P2 ;  /* 0x000000060d007c0c */ /* 0x000fe2000d741270 */
[----:B------:R4:W-:Y:S01]  /*2bed0*/  @P5 STG.E desc[UR16][R16.64], R77 ;  /* 0x0000004d10005986 */ /* 0x0009e2000c101910 */
[----:B------:R-:W-:Y:S01]  /*2bee0*/  ISETP.LT.AND P4, PT, R12, UR8, !P1 ;  /* 0x000000080c007c0c */ /* 0x000fe2000cf81270 */
[----:B------:R-:W-:Y:S01]  /*2bef0*/  VIADD R0, R11, 0x74 ;  /* 0x000000740b007836 */ /* 0x000fe20000000000 */
[----:B------:R-:W-:Y:S01]  /*2bf00*/  ISETP.LT.AND P5, PT, R15, UR10, !P1 ;  /* 0x0000000a0f007c0c */ /* 0x000fe2000cfa1270 */
[----:B------:R4:W-:Y:S01]  /*2bf10*/  @P6 STG.E desc[UR16][R18.64], R181 ;  /* 0x000000b512006986 */ /* 0x0009e2000c101910 */
[----:B------:R-:W-:Y:S01]  /*2bf20*/  ISETP.LT.AND P6, PT, R14, UR12, !P1 ;  /* 0x0000000c0e007c0c */ /* 0x000fe2000cfc1270 */
[C---:B------:R-:W-:Y:S01]  /*2bf30*/  VIADD R21, R23.reuse, UR28 ;  /* 0x0000001c17157c36 */ /* 0x040fe20008000000 */
[----:B------:R-:W-:Y:S01]  /*2bf40*/  ISETP.GE.AND P3, PT, R0, UR4, PT ;  /* 0x0000000400007c0c */ /* 0x000fe2000bf66270 */
[----:B-1----:R-:W-:Y:S01]  /*2bf50*/  IMAD.WIDE R2, R23, 0x4, R150 ;  /* 0x0000000417027825 */ /* 0x002fe200078e0296 */
[----:B------:R-:W-:Y:S01]  /*2bf60*/  IADD3 R0, R11, 0x75, RZ ;  /* 0x000000750b007810 */ /* 0x000fe20007ffe0ff */
[----:B------:R-:W-:Y:S01]  /*2bf70*/  ULDC UR4, c[0x0][0x228] ;  /* 0x00008a0000047ab9 */ /* 0x000fe20000000800 */
[----:B------:R-:W-:Y:S01]  /*2bf80*/  ULDC UR6, c[0x0][0x228] ;  /* 0x00008a0000067ab9 */ /* 0x000fe20000000800 */
[----:B--2---:R-:W-:Y:S01]  /*2bf90*/  IMAD.WIDE R4, R23, 0x4, R148 ;  /* 0x0000000417047825 */ /* 0x004fe200078e0294 */
[----:B------:R1:W-:Y:S01]  /*2bfa0*/  @P0 STG.E desc[UR16][R2.64], R185 ;  /* 0x000000b902000986 */ /* 0x0003e2000c101910 */
[----:B------:R-:W-:Y:S01]  /*2bfb0*/  ISETP.LT.AND P1, PT, R13, UR4, !P1 ;  /* 0x000000040d007c0c */ /* 0x000fe2000cf21270 */
[----:B------:R-:W-:Y:S01]  /*2bfc0*/  ULDC UR4, c[0x0][0x228] ;  /* 0x00008a0000047ab9 */ /* 0x000fe20000000800 */
[C---:B---3--:R-:W-:Y:S01]  /*2bfd0*/  IMAD.WIDE R6, R21.reuse, 0x4, R224 ;  /* 0x0000000415067825 */ /* 0x048fe200078e02e0 */
[----:B------:R-:W-:Y:S01]  /*2bfe0*/  ISETP.GE.AND P0, PT, R0, UR5, PT ;  /* 0x0000000500007c0c */ /* 0x000fe2000bf06270 */
[----:B------:R-:W-:Y:S01]  /*2bff0*/  ULDC UR8, c[0x0][0x228] ;  /* 0x00008a0000087ab9 */ /* 0x000fe20000000800 */
[----:B------:R-:W-:Y:S01]  /*2c000*/  ULDC UR10, c[0x0][0x228] ;  /* 0x00008a00000a7ab9 */ /* 0x000fe20000000800 */
[----:B----4-:R-:W-:Y:S01]  /*2c010*/  IMAD.WIDE R16, R21, 0x4, R8 ;  /* 0x0000000415107825 */ /* 0x010fe200078e0208 */
[----:B------:R-:W-:Y:S01]  /*2c020*/  @P2 STG.E desc[UR16][R4.64], R193 ;  /* 0x000000c104002986 */ /* 0x000fe2000c101910 */
[----:B------:R-:W-:-:S02]  /*2c030*/  ULDC UR5, c[0x0][0x228] ;  /* 0x00008a0000057ab9 */ /* 0x000fc40000000800 */
[----:B------:R-:W-:Y:S01]  /*2c040*/  IMAD.WIDE R18, R21, 0x4, R150 ;  /* 0x0000000415127825 */ /* 0x000fe200078e0296 */
[----:B------:R-:W-:Y:S01]  /*2c050*/  @P4 STG.E desc[UR16][R6.64], R177 ;  /* 0x000000b106004986 */ /* 0x000fe2000c101910 */
[----:B------:R-:W-:Y:S01]  /*2c060*/  ISETP.LT.AND P2, PT, R12, UR4, !P3 ;  /* 0x000000040c007c0c */ /* 0x000fe2000df41270 */
[----:B------:R-:W-:Y:S01]  /*2c070*/  ULDC UR4, c[0x0][0x228] ;  /* 0x00008a0000047ab9 */ /* 0x000fe20000000800 */
[----:B------:R-:W-:Y:S01]  /*2c080*/  ISETP.LT.AND P4, PT, R15, UR5, !P3 ;  /* 0x000000050f007c0c */ /* 0x000fe2000df81270 */
[----:B------:R-:W-:Y:S01]  /*2c090*/  @P5 STG.E desc[UR16][R16.64], R201 ;  /* 0x000000c910005986 */ /* 0x000fe2000c101910 */
[----:B------:R-:W-:Y:S01]  /*2c0a0*/  ISETP.LT.AND P5, PT, R14, UR6, !P3 ;  /* 0x000000060e007c0c */ /* 0x000fe2000dfa1270 */
[----:B-1----:R-:W-:Y:S01]  /*2c0b0*/  IMAD.WIDE R2, R21, 0x4, R148 ;  /* 0x0000000415027825 */ /* 0x002fe200078e0294 */
[----:B------:R-:W-:Y:S01]  /*2c0c0*/  ISETP.LT.AND P3, PT, R13, UR8, !P3 ;  /* 0x000000080d007c0c */ /* 0x000fe2000df61270 */
[----:B------:R1:W-:Y:S01]  /*2c0d0*/  @P6 STG.E desc[UR16][R18.64], R189 ;  /* 0x000000bd12006986 */ /* 0x0003e2000c101910 */
[----:B------:R-:W-:Y:S01]  /*2c0e0*/  ISETP.LT.AND P6, PT, R12, UR10, !P0 ;  /* 0x0000000a0c007c0c */ /* 0x000fe2000c7c1270 */
[----:B------:R-:W-:Y:S01]  /*2c0f0*/  ULDC UR5, c[0x0][0x228] ;  /* 0x00008a0000057ab9 */ /* 0x000fe20000000800 */
[----:B------:R-:W-:Y:S01]  /*2c100*/  VIADD R0, R11, 0x76 ;  /* 0x000000760b007836 */ /* 0x000fe20000000000 */
[----:B------:R2:W-:Y:S01]  /*2c110*/  @P1 STG.E desc[UR16][R2.64], R197 ;  /* 0x000000c502001986 */ /* 0x0005e2000c101910 */
[----:B------:R-:W-:Y:S01]  /*2c120*/  ULDC UR6, c[0x0][0x228] ;  /* 0x00008a0000067ab9 */ /* 0x000fe20000000800 */
[----:B------:R-:W-:Y:S01]  /*2c130*/  ULDC UR8, c[0x0][0x228] ;  /* 0x00008a0000087ab9 */ /* 0x000fe20000000800 */
[----:B-1----:R-:W-:-:S04]  /*2c140*/  VIADD R19, R21, UR28 ;  /* 0x0000001c15137c36 */ /* 0x002fc80008000000 */
[C---:B------:R-:W-:Y:S01]  /*2c150*/  IMAD.WIDE R4, R19.reuse, 0x4, R224 ;  /* 0x0000000413047825 */ /* 0x040fe200078e02e0 */
[----:B------:R-:W-:-:S03]  /*2c160*/  IADD3 R23, R19, UR28, RZ ;  /* 0x0000001c13177c10 */ /* 0x000fc6000fffe0ff */
[C---:B------:R-:W-:Y:S01]  /*2c170*/  IMAD.WIDE R6, R19.reuse, 0x4, R8 ;  /* 0x0000000413067825 */ /* 0x040fe200078e0208 */
[----:B------:R1:W-:Y:S03]  /*2c180*/  @P2 STG.E desc[UR16][R4.64], R78 ;  /* 0x0000004e04002986 */ /* 0x0003e6000c101910 */
[C---:B------:R-:W-:Y:S01]  /*2c190*/  IMAD.WIDE R16, R19.reuse, 0x4, R150 ;  /* 0x0000000413107825 */ /* 0x040fe200078e0296 */
[----:B------:R3:W-:Y:S03]  /*2c1a0*/  @P4 STG.E desc[UR16][R6.64], R182 ;  /* 0x000000b606004986 */ /* 0x0007e6000c101910 */
[----:B------:R-:W-:Y:S01]  /*2c1b0*/  IMAD.WIDE R18, R19, 0x4, R148 ;  /* 0x0000000413127825 */ /* 0x000fe200078e0294 */
[----:B------:R-:W-:Y:S01]  /*2c1c0*/  @P5 STG.E desc[UR16][R16.64], R186 ;  /* 0x000000ba10005986 */ /* 0x000fe2000c101910 */
[----:B------:R-:W-:Y:S01]  /*2c1d0*/  ISETP.LT.AND P4, PT, R15, UR4, !P0 ;  /* 0x000000040f007c0c */ /* 0x000fe2000c781270 */
[----:B------:R-:W-:-:S02]  /*2c1e0*/  ULDC UR4, c[0x0][0x228] ;  /* 0x00008a0000047ab9 */ /* 0x000fc40000000800 */
[----:B------:R-:W-:Y:S01]  /*2c1f0*/  @P3 STG.E desc[UR16][R18.64], R194 ;  /* 0x000000c212003986 */ /* 0x000fe2000c101910 */
[----:B------:R-:W-:Y:S01]  /*2c200*/  ISETP.LT.AND P3, PT, R14, UR5, !P0 ;  /* 0x000000050e007c0c */ /* 0x000fe2000c761270 */
[----:B------:R-:W-:Y:S01]  /*2c210*/  IMAD.WIDE R20, R23, 0x4, R224 ;  /* 0x0000000417147825 */ /* 0x000fe200078e02e0 */
[----:B------:R-:W-:Y:S01]  /*2c220*/  ISETP.LT.AND P2, PT, R13, UR4, !P0 ;  /* 0x000000040d007c0c */ /* 0x000fe2000c741270 */
[----:B------:R-:W-:Y:S01]  /*2c230*/  ULDC UR5, c[0x0][0x228] ;  /* 0x00008a0000057ab9 */ /* 0x000fe20000000800 */
[----:B------:R-:W-:Y:S01]  /*2c240*/  ISETP.GE.AND P1, PT, R0, UR13, PT ;  /* 0x0000000d00007c0c */ /* 0x000fe2000bf26270 */
[C---:B--2---:R-:W-:Y:S01]  /*2c250*/  IMAD.WIDE R2, R23.reuse, 0x4, R8 ;  /* 0x0000000417027825 */ /* 0x044fe200078e0208 */
[----:B------:R-:W-:Y:S01]  /*2c260*/  ULDC UR4, c[0x0][0x228] ;  /* 0x00008a0000047ab9 */ /* 0x000fe20000000800 */
[----:B------:R2:W-:Y:S02]  /*2c270*/  @P6 STG.E desc[UR16][R20.64], R178 ;  /* 0x000000b214006986 */ /* 0x0005e4000c101910 */
[----:B-1----:R-:W-:Y:S01]  /*2c280*/  IMAD.WIDE R4, R23, 0x4, R150 ;  /* 0x0000000417047825 */ /* 0x002fe200078e0296 */
[----:B------:R-:W-:-:S03]  /*2c290*/  ISETP.LT.AND P6, PT, R12, UR5, !P1 ;  /* 0x000000050c007c0c */ /* 0x000fc6000cfc1270 */
[----:B------:R-:W-:Y:S01]  /*2c2a0*/  VIADD R0, R11, 0x77 ;  /* 0x000000770b007836 */ /* 0x000fe20000000000 */
[----:B------:R-:W-:Y:S01]  /*2c2b0*/  ISETP.LT.AND P5, PT, R15, UR4, !P1 ;  /* 0x000000040f007c0c */ /* 0x000fe2000cfa1270 */
[C---:B---3--:R-:W-:Y:S01]  /*2c2c0*/  IMAD.WIDE R6, R23.reuse, 0x4, R148 ;  /* 0x0000000417067825 */ /* 0x048fe200078e0294 */
[----:B------:R1:W-:Y:S01]  /*2c2d0*/  @P4 STG.E desc[UR16][R2.64], R202 ;  /* 0x000000ca02004986 */ /* 0x0003e2000c101910 */
[----:B------:R-:W-:Y:S01]  /*2c2e0*/  ULDC UR4, c[0x0][0x228] ;  /* 0x00008a0000047ab9 */ /* 0x000fe20000000800 */
[----:B------:R-:W-:Y:S01]  /*2c2f0*/  ISETP.GE.AND P0, PT, R0, UR11, PT ;  /* 0x0000000b00007c0c */ /* 0x000fe2000bf06270 */
[----:B--2---:R-:W-:Y:S01]  /*2c300*/  VIADD R21, R23, UR28 ;  /* 0x0000001c17157c36 */ /* 0x004fe20008000000 */
[----:B------:R2:W-:Y:S01]  /*2c310*/  @P3 STG.E desc[UR16][R4.64], R190 ;  /* 0x000000be04003986 */ /* 0x0005e2000c101910 */
[----:B------:R-:W-:Y:S01]  /*2c320*/  ISETP.LT.AND P3, PT, R14, UR4, !P1 ;  /* 0x000000040e007c0c */ /* 0x000fe2000cf61270 */
[----:B------:R-:W-:Y:S01]  /*2c330*/  ULDC UR4, c[0x0][0x228] ;  /* 0x00008a0000047ab9 */ /* 0x000fe20000000800 */
[----:B------:R-:W-:Y:S01]  /*2c340*/  ULDC UR5, c[0x0][0x228] ;  /* 0x00008a0000057ab9 */ /* 0x000fe20000000800 */
[----:B------:R3:W-:Y:S01]  /*2c350*/  @P2 STG.E desc[UR16][R6.64], R198 ;  /* 0x000000c606002986 */ /* 0x0007e2000c101910 */
[----:B------:R-:W-:Y:S01]  /*2c360*/  ISETP.LT.AND P1, PT, R13, UR4, !P1 ;  /* 0x000000040d007c0c */ /* 0x000fe2000cf21270 */
[----:B------:R-:W-:Y:S01]  /*2c370*/  IMAD.WIDE R16, R21, 0x4, R224 ;  /* 0x0000000415107825 */ /* 0x000fe200078e02e0 */
[----:B------:R-:W-:Y:S01]  /*2c380*/  ISETP.LT.AND P2, PT, R12, UR5, !P0 ;  /* 0x000000050c007c0c */ /* 0x000fe2000c741270 */
[----:B------:R-:W-:Y:S01]  /*2c390*/  ULDC UR4, c[0x0][0x228] ;  /* 0x00008a0000047ab9 */ /* 0x000fe20000000800 */
[----:B------:R-:W-:Y:S01]  /*2c3a0*/  ISETP.LT.AND P4, PT, R15, UR6, !P0 ;  /* 0x000000060f007c0c */ /* 0x000fe2000c781270 */
[----:B------:R-:W-:Y:S01]  /*2c3b0*/  IMAD.WIDE R18, R21, 0x4, R8 ;  /* 0x0000000415127825 */ /* 0x000fe200078e0208 */
[----:B------:R4:W-:Y:S01]  /*2c3c0*/  @P6 STG.E desc[UR16][R16.64], R79 ;  /* 0x0000004f10006986 */ /* 0x0009e2000c101910 */
[----:B------:R-:W-:Y:S01]  /*2c3d0*/  IADD3 R0, R11, 0x78, RZ ;  /* 0x000000780b007810 */ /* 0x000fe20007ffe0ff */
[----:B------:R-:W-:Y:S01]  /*2c3e0*/  ULDC UR5, c[0x0][0x228] ;  /* 0x00008a0000057ab9 */ /* 0x000fe20000000800 */
[C---:B------:R-:W-:Y:S01]  /*2c3f0*/  VIADD R23, R21.reuse, UR28 ;  /* 0x0000001c15177c36 */ /* 0x040fe20008000000 */
[----:B------:R4:W-:Y:S01]  /*2c400*/  @P5 STG.E desc[UR16][R18.64], R183 ;  /* 0x000000b712005986 */ /* 0x0009e2000c101910 */
[----:B-1----:R-:W-:Y:S01]  /*2c410*/  IMAD.WIDE R2, R21, 0x4, R150 ;  /* 0x0000000415027825 */ /* 0x002fe200078e0296 */
[----:B------:R-:W-:Y:S01]  /*2c420*/  ISETP.LT.AND P5, PT, R14, UR8, !P0 ;  /* 0x000000080e007c0c */ /* 0x000fe2000c7a1270 */
[----:B------:R-:W-:-:S02]  /*2c430*/  ULDC UR6, c[0x0][0x228] ;  /* 0x00008a0000067ab9 */ /* 0x000fc40000000800 */
[----:B--2---:R-:W-:Y:S01]  /*2c440*/  IMAD.WIDE R4, R21, 0x4, R148 ;  /* 0x0000000415047825 */ /* 0x004fe200078e0294 */
[----:B------:R1:W-:Y:S03]  /*2c450*/  @P3 STG.E desc[UR16][R2.64], R187 ;  /* 0x000000bb02003986 */ /* 0x0003e6000c101910 */
[C---:B---3--:R-:W-:Y:S01]  /*2c460*/  IMAD.WIDE R6, R23.reuse, 0x4, R224 ;  /* 0x0000000417067825 */ /* 0x048fe200078e02e0 */
[----:B------:R-:W-:Y:S04]  /*2c470*/  @P1 STG.E desc[UR16][R4.64], R195 ;  /* 0x000000c304001986 */ /* 0x000fe8000c101910 */
[----:B------:R-:W-:Y:S01]  /*2c480*/  @P2 STG.E desc[UR16][R6.64], R179 ;  /* 0x000000b306002986 */ /* 0x000fe2000c101910 */
[----:B----4-:R-:W-:-:S03]  /*2c490*/  IMAD.WIDE R16, R23, 0x4, R8 ;  /* 0x0000000417107825 */ /* 0x010fc600078e0208 */
[----:B------:R-:W2:Y:S01]  /*2c4a0*/  LDS.128 R4, [R252] ;  /* 0x00000000fc047984 */ /* 0x000ea20000000c00 */
[----:B------:R-:W-:Y:S01]  /*2c4b0*/  IMAD.WIDE R18, R23, 0x4, R150 ;  /* 0x0000000417127825 */ /* 0x000fe200078e0296 */
[----:B------:R-:W-:Y:S02]  /*2c4c0*/  ISETP.GE.AND P6, PT, R0, UR9, PT ;  /* 0x0000000900007c0c */ /* 0x000fe4000bfc6270 */
[----:B------:R3:W-:Y:S01]  /*2c4d0*/  @P4 STG.E desc[UR16][R16.64], R203 ;  /* 0x000000cb10004986 */ /* 0x0007e2000c101910 */
[----:B------:R-:W-:Y:S01]  /*2c4e0*/  ISETP.LT.AND P1, PT, R13, UR4, !P0 ;  /* 0x000000040d007c0c */ /* 0x000fe2000c721270 */
[----:B------:R-:W-:Y:S01]  /*2c4f0*/  ULDC UR4, c[0x0][0x228] ;  /* 0x00008a0000047ab9 */ /* 0x000fe20000000800 */
[----:B------:R-:W-:Y:S01]  /*2c500*/  ISETP.LT.AND P4, PT, R12, UR5, !P6 ;  /* 0x000000050c007c0c */ /* 0x000fe2000f781270 */
[----:B------:R4:W-:Y:S01]  /*2c510*/  @P5 STG.E desc[UR16][R18.64], R191 ;  /* 0x000000bf12005986 */ /* 0x0009e2000c101910 */
[----:B------:R-:W-:Y:S02]  /*2c520*/  ISETP.LT.AND P5, PT, R15, UR6, !P6 ;  /* 0x000000060f007c0c */ /* 0x000fe4000f7a1270 */
[----:B------:R-:W-:Y:S01]  /*2c530*/  IADD3 R25, R23, UR28, RZ ;  /* 0x0000001c17197c10 */ /* 0x000fe2000fffe0ff */
[----:B------:R-:W-:Y:S01]  /*2c540*/  VIADD R0, R11, 0x79 ;  /* 0x000000790b007836 */ /* 0x000fe20000000000 */
[----:B------:R-:W-:Y:S01]  /*2c550*/  ISETP.LT.AND P0, PT, R14, UR4, !P6 ;  /* 0x000000040e007c0c */ /* 0x000fe2000f701270 */
[----:B-1----:R-:W-:Y:S01]  /*2c560*/  IMAD.WIDE R2, R23, 0x4, R148 ;  /* 0x0000000417027825 */ /* 0x002fe200078e0294 */
[----:B------:R-:W-:Y:S01]  /*2c570*/  ULDC UR4, c[0x0][0x228] ;  /* 0x00008a0000047ab9 */ /* 0x000fe20000000800 */
[----:B------:R-:W-:Y:S01]  /*2c580*/  ULDC UR5, c[0x0][0x228] ;  /* 0x00008a0000057ab9 */ /* 0x000fe20000000800 */
[----:B------:R-:W-:Y:S01]  /*2c590*/  ULDC UR6, c[0x0][0x228] ;  /* 0x00008a0000067ab9 */ /* 0x000fe20000000800 */
[----:B---3--:R-:W-:Y:S01]  /*2c5a0*/  IMAD.WIDE R16, R25, 0x4, R224 ;  /* 0x0000000419107825 */ /* 0x008fe200078e02e0 */
[----:B------:R-:W-:-:S03]  /*2c5b0*/  ISETP.GE.AND P3, PT, R0, UR7, PT ;  /* 0x0000000700007c0c */ /* 0x000fc6000bf66270 */
[C---:B----4-:R-:W-:Y:S01]  /*2c5c0*/  IMAD.WIDE R18, R25.reuse, 0x4, R8 ;  /* 0x0000000419127825 */ /* 0x050fe200078e0208 */
[----:B------:R1:W-:Y:S03]  /*2c5d0*/  @P1 STG.E desc[UR16][R2.64], R199 ;  /* 0x000000c702001986 */ /* 0x0003e6000c101910 */
[----:B------:R-:W-:Y:S01]  /*2c5e0*/  IMAD.WIDE R20, R25, 0x4, R150 ;  /* 0x0000000419147825 */ /* 0x000fe200078e0296 */
[----:B------:R3:W-:Y:S01]  /*2c5f0*/  @P4 STG.E desc[UR16][R16.64], R144 ;  /* 0x0000009010004986 */ /* 0x0007e2000c101910 */
[----:B------:R-:W-:Y:S01]  /*2c600*/  ISETP.LT.AND P6, PT, R13, UR4, !P6 ;  /* 0x000000040d007c0c */ /* 0x000fe2000f7c1270 */
[----:B------:R-:W-:Y:S01]  /*2c610*/  ULDC UR4, c[0x0][0x228] ;  /* 0x00008a0000047ab9 */ /* 0x000fe20000000800 */
[----:B------:R-:W-:Y:S01]  /*2c620*/  IADD3 R23, R25, UR28, RZ ;  /* 0x0000001c19177c10 */ /* 0x000fe2000fffe0ff */
[----:B------:R4:W-:Y:S01]  /*2c630*/  @P5 STG.E desc[UR16][R18.64], R80 ;  /* 0x0000005012005986 */ /* 0x0009e2000c101910 */
[----:B------:R-:W-:Y:S01]  /*2c640*/  ISETP.LT.AND P4, PT, R15, UR4, !P3 ;  /* 0x000000040f007c0c */ /* 0x000fe2000df81270 */
[----:B------:R-:W-:Y:S01]  /*2c650*/  VIADD R10, R11, 0x7a ;  /* 0x0000007a0b0a7836 */ /* 0x000fe20000000000 */
[----:B------:R-:W-:Y:S01]  /*2c660*/  ULDC UR4, c[0x0][0x228] ;  /* 0x00008a0000047ab9 */ /* 0x000fe20000000800 */
[----:B------:R2:W-:Y:S01]  /*2c670*/  @P0 STG.E desc[UR16][R20.64], R208 ;  /* 0x000000d014000986 */ /* 0x0005e2000c101910 */
[----:B------:R-:W-:Y:S01]  /*2c680*/  ISETP.LT.AND P0, PT, R12, UR5, !P3 ;  /* 0x000000050c007c0c */ /* 0x000fe2000df01270 */
[----:B------:R-:W-:Y:S01]  /*2c690*/  ULDC UR5, c[0x0][0x228] ;  /* 0x00008a0000057ab9 */ /* 0x000fe20000000800 */
[----:B------:R-:W-:Y:S01]  /*2c6a0*/  ULDC UR7, c[0x0][0x228] ;  /* 0x00008a0000077ab9 */ /* 0x000fe20000000800 */
[----:B------:R-:W-:Y:S01]  /*2c6b0*/  ISETP.LT.AND P5, PT, R14, UR5, !P3 ;  /* 0x000000050e007c0c */ /* 0x000fe2000dfa1270 */
[----:B-1----:R-:W-:Y:S01]  /*2c6c0*/  IMAD.WIDE R2, R25, 0x4, R148 ;  /* 0x0000000419027825 */ /* 0x002fe200078e0294 */
[----:B------:R-:W-:Y:S01]  /*2c6d0*/  ISETP.LT.AND P3, PT, R13, UR6, !P3 ;  /* 0x000000060d007c0c */ /* 0x000fe2000df61270 */
[----:B------:R-:W-:-:S02]  /*2c6e0*/  ULDC UR5, c[0x0][0x228] ;  /* 0x00008a0000057ab9 */ /* 0x000fc40000000800 */
[----:B---3--:R-:W-:Y:S01]  /*2c6f0*/  IMAD.WIDE R16, R23, 0x4, R224 ;  /* 0x0000000417107825 */ /* 0x008fe200078e02e0 */
[----:B------:R-:W-:-:S03]  /*2c700*/  ISETP.GE.AND P2, PT, R10, UR23, PT ;  /* 0x000000170a007c0c */ /* 0x000fc6000bf46270 */
[C---:B----4-:R-:W-:Y:S01]  /*2c710*/  IMAD.WIDE R18, R23.reuse, 0x4, R8 ;  /* 0x0000000417127825 */ /* 0x050fe200078e0208 */
[----:B------:R1:W-:Y:S01]  /*2c720*/  @P6 STG.E desc[UR16][R2.64], R228 ;  /* 0x000000e402006986 */ /* 0x0003e2000c101910 */
[----:B------:R-:W-:Y:S02]  /*2c730*/  ULDC UR6, c[0x0][0x228] ;  /* 0x00008a0000067ab9 */ /* 0x000fe40000000800 */
[C---:B------:R-:W-:Y:S02]  /*2c740*/  VIADD R27, R23.reuse, UR28 ;  /* 0x0000001c171b7c36 */ /* 0x040fe40008000000 */
[C---:B--2---:R-:W-:Y:S01]  /*2c750*/  IMAD.WIDE R20, R23.reuse, 0x4, R150 ;  /* 0x0000000417147825 */ /* 0x044fe200078e0296 */
[----:B------:R2:W-:Y:S03]  /*2c760*/  @P0 STG.E desc[UR16][R16.64], R204 ;  /* 0x000000cc10000986 */ /* 0x0005e6000c101910 */
[----:B------:R-:W-:Y:S01]  /*2c770*/  IMAD.WIDE R22, R23, 0x4, R148 ;  /* 0x0000000417167825 */ /* 0x000fe200078e0294 */
[----:B------:R3:W-:Y:S01]  /*2c780*/  @P4 STG.E desc[UR16][R18.64], R212 ;  /* 0x000000d412004986 */ /* 0x0007e2000c101910 */
[----:B------:R-:W-:Y:S01]  /*2c790*/  ISETP.LT.AND P4, PT, R15, UR4, !P2 ;  /* 0x000000040f007c0c */ /* 0x000fe2000d781270 */
[----:B------:R-:W-:-:S02]  /*2c7a0*/  ULDC UR4, c[0x0][0x228] ;  /* 0x00008a0000047ab9 */ /* 0x000fc40000000800 */
[----:B------:R-:W-:Y:S01]  /*2c7b0*/  @P5 STG.E desc[UR16][R20.64], R84 ;  /* 0x0000005414005986 */ /* 0x000fe2000c101910 */
[----:B------:R-:W-:-:S03]  /*2c7c0*/  ISETP.LT.AND P6, PT, R12, UR7, !P2 ;  /* 0x000000070c007c0c */ /* 0x000fc6000d7c1270 */
[----:B------:R-:W-:Y:S01]  /*2c7d0*/  @P3 STG.E desc[UR16][R22.64], R4 ;  /* 0x0000000416003986 */ /* 0x000fe2000c101910 */
[----:B------:R-:W-:Y:S01]  /*2c7e0*/  ISETP.LT.AND P3, PT, R14, UR4, !P2 ;  /* 0x000000040e007c0c */ /* 0x000fe2000d761270 */
[----:B------:R-:W-:Y:S02]  /*2c7f0*/  ULDC UR4, c[0x0][0x228] ;  /* 0x00008a0000047ab9 */ /* 0x000fe40000000800 */
[----:B------:R-:W-:Y:S01]  /*2c800*/  ISETP.LT.AND P2, PT, R13, UR4, !P2 ;  /* 0x000000040d007c0c */ /* 0x000fe2000d741270 */
[----:B------:R-:W-:Y:S01]  /*2c810*/  VIADD R0, R11, 0x7b ;  /* 0x0000007b0b007836 */ /* 0x000fe20000000000 */
[----:B------:R-:W-:Y:S01]  /*2c820*/  ULDC UR4, c[0x0][0x228] ;  /* 0x00008a0000047ab9 */ /* 0x000fe20000000800 */
[----:B------:R-:W-:-:S04]  /*2c830*/  IMAD.WIDE R24, R27, 0x4, R224 ;  /* 0x000000041b187825 */ /* 0x000fc800078e02e0 */
[----:B-1----:R-:W-:Y:S01]  /*2c840*/  IMAD.WIDE R2, R27, 0x4, R8 ;  /* 0x000000041b027825 */ /* 0x002fe200078e0208 */
[----:B------:R-:W-:-:S03]  /*2c850*/  ISETP.GE.AND P1, PT, R0, UR21, PT ;  /* 0x0000001500007c0c */ /* 0x000fc6000bf26270 */
[C---:B--2---:R-:W-:Y:S01]  /*2c860*/  IMAD.WIDE R16, R27.reuse, 0x4, R150 ;  /* 0x000000041b107825 */ /* 0x044fe200078e0296 */
[----:B------:R1:W-:Y:S03]  /*2c870*/  @P6 STG.E desc[UR16][R24.64], R145 ;  /* 0x0000009118006986 */ /* 0x0003e6000c101910 */
[----:B---3--:R-:W-:Y:S01]  /*2c880*/  IMAD.WIDE R18, R27, 0x4, R148 ;  /* 0x000000041b127825 */ /* 0x008fe200078e0294 */
[----:B------:R2:W-:Y:S01]  /*2c890*/  @P4 STG.E desc[UR16][R2.64], R81 ;  /* 0x0000005102004986 */ /* 0x0005e2000c101910 */
[----:B------:R-:W-:Y:S01]  /*2c8a0*/  ISETP.LT.AND P5, PT, R12, UR5, !P1 ;  /* 0x000000050c007c0c */ /* 0x000fe2000cfa1270 */
[----:B------:R-:W-:Y:S01]  /*2c8b0*/  ULDC UR5, c[0x0][0x228] ;  /* 0x00008a0000057ab9 */ /* 0x000fe20000000800 */
[----:B------:R-:W-:Y:S01]  /*2c8c0*/  ISETP.LT.AND P6, PT, R15, UR6, !P1 ;  /* 0x000000060f007c0c */ /* 0x000fe2000cfc1270 */
[----:B------:R3:W-:Y:S01]  /*2c8d0*/  @P3 STG.E desc[UR16][R16.64], R209 ;  /* 0x000000d110003986 */ /* 0x0007e2000c101910 */
[----:B------:R-:W-:Y:S01]  /*2c8e0*/  VIADD R0, R11, 0x7c ;  /* 0x0000007c0b007836 */ /* 0x000fe20000000000 */
[----:B------:R-:W-:-:S02]  /*2c8f0*/  ULDC UR6, c[0x0][0x228] ;  /* 0x00008a0000067ab9 */ /* 0x000fc40000000800 */
[----:B------:R4:W-:Y:S01]  /*2c900*/  @P2 STG.E desc[UR16][R18.64], R229 ;  /* 0x000000e512002986 */ /* 0x0009e2000c101910 */
[----:B------:R-:W-:Y:S01]  /*2c910*/  ISETP.LT.AND P2, PT, R14, UR4, !P1 ;  /* 0x000000040e007c0c */ /* 0x000fe2000cf41270 */
[----:B-1----:R-:W-:Y:S01]  /*2c920*/  VIADD R25, R27, UR28 ;  /* 0x0000001c1b197c36 */ /* 0x002fe20008000000 */
[----:B------:R-:W-:Y:S01]  /*2c930*/  ISETP.GE.AND P0, PT, R0, UR19, PT ;  /* 0x0000001300007c0c */ /* 0x000fe2000bf06270 */
[----:B------:R-:W-:Y:S02]  /*2c940*/  ULDC UR4, c[0x0][0x228] ;  /* 0x00008a0000047ab9 */ /* 0x000fe40000000800 */
[----:B------:R-:W-:-:S04]  /*2c950*/  IMAD.WIDE R20, R25, 0x4, R224 ;  /* 0x0000000419147825 */ /* 0x000fc800078e02e0 */
[C---:B------:R-:W-:Y:S01]  /*2c960*/  IMAD.WIDE R22, R25.reuse, 0x4, R8 ;  /* 0x0000000419167825 */ /* 0x040fe200078e0208 */
[----:B------:R1:W-:Y:S03]  /*2c970*/  @P5 STG.E desc[UR16][R20.64], R205 ;  /* 0x000000cd14005986 */ /* 0x0003e6000c101910 */
[----:B--2---:R-:W-:Y:S01]  /*2c980*/  IMAD.WIDE R2, R25, 0x4, R150 ;  /* 0x0000000419027825 */ /* 0x004fe200078e0296 */
[----:B------:R-:W-:Y:S01]  /*2c990*/  ISETP.LT.AND P3, PT, R13, UR4, !P1 ;  /* 0x000000040d007c0c */ /* 0x000fe2000cf61270 */
[----:B------:R-:W-:Y:S01]  /*2c9a0*/  @P6 STG.E desc[UR16][R22.64], R213 ;  /* 0x000000d516006986 */ /* 0x000fe2000c101910 */
[----:B------:R-:W-:Y:S01]  /*2c9b0*/  ULDC UR4, c[0x0][0x228] ;  /* 0x00008a0000047ab9 */ /* 0x000fe20000000800 */
[----:B------:R-:W-:Y:S02]  /*2c9c0*/  IADD3 R0, R11, 0x7d, RZ ;  /* 0x0000007d0b007810 */ /* 0x000fe40007ffe0ff */
[----:B------:R-:W-:Y:S01]  /*2c9d0*/  ISETP.LT.AND P5, PT, R12, UR5, !P0 ;  /* 0x000000050c007c0c */ /* 0x000fe2000c7a1270 */
[----:B------:R2:W-:Y:S01]  /*2c9e0*/  @P2 STG.E desc[UR16][R2.64], R85 ;  /* 0x0000005502002986 */ /* 0x0005e2000c101910 */
[----:B------:R-:W-:-:S02]  /*2c9f0*/  ISETP.LT.AND P6, PT, R15, UR6, !P0 ;  /* 0x000000060f007c0c */ /* 0x000fc4000c7c1270 */
[----:B------:R-:W-:Y:S01]  /*2ca00*/  ISETP.LT.AND P2, PT, R14, UR4, !P0 ;  /* 0x000000040e007c0c */ /* 0x000fe2000c741270 */
[----:B------:R-:W-:Y:S01]  /*2ca10*/  ULDC UR4, c[0x0][0x228] ;  /* 0x00008a0000047ab9 */ /* 0x000fe20000000800 */
[----:B------:R-:W-:Y:S02]  /*2ca20*/  IADD3 R27, R25, UR28, RZ ;  /* 0x0000001c191b7c10 */ /* 0x000fe4000fffe0ff */
[----:B------:R-:W-:Y:S01]  /*2ca30*/  ISETP.GE.AND P4, PT, R0, UR15, PT ;  /* 0x0000000f00007c0c */ /* 0x000fe2000bf86270 */
[----:B------:R-:W-:Y:S01]  /*2ca40*/  VIADD R0, R11, 0x7e ;  /* 0x0000007e0b007836 */ /* 0x000fe20000000000 */
[----:B------:R-:W-:Y:S01]  /*2ca50*/  ISETP.LT.AND P0, PT, R13, UR4, !P0 ;  /* 0x000000040d007c0c */ /* 0x000fe2000c701270 */
[----:B---3--:R-:W-:-:S04]  /*2ca60*/  IMAD.WIDE R16, R25, 0x4, R148 ;  /* 0x0000000419107825 */ /* 0x008fc800078e0294 */
[----:B----4-:R-:W-:Y:S01]  /*2ca70*/  IMAD.WIDE R18, R27, 0x4, R224 ;  /* 0x000000041b127825 */ /* 0x010fe200078e02e0 */
[----:B------:R-:W-:-:S03]  /*2ca80*/  ISETP.GE.AND P1, PT, R0, UR27, PT ;  /* 0x0000001b00007c0c */ /* 0x000fc6000bf26270 */
[C---:B-1----:R-:W-:Y:S01]  /*2ca90*/  IMAD.WIDE R20, R27.reuse, 0x4, R8 ;  /* 0x000000041b147825 */ /* 0x042fe200078e0208 */
[----:B------:R1:W-:Y:S03]  /*2caa0*/  @P3 STG.E desc[UR16][R16.64], R5 ;  /* 0x0000000510003986 */ /* 0x0003e6000c101910 */
[----:B--2---:R-:W-:Y:S01]  /*2cab0*/  IMAD.WIDE R2, R27, 0x4, R150 ;  /* 0x000000041b027825 */ /* 0x004fe200078e0296 */
[----:B------:R2:W-:Y:S03]  /*2cac0*/  @P5 STG.E desc[UR16][R18.64], R146 ;  /* 0x0000009212005986 */ /* 0x0005e6000c101910 */
[----:B------:R-:W-:Y:S02]  /*2cad0*/  VIADD R0, R11, 0x7f ;  /* 0x0000007f0b007836 */ /* 0x000fe40000000000 */
[----:B------:R-:W-:Y:S01]  /*2cae0*/  IMAD.WIDE R10, R27, 0x4, R148 ;  /* 0x000000041b0a7825 */ /* 0x000fe200078e0294 */
[----:B------:R-:W-:Y:S01]  /*2caf0*/  @P6 STG.E desc[UR16][R20.64], R82 ;  /* 0x0000005214006986 */ /* 0x000fe2000c101910 */
[----:B------:R-:W-:-:S02]  /*2cb00*/  ISETP.LT.AND P5, PT, R12, UR4, !P4 ;  /* 0x000000040c007c0c */ /* 0x000fc4000e7a1270 */
[----:B------:R-:W-:Y:S01]  /*2cb10*/  ISETP.LT.AND P6, PT, R15, UR4, !P4 ;  /* 0x000000040f007c0c */ /* 0x000fe2000e7c1270 */
[----:B------:R3:W-:Y:S01]  /*2cb20*/  @P2 STG.E desc[UR16][R2.64], R210 ;  /* 0x000000d202002986 */ /* 0x0007e2000c101910 */
[----:B------:R-:W-:Y:S01]  /*2cb30*/  VIADD R23, R27, UR28 ;  /* 0x0000001c1b177c36 */ /* 0x000fe20008000000 */
[----:B------:R-:W-:Y:S02]  /*2cb40*/  ISETP.LT.AND P2, PT, R14, UR4, !P4 ;  /* 0x000000040e007c0c */ /* 0x000fe4000e741270 */
[----:B------:R-:W-:Y:S01]  /*2cb50*/  @P0 STG.E desc[UR16][R10.64], R230 ;  /* 0x000000e60a000986 */ /* 0x000fe2000c101910 */
[----:B------:R-:W-:Y:S02]  /*2cb60*/  ISETP.LT.AND P4, PT, R13, UR4, !P4 ;  /* 0x000000040d007c0c */ /* 0x000fe4000e781270 */
[----:B------:R-:W-:Y:S01]  /*2cb70*/  ISETP.LT.AND P0, PT, R12, UR4, !P1 ;  /* 0x000000040c007c0c */ /* 0x000fe2000cf01270 */
[C---:B-1----:R-:W-:Y:S01]  /*2cb80*/  IMAD.WIDE R4, R23.reuse, 0x4, R224 ;  /* 0x0000000417047825 */ /* 0x042fe200078e02e0 */
[----:B------:R-:W-:-:S03]  /*2cb90*/  IADD3 R25, R23, UR28, RZ ;  /* 0x0000001c17197c10 */ /* 0x000fc6000fffe0ff */
[C---:B------:R-:W-:Y:S01]  /*2cba0*/  IMAD.WIDE R16, R23.reuse, 0x4, R8 ;  /* 0x0000000417107825 */ /* 0x040fe200078e0208 */
[----:B------:R1:W-:Y:S03]  /*2cbb0*/  @P5 STG.E desc[UR16][R4.64], R206 ;  /* 0x000000ce04005986 */ /* 0x0003e6000c101910 */
[C---:B--2---:R-:W-:Y:S01]  /*2cbc0*/  IMAD.WIDE R18, R23.reuse, 0x4, R150 ;  /* 0x0000000417127825 */ /* 0x044fe200078e0296 */
[----:B------:R2:W-:Y:S03]  /*2cbd0*/  @P6 STG.E desc[UR16][R16.64], R214 ;  /* 0x000000d610006986 */ /* 0x0005e6000c101910 */
[----:B---3--:R-:W-:Y:S01]  /*2cbe0*/  IMAD.WIDE R2, R23, 0x4, R148 ;  /* 0x0000000417027825 */ /* 0x008fe200078e0294 */
[----:B------:R2:W-:Y:S03]  /*2cbf0*/  @P2 STG.E desc[UR16][R18.64], R86 ;  /* 0x0000005612002986 */ /* 0x0005e6000c101910 */
[----:B------:R-:W-:Y:S01]  /*2cc00*/  IMAD.WIDE R20, R25, 0x4, R224 ;  /* 0x0000000419147825 */ /* 0x000fe200078e02e0 */
[----:B------:R-:W-:Y:S01]  /*2cc10*/  ISETP.GE.AND P3, PT, R0, UR25, PT ;  /* 0x0000001900007c0c */ /* 0x000fe2000bf66270 */
[----:B------:R2:W-:Y:S01]  /*2cc20*/  @P4 STG.E desc[UR16][R2.64], R6 ;  /* 0x0000000602004986 */ /* 0x0005e2000c101910 */
[----:B------:R-:W-:-:S03]  /*2cc30*/  ISETP.LT.AND P2, PT, R15, UR4, !P1 ;  /* 0x000000040f007c0c */ /* 0x000fc6000cf41270 */
[----:B------:R2:W-:Y:S01]  /*2cc40*/  @P0 STG.E desc[UR16][R20.64], R147 ;  /* 0x0000009314000986 */ /* 0x0005e2000c101910 */
[----:B------:R-:W-:Y:S02]  /*2cc50*/  ISETP.LT.AND P0, PT, R14, UR4, !P1 ;  /* 0x000000040e007c0c */ /* 0x000fe4000cf01270 */
[----:B------:R-:W-:Y:S02]  /*2cc60*/  ISETP.LT.AND P1, PT, R13, UR4, !P1 ;  /* 0x000000040d007c0c */ /* 0x000fe4000cf21270 */
[----:B------:R-:W-:Y:S02]  /*2cc70*/  ISETP.LT.AND P5, PT, R12, UR4, !P3 ;  /* 0x000000040c007c0c */ /* 0x000fe4000dfa1270 */
[----:B------:R-:W-:Y:S02]  /*2cc80*/  ISETP.LT.AND P6, PT, R15, UR4, !P3 ;  /* 0x000000040f007c0c */ /* 0x000fe4000dfc1270 */
[----:B------:R-:W-:Y:S01]  /*2cc90*/  ISETP.LT.AND P4, PT, R14, UR4, !P3 ;  /* 0x000000040e007c0c */ /* 0x000fe2000df81270 */
[----:B------:R-:W-:Y:S01]  /*2cca0*/  VIADD R15, R25, UR28 ;  /* 0x0000001c190f7c36 */ /* 0x000fe20008000000 */
[----:B------:R-:W-:Y:S01]  /*2ccb0*/  ISETP.LT.AND P3, PT, R13, UR4, !P3 ;  /* 0x000000040d007c0c */ /* 0x000fe2000df61270 */
[----:B-1----:R-:W-:-:S04]  /*2ccc0*/  IMAD.WIDE R4, R25, 0x4, R8 ;  /* 0x0000000419047825 */ /* 0x002fc800078e0208 */
[C---:B------:R-:W-:Y:S01]  /*2ccd0*/  IMAD.WIDE R10, R25.reuse, 0x4, R150 ;  /* 0x00000004190a7825 */ /* 0x040fe200078e0296 */
[----:B------:R2:W-:Y:S03]  /*2cce0*/  @P2 STG.E desc[UR16][R4.64], R83 ;  /* 0x0000005304002986 */ /* 0x0005e6000c101910 */
[----:B------:R-:W-:Y:S01]  /*2ccf0*/  IMAD.WIDE R12, R25, 0x4, R148 ;  /* 0x00000004190c7825 */ /* 0x000fe200078e0294 */
[----:B------:R2:W-:Y:S03]  /*2cd00*/  @P0 STG.E desc[UR16][R10.64], R211 ;  /* 0x000000d30a000986 */ /* 0x0005e6000c101910 */
[C---:B------:R-:W-:Y:S01]  /*2cd10*/  IMAD.WIDE R224, R15.reuse, 0x4, R224 ;  /* 0x000000040fe07825 */ /* 0x040fe200078e02e0 */
[----:B------:R2:W-:Y:S03]  /*2cd20*/  @P1 STG.E desc[UR16][R12.64], R231 ;  /* 0x000000e70c001986 */ /* 0x0005e6000c101910 */
[C---:B------:R-:W-:Y:S01]  /*2cd30*/  IMAD.WIDE R8, R15.reuse, 0x4, R8 ;  /* 0x000000040f087825 */ /* 0x040fe200078e0208 */
[----:B------:R2:W-:Y:S03]  /*2cd40*/  @P5 STG.E desc[UR16][R224.64], R207 ;  /* 0x000000cfe0005986 */ /* 0x0005e6000c101910 */
[C---:B------:R-:W-:Y:S01]  /*2cd50*/  IMAD.WIDE R150, R15.reuse, 0x4, R150 ;  /* 0x000000040f967825 */ /* 0x040fe200078e0296 */
[----:B------:R2:W-:Y:S04]  /*2cd60*/  @P6 STG.E desc[UR16][R8.64], R215 ;  /* 0x000000d708006986 */ /* 0x0005e8000c101910 */
[----:B------:R2:W-:Y:S01]  /*2cd70*/  @P4 STG.E desc[UR16][R150.64], R87 ;  /* 0x0000005796004986 */ /* 0x0005e2000c101910 */
[----:B------:R-:W-:Y:S01]  /*2cd80*/  IMAD.WIDE R148, R15, 0x4, R148 ;  /* 0x000000040f947825 */ /* 0x000fe200078e0294 */
[----:B------:R-:W-:Y:S06]  /*2cd90*/  @!P3 EXIT ;  /* 0x000000000000b94d */ /* 0x000fec0003800000 */
[----:B------:R-:W-:Y:S01]  /*2cda0*/  STG.E desc[UR16][R148.64], R7 ;  /* 0x0000000794007986 */ /* 0x000fe2000c101910 */
[----:B------:R-:W-:Y:S05]  /*2cdb0*/  EXIT ;  /* 0x000000000000794d */ /* 0x000fea0003800000 */
.L_x_2:
[----:B------:R-:W-:-:S00]  /*2cdc0*/  BRA `(.L_x_2) ;  /* 0xfffffffc00fc7947 */ /* 0x000fc0000383ffff */
[----:B------:R-:W-:-:S00]  /*2cdd0*/  NOP ;  /* 0x0000000000007918 */ /* 0x000fc00000000000 */
        /* <DEDUP_REMOVED lines=10> */
.L_x_3:


//--------------------- .nv.shared.matmul_kernel  --------------------------
	.section	.nv.shared.matmul_kernel,"aw",@nobits
	.sectionflags	@""
	.align	16
	.zero		1024


//--------------------- .nv.shared.reserved.0     --------------------------
	.section	.nv.shared.reserved.0,"aw",@nobits
	.weak		__nv_reservedSMEM_offset_0_alias
	.size		__nv_reservedSMEM_offset_0_alias, 0, 0
	.other		__nv_reservedSMEM_offset_0_alias,@"STO_CUDA_RESERVED_SHARED STV_DEFAULT"
__nv_reservedSMEM_offset_0_alias:
	.zero		0


//--------------------- .nv.constant0.matmul_kernel --------------------------
	.section	.nv.constant0.matmul_kernel,"a",@progbits
	.sectionflags	@""
	.align	4
.nv.constant0.matmul_kernel:
	.zero		608


//--------------------- SYMBOLS --------------------------

	.type		.nv.reservedSmem.offset0,@object
	.size		.nv.reservedSmem.offset0,0x4
